// auto-generated by cutlass_sweep.fmha — config: {"arch": "sm_90", "direction": "fwd", "dtype": "fp16", "head_dim": 192, "mask": "causal", "schedule": "cooperative", "tile_kv": 256, "tile_q": 128}
#include "cutlass/cutlass.h"
#include "cute/tensor.hpp"
#include "cutlass/device_kernel.h"
#include "cutlass/kernel_hardware_info.h"
#include "88_hopper_fmha/collective/fmha_fusion.hpp"
#include "88_hopper_fmha/kernel/fmha_kernel_builder.hpp"

using namespace cute;
using Element = cutlass::half_t;
using TileShape = Shape<_128, _256, _192>;
using StrideQ = cute::tuple<int, _1, cute::tuple<int, int>>;
using StrideK = cute::tuple<int, _1, cute::tuple<int, int>>;
using StrideV = cute::tuple<int, cute::_1, cute::tuple<int, int>>;

using Kernel = typename cutlass::fmha::kernel::FmhaBuilder<
    Element, float, float,
    TileShape, StrideQ, StrideK, StrideV,
    cutlass::fmha::collective::CausalFusion,
    cutlass::gemm::KernelTmaWarpSpecializedCooperative
  >::Kernel;

auto* _anchor = &cutlass::device_kernel<Kernel>;


// ===== COMPILED SASS (sm_90a) =====

	.target	sm_90a

	.elftype	@"ET_EXEC"


//--------------------- .note.nv.tkinfo           --------------------------
	.section	.note.nv.tkinfo,"",@"SHT_NOTE"
	.sectionflags	@"SHF_NOTE_NV_TKINFO"
	.tkinfo
        /*0018*/ 	.word	0x00000002
        /*0030*/ 	.string	""
        /*0030*/ 	.string	"ptxas"
        /*0030*/ 	.string	"Cuda compilation tools, release 13.0, V13.0.88"
        /*0030*/ 	.string	"Build cuda_13.0.r13.0/compiler.36424714_0"
        /*0030*/ 	.string	"-arch sm_90a -m 64 "



//--------------------- .note.nv.cuinfo           --------------------------
	.section	.note.nv.cuinfo,"",@"SHT_NOTE"
	.sectionflags	@"SHF_NOTE_NV_CUINFO"
        /*0018*/ 	.short	0x0002
        /*001a*/ 	.short	0x005a
        /*001c*/ 	.short	0x0082
	.zero		2


//--------------------- .nv.info                  --------------------------
	.section	.nv.info,"",@"SHT_CUDA_INFO"
	.align	4


	//----- nvinfo : EIATTR_REGCOUNT
	.align		4
        /*0000*/ 	.byte	0x04, 0x2f
        /*0002*/ 	.short	(.L_16 - .L_15)
	.align		4
.L_15:
        /*0004*/ 	.word	index@(_ZN7cutlass13device_kernelINS_4fmha6kernel28FmhaKernelTmaWarpSpecializedINS1_10collective30FmhaMainloopTmaWarpSpecializedINS_6half_tEffN4cute5tupleIJNS7_1CILi128EEENS9_ILi256EEENS9_ILi192EEEEEENS8_IJiNS9_ILi1EEENS8_IJiiEEEEEESG_SG_NS4_12CausalFusionEJEEENS4_15FmhaFwdEpilogueIS6_fNS8_IJNS9_ILi64EEESC_SB_EEEEENS2_23IndividualTileSchedulerEJEEEEEvNT_6ParamsE)
        /*0008*/ 	.word	0x000000a8


	//----- nvinfo : EIATTR_FRAME_SIZE
	.align		4
.L_16:
        /*000c*/ 	.byte	0x04, 0x11
        /*000e*/ 	.short	(.L_18 - .L_17)
	.align		4
.L_17:
        /*0010*/ 	.word	index@($__internal_0_$__cuda_sm20_rcp_rn_f32_slowpath)
        /*0014*/ 	.word	0x00000198


	//----- nvinfo : EIATTR_FRAME_SIZE
	.align		4
.L_18:
        /*0018*/ 	.byte	0x04, 0x11
        /*001a*/ 	.short	(.L_20 - .L_19)
	.align		4
.L_19:
        /*001c*/ 	.word	index@(_ZN7cutlass13device_kernelINS_4fmha6kernel28FmhaKernelTmaWarpSpecializedINS1_10collective30FmhaMainloopTmaWarpSpecializedINS_6half_tEffN4cute5tupleIJNS7_1CILi128EEENS9_ILi256EEENS9_ILi192EEEEEENS8_IJiNS9_ILi1EEENS8_IJiiEEEEEESG_SG_NS4_12CausalFusionEJEEENS4_15FmhaFwdEpilogueIS6_fNS8_IJNS9_ILi64EEESC_SB_EEEEENS2_23IndividualTileSchedulerEJEEEEEvNT_6ParamsE)
        /*0020*/ 	.word	0x00000198


	//----- nvinfo : EIATTR_MIN_STACK_SIZE
	.align		4
.L_20:
        /*0024*/ 	.byte	0x04, 0x12
        /*0026*/ 	.short	(.L_22 - .L_21)
	.align		4
.L_21:
        /*0028*/ 	.word	index@(_ZN7cutlass13device_kernelINS_4fmha6kernel28FmhaKernelTmaWarpSpecializedINS1_10collective30FmhaMainloopTmaWarpSpecializedINS_6half_tEffN4cute5tupleIJNS7_1CILi128EEENS9_ILi256EEENS9_ILi192EEEEEENS8_IJiNS9_ILi1EEENS8_IJiiEEEEEESG_SG_NS4_12CausalFusionEJEEENS4_15FmhaFwdEpilogueIS6_fNS8_IJNS9_ILi64EEESC_SB_EEEEENS2_23IndividualTileSchedulerEJEEEEEvNT_6ParamsE)
        /*002c*/ 	.word	0x00000198
.L_22:


//--------------------- .nv.compat                --------------------------
	.section	.nv.compat,"",@"SHT_CUDA_COMPAT_INFO"
	.align	4
        /*0000*/ 	.byte	0x02, 0x09, 0x01, 0x00, 0x02, 0x02, 0x04, 0x00, 0x02, 0x05, 0x05, 0x00, 0x03, 0x07, 0x01, 0x01
        /*0010*/ 	.byte	0x02, 0x03, 0x01, 0x00, 0x02, 0x06, 0x01, 0x00, 0x04, 0x0b, 0x08, 0x00, 0x00, 0x00, 0x00, 0x00
        /*0020*/ 	.byte	0x00, 0x00, 0x00, 0x00


//--------------------- .nv.info._ZN7cutlass13device_kernelINS_4fmha6kernel28FmhaKernelTmaWarpSpecializedINS1_10collective30FmhaMainloopTmaWarpSpecializedINS_6half_tEffN4cute5tupleIJNS7_1CILi128EEENS9_ILi256EEENS9_ILi192EEEEEENS8_IJiNS9_ILi1EEENS8_IJiiEEEEEESG_SG_NS4_12CausalFusionEJEEENS4_15FmhaFwdEpilogueIS6_fNS8_IJNS9_ILi64EEESC_SB_EEEEENS2_23IndividualTileSchedulerEJEEEEEvNT_6ParamsE --------------------------
	.section	.nv.info._ZN7cutlass13device_kernelINS_4fmha6kernel28FmhaKernelTmaWarpSpecializedINS1_10collective30FmhaMainloopTmaWarpSpecializedINS_6half_tEffN4cute5tupleIJNS7_1CILi128EEENS9_ILi256EEENS9_ILi192EEEEEENS8_IJiNS9_ILi1EEENS8_IJiiEEEEEESG_SG_NS4_12CausalFusionEJEEENS4_15FmhaFwdEpilogueIS6_fNS8_IJNS9_ILi64EEESC_SB_EEEEENS2_23IndividualTileSchedulerEJEEEEEvNT_6ParamsE,"",@"SHT_CUDA_INFO"
	.sectionflags	@""
	.align	4


	//----- nvinfo : EIATTR_CUDA_API_VERSION
	.align		4
        /*0000*/ 	.byte	0x04, 0x37
        /*0002*/ 	.short	(.L_24 - .L_23)
.L_23:
        /*0004*/ 	.word	0x00000082


	//----- nvinfo : EIATTR_KPARAM_INFO
	.align		4
.L_24:
        /*0008*/ 	.byte	0x04, 0x17
        /*000a*/ 	.short	(.L_26 - .L_25)
.L_25:
        /*000c*/ 	.word	0x00000000
        /*0010*/ 	.short	0x0000
        /*0012*/ 	.short	0x0070
        /*0014*/ 	.byte	0x00, 0xf0, 0x01, 0x20


	//----- nvinfo : EIATTR_SPARSE_MMA_MASK
	.align		4
.L_26:
        /*0018*/ 	.byte	0x03, 0x50
        /*001a*/ 	.short	0x0000


	//----- nvinfo : EIATTR_MAXREG_COUNT
	.align		4
        /*001c*/ 	.byte	0x03, 0x1b
        /*001e*/ 	.short	0x00a8


	//----- nvinfo : EIATTR_NUM_BARRIERS
	.align		4
        /*0020*/ 	.byte	0x02, 0x4c
        /*0022*/ 	.byte	0x02
	.zero		1


	//----- nvinfo : EIATTR_EXTERNS
	.align		4
        /*0024*/ 	.byte	0x04, 0x0f
        /*0026*/ 	.short	(.L_28 - .L_27)


	//   ....[0]....
	.align		4
.L_27:
        /*0028*/ 	.word	index@(__assertfail)


	//----- nvinfo : EIATTR_ANNOTATIONS
	.align		4
.L_28:
        /*002c*/ 	.byte	0x04, 0x55
        /*002e*/ 	.short	(.L_30 - .L_29)


	//   ....[0]....
.L_29:
        /*0030*/ 	.word	0x00000001
        /*0034*/ 	.byte	0xe0, 0x6b, 0x00, 0x00, 0x01, 0x00, 0x00, 0x00, 0x20, 0x6c, 0x00, 0x00, 0x01, 0x00, 0x00, 0x00
        /* <DEDUP_REMOVED lines=371> */
        /*1774*/ 	.byte	0xc0, 0x73, 0x01, 0x00, 0x01, 0x00, 0x00, 0x00, 0xd0, 0x73, 0x01, 0x00


	//----- nvinfo : EIATTR_MERCURY_ISA_VERSION
	.align		4
.L_30:
        /*1780*/ 	.byte	0x03, 0x5f
        /*1782*/ 	.short	0x0101


	//----- nvinfo : EIATTR_INT_WARP_WIDE_INSTR_OFFSETS
	.align		4
        /*1784*/ 	.byte	0x04, 0x31
        /*1786*/ 	.short	(.L_32 - .L_31)


	//   ....[0]....
.L_31:
        /*1788*/ 	.word	0x00000700


	//   ....[1]....
        /*178c*/ 	.word	0x00000710


	//   ....[2]....
        /*1790*/ 	.word	0x00000720


	//   ....[3]....
        /*1794*/ 	.word	0x00000730


	//   ....[4]....
        /*1798*/ 	.word	0x000007a0


	//----- nvinfo : EIATTR_COOP_GROUP_MASK_REGIDS
	.align		4
.L_32:
        /*179c*/ 	.byte	0x04, 0x29
        /*179e*/ 	.short	(.L_34 - .L_33)


	//   ....[0]....
.L_33:
        /*17a0*/ 	.word	0xffffffff


	//   ....[1]....
        /*17a4*/ 	.word	0xffffffff


	//   ....[2]....
        /*17a8*/ 	.word	0xffffffff


	//   ....[3]....
        /*17ac*/ 	.word	0xffffffff


	//   ....[4]....
        /*17b0*/ 	.word	0xffffffff


	//   ....[5]....
        /*17b4*/ 	.word	0xffffffff


	//   ....[6]....
        /*17b8*/ 	.word	0xffffffff


	//   ....[7]....
        /*17bc*/ 	.word	0xffffffff


	//   ....[8]....
        /*17c0*/ 	.word	0xffffffff


	//   ....[9]....
        /*17c4*/ 	.word	0xffffffff


	//   ....[10]....
        /*17c8*/ 	.word	0xffffffff


	//   ....[11]....
        /*17cc*/ 	.word	0xffffffff


	//   ....[12]....
        /*17d0*/ 	.word	0xffffffff


	//   ....[13]....
        /*17d4*/ 	.word	0xffffffff


	//   ....[14]....
        /*17d8*/ 	.word	0xffffffff


	//   ....[15]....
        /*17dc*/ 	.word	0xffffffff


	//   ....[16]....
        /*17e0*/ 	.word	0xffffffff


	//   ....[17]....
        /*17e4*/ 	.word	0xffffffff


	//   ....[18]....
        /*17e8*/ 	.word	0xffffffff


	//   ....[19]....
        /*17ec*/ 	.word	0xffffffff


	//   ....[20]....
        /*17f0*/ 	.word	0xffffffff


	//   ....[21]....
        /*17f4*/ 	.word	0xffffffff


	//----- nvinfo : EIATTR_COOP_GROUP_INSTR_OFFSETS
	.align		4
.L_34:
        /*17f8*/ 	.byte	0x04, 0x28
        /*17fa*/ 	.short	(.L_36 - .L_35)


	//   ....[0]....
.L_35:
        /*17fc*/ 	.word	0x00000060


	//   ....[1]....
        /*1800*/ 	.word	0x00000090


	//   ....[2]....
        /*1804*/ 	.word	0x000001c0


	//   ....[3]....
        /*1808*/ 	.word	0x00000380


	//   ....[4]....
        /*180c*/ 	.word	0x00000540


	//   ....[5]....
        /*1810*/ 	.word	0x000006a0


	//   ....[6]....
        /*1814*/ 	.word	0x00002dd0


	//   ....[7]....
        /*1818*/ 	.word	0x00002ed0


	//   ....[8]....
        /*181c*/ 	.word	0x00002f60


	//   ....[9]....
        /*1820*/ 	.word	0x00003030


	//   ....[10]....
        /*1824*/ 	.word	0x00008220


	//   ....[11]....
        /*1828*/ 	.word	0x00008240


	//   ....[12]....
        /*182c*/ 	.word	0x00009f90


	//   ....[13]....
        /*1830*/ 	.word	0x0000a020


	//   ....[14]....
        /*1834*/ 	.word	0x0000fc80


	//   ....[15]....
        /*1838*/ 	.word	0x0000fca0


	//   ....[16]....
        /*183c*/ 	.word	0x00012c50


	//   ....[17]....
        /*1840*/ 	.word	0x00012ca0


	//   ....[18]....
        /*1844*/ 	.word	0x00016440


	//   ....[19]....
        /*1848*/ 	.word	0x00016480


	//   ....[20]....
        /*184c*/ 	.word	0x000164c0


	//   ....[21]....
        /*1850*/ 	.word	0x000164e0


	//----- nvinfo : EIATTR_REG_RECONFIG
	.align		4
.L_36:
        /*1854*/ 	.byte	0x01, 0x54
	.zero		2


	//----- nvinfo : EIATTR_SYSCALL_OFFSETS
	.align		4
        /*1858*/ 	.byte	0x04, 0x46
        /*185a*/ 	.short	(.L_38 - .L_37)


	//   ....[0]....
.L_37:
        /*185c*/ 	.word	0x000178c0


	//   ....[1]....
        /*1860*/ 	.word	0x00017a20


	//----- nvinfo : EIATTR_MBARRIER_INSTR_OFFSETS
	.align		4
.L_38:
        /*1864*/ 	.byte	0x04, 0x39
        /*1866*/ 	.short	(.L_40 - .L_39)


	//   ....[0]....
.L_39:
        /*1868*/ 	.word	0x00000330
        /*186c*/ 	.word	0x000000ff
        /*1870*/ 	.word	0x00084050
        /*1874*/ 	.short	0x0100
        /*1876*/ 	.byte	0x0b
	.zero		1


	//   ....[1]....
        /*1878*/ 	.word	0x00000340
        /*187c*/ 	.word	0x000000ff
        /*1880*/ 	.word	0x00084060
        /*1884*/ 	.short	0x0100
        /*1886*/ 	.byte	0x0b
	.zero		1


	//   ....[2]....
        /*1888*/ 	.word	0x00000350
        /*188c*/ 	.word	0x000000ff
        /*1890*/ 	.word	0x00084058
        /*1894*/ 	.short	0x0100
        /*1896*/ 	.byte	0x0b
	.zero		1


	//   ....[3]....
        /*1898*/ 	.word	0x00000360
        /*189c*/ 	.word	0x000000ff
        /*18a0*/ 	.word	0x00084068
        /*18a4*/ 	.short	0x0100
        /*18a6*/ 	.byte	0x0b
	.zero		1


	//   ....[4]....
        /*18a8*/ 	.word	0x00000490
        /*18ac*/ 	.word	0x000000ff
        /*18b0*/ 	.word	0x00084000
        /*18b4*/ 	.short	0x0100
        /*18b6*/ 	.byte	0x0b
	.zero		1


	//   ....[5]....
        /*18b8*/ 	.word	0x000004a0
        /*18bc*/ 	.word	0x000000ff
        /*18c0*/ 	.word	0x00084028
        /*18c4*/ 	.short	0x0100
        /*18c6*/ 	.byte	0x0b
	.zero		1


	//   ....[6]....
        /*18c8*/ 	.word	0x000004b0
        /*18cc*/ 	.word	0x000000ff
        /*18d0*/ 	.word	0x00084008
        /*18d4*/ 	.short	0x0100
        /*18d6*/ 	.byte	0x0b
	.zero		1


	//   ....[7]....
        /*18d8*/ 	.word	0x000004c0
        /*18dc*/ 	.word	0x000000ff
        /*18e0*/ 	.word	0x00084030
        /*18e4*/ 	.short	0x0100
        /*18e6*/ 	.byte	0x0b
	.zero		1


	//   ....[8]....
        /*18e8*/ 	.word	0x000004d0
        /*18ec*/ 	.word	0x000000ff
        /*18f0*/ 	.word	0x00084010
        /*18f4*/ 	.short	0x0100
        /*18f6*/ 	.byte	0x0b
	.zero		1


	//   ....[9]....
        /*18f8*/ 	.word	0x000004e0
        /*18fc*/ 	.word	0x000000ff
        /*1900*/ 	.word	0x00084038
        /*1904*/ 	.short	0x0100
        /*1906*/ 	.byte	0x0b
	.zero		1


	//   ....[10]....
        /*1908*/ 	.word	0x000004f0
        /*190c*/ 	.word	0x000000ff
        /*1910*/ 	.word	0x00084018
        /*1914*/ 	.short	0x0100
        /*1916*/ 	.byte	0x0b
	.zero		1


	//   ....[11]....
        /*1918*/ 	.word	0x00000500
        /*191c*/ 	.word	0x000000ff
        /*1920*/ 	.word	0x00084040
        /*1924*/ 	.short	0x0100
        /*1926*/ 	.byte	0x0b
	.zero		1


	//   ....[12]....
        /*1928*/ 	.word	0x00000510
        /*192c*/ 	.word	0x000000ff
        /*1930*/ 	.word	0x00084020
        /*1934*/ 	.short	0x0100
        /*1936*/ 	.byte	0x0b
	.zero		1


	//   ....[13]....
        /*1938*/ 	.word	0x00000520
        /*193c*/ 	.word	0x000000ff
        /*1940*/ 	.word	0x00084048
        /*1944*/ 	.short	0x0100
        /*1946*/ 	.byte	0x0b
	.zero		1


	//   ....[14]....
        /*1948*/ 	.word	0x00000650
        /*194c*/ 	.word	0x000000ff
        /*1950*/ 	.word	0x00084070
        /*1954*/ 	.short	0x0100
        /*1956*/ 	.byte	0x0b
	.zero		1


	//   ....[15]....
        /*1958*/ 	.word	0x00000660
        /*195c*/ 	.word	0x000000ff
        /*1960*/ 	.word	0x00084080
        /*1964*/ 	.short	0x0100
        /*1966*/ 	.byte	0x0b
	.zero		1


	//   ....[16]....
        /*1968*/ 	.word	0x00000670
        /*196c*/ 	.word	0x000000ff
        /*1970*/ 	.word	0x00084078
        /*1974*/ 	.short	0x0100
        /*1976*/ 	.byte	0x0b
	.zero		1


	//   ....[17]....
        /*1978*/ 	.word	0x00000680
        /*197c*/ 	.word	0x000000ff
        /*1980*/ 	.word	0x00084088
        /*1984*/ 	.short	0x0100
        /*1986*/ 	.byte	0x0b
	.zero		1


	//   ....[18]....
        /*1988*/ 	.word	0x000007c0
        /*198c*/ 	.word	0x000000ff
        /*1990*/ 	.word	0x00084090
        /*1994*/ 	.short	0x0100
        /*1996*/ 	.byte	0x08
	.zero		1


	//   ....[19]....
        /*1998*/ 	.word	0x000007d0
        /*199c*/ 	.word	0x000000ff
        /*19a0*/ 	.word	0x00084098
        /*19a4*/ 	.short	0x0100
        /*19a6*/ 	.byte	0x08
	.zero		1


	//   ....[20]....
        /*19a8*/ 	.word	0x000007e0
        /*19ac*/ 	.word	0x000000ff
        /*19b0*/ 	.word	0x000840a0
        /*19b4*/ 	.short	0x0100
        /*19b6*/ 	.byte	0x08
	.zero		1


	//   ....[21]....
        /*19b8*/ 	.word	0x000007f0
        /*19bc*/ 	.word	0x000000ff
        /*19c0*/ 	.word	0x000840a8
        /*19c4*/ 	.short	0x0100
        /*19c6*/ 	.byte	0x08
	.zero		1


	//   ....[22]....
        /*19c8*/ 	.word	0x000008f0
        /*19cc*/ 	.word	0x000000ff
        /*19d0*/ 	.word	0x000840c0
        /*19d4*/ 	.short	0x0100
        /*19d6*/ 	.byte	0x0b
	.zero		1


	//   ....[23]....
        /*19d8*/ 	.word	0x00000900
        /*19dc*/ 	.word	0x000000ff
        /*19e0*/ 	.word	0x000840e0
        /*19e4*/ 	.short	0x0100
        /*19e6*/ 	.byte	0x0b
	.zero		1


	//   ....[24]....
        /*19e8*/ 	.word	0x00000910
        /*19ec*/ 	.word	0x000000ff
        /*19f0*/ 	.word	0x000840c8
        /*19f4*/ 	.short	0x0100
        /*19f6*/ 	.byte	0x0b
	.zero		1


	//   ....[25]....
        /*19f8*/ 	.word	0x00000920
        /*19fc*/ 	.word	0x000000ff
        /*1a00*/ 	.word	0x000840e8
        /*1a04*/ 	.short	0x0100
        /*1a06*/ 	.byte	0x0b
	.zero		1


	//   ....[26]....
        /*1a08*/ 	.word	0x00000930
        /*1a0c*/ 	.word	0x000000ff
        /*1a10*/ 	.word	0x000840d0
        /*1a14*/ 	.short	0x0100
        /*1a16*/ 	.byte	0x0b
	.zero		1


	//   ....[27]....
        /*1a18*/ 	.word	0x00000940
        /*1a1c*/ 	.word	0x000000ff
        /*1a20*/ 	.word	0x000840f0
        /*1a24*/ 	.short	0x0100
        /*1a26*/ 	.byte	0x0b
	.zero		1


	//   ....[28]....
        /*1a28*/ 	.word	0x00000950
        /*1a2c*/ 	.word	0x000000ff
        /*1a30*/ 	.word	0x000840d8
        /*1a34*/ 	.short	0x0100
        /*1a36*/ 	.byte	0x0b
	.zero		1


	//   ....[29]....
        /*1a38*/ 	.word	0x00000960
        /*1a3c*/ 	.word	0x000000ff
        /*1a40*/ 	.word	0x000840f8
        /*1a44*/ 	.short	0x0100
        /*1a46*/ 	.byte	0x0b
	.zero		1


	//   ....[30]....
        /*1a48*/ 	.word	0x00000f00
        /*1a4c*/ 	.word	0x000000ff
        /*1a50*/ 	.word	0x00084050
        /*1a54*/ 	.short	0x010a
        /*1a56*/ 	.byte	0x08
	.zero		1


	//   ....[31]....
        /*1a58*/ 	.word	0x00000f90
        /*1a5c*/ 	.word	0x000000ff
        /*1a60*/ 	.word	0x00084000
        /*1a64*/ 	.short	0x010a
        /*1a66*/ 	.byte	0x24
	.zero		1


	//   ....[32]....
        /*1a68*/ 	.word	0x00000fe0
        /*1a6c*/ 	.word	0x000000ff
        /*1a70*/ 	.word	0xfffffff8
        /*1a74*/ 	.short	0x010a
        /*1a76*/ 	.byte	0x04
	.zero		1


	//   ....[33]....
        /*1a78*/ 	.word	0x000067b0
        /*1a7c*/ 	.word	0x0000001d
        /*1a80*/ 	.word	0x00000000
        /*1a84*/ 	.short	0x0101
        /*1a86*/ 	.byte	0x0a
	.zero		1


	//   ....[34]....
        /*1a88*/ 	.word	0x00006bb0
        /*1a8c*/ 	.word	0x000000ff
        /*1a90*/ 	.word	0x00084008
        /*1a94*/ 	.short	0x010a
        /*1a96*/ 	.byte	0x24
	.zero		1


	//   ....[35]....
        /*1a98*/ 	.word	0x000074e0
        /*1a9c*/ 	.word	0x000000ff
        /*1aa0*/ 	.word	0x00000000
        /*1aa4*/ 	.short	0x0101
        /*1aa6*/ 	.byte	0x07
	.zero		1


	//   ....[36]....
        /*1aa8*/ 	.word	0x00007620
        /*1aac*/ 	.word	0x000000ff
        /*1ab0*/ 	.word	0x00084000
        /*1ab4*/ 	.short	0x010a
        /*1ab6*/ 	.byte	0x06
	.zero		1


	//   ....[37]....
        /*1ab8*/ 	.word	0x0000c700
        /*1abc*/ 	.word	0x000000ff
        /*1ac0*/ 	.word	0x00084000
        /*1ac4*/ 	.short	0x010a
        /*1ac6*/ 	.byte	0x07
	.zero		1


	//   ....[38]....
        /*1ac8*/ 	.word	0x0000cb00
        /*1acc*/ 	.word	0x000000ff
        /*1ad0*/ 	.word	0x00084000
        /*1ad4*/ 	.short	0x010a
        /*1ad6*/ 	.byte	0x07
	.zero		1


	//   ....[39]....
        /*1ad8*/ 	.word	0x0000d700
        /*1adc*/ 	.word	0x000000ff
        /*1ae0*/ 	.word	0x00000000
        /*1ae4*/ 	.short	0x0101
        /*1ae6*/ 	.byte	0x07
	.zero		1


	//   ....[40]....
        /*1ae8*/ 	.word	0x0000d7b0
        /*1aec*/ 	.word	0x000000ff
        /*1af0*/ 	.word	0x00000000
        /*1af4*/ 	.short	0x0101
        /*1af6*/ 	.byte	0x07
	.zero		1


	//   ....[41]....
        /*1af8*/ 	.word	0x0000d950
        /*1afc*/ 	.word	0x000000ff
        /*1b00*/ 	.word	0x00084000
        /*1b04*/ 	.short	0x010a
        /*1b06*/ 	.byte	0x06
	.zero		1


	//   ....[42]....
        /*1b08*/ 	.word	0x00015270
        /*1b0c*/ 	.word	0x000000ff
        /*1b10*/ 	.word	0x00084000
        /*1b14*/ 	.short	0x010a
        /*1b16*/ 	.byte	0x07
	.zero		1


	//   ....[43]....
        /*1b18*/ 	.word	0x00015660
        /*1b1c*/ 	.word	0x000000ff
        /*1b20*/ 	.word	0x00084000
        /*1b24*/ 	.short	0x010a
        /*1b26*/ 	.byte	0x07
	.zero		1


	//   ....[44]....
        /*1b28*/ 	.word	0x00016280
        /*1b2c*/ 	.word	0x000000ff
        /*1b30*/ 	.word	0x00000000
        /*1b34*/ 	.short	0x0101
        /*1b36*/ 	.byte	0x07
	.zero		1


	//   ....[45]....
        /*1b38*/ 	.word	0x00016330
        /*1b3c*/ 	.word	0x000000ff
        /*1b40*/ 	.word	0x00000000
        /*1b44*/ 	.short	0x0101
        /*1b46*/ 	.byte	0x07
	.zero		1


	//   ....[46]....
        /*1b48*/ 	.word	0x00016ee0
        /*1b4c*/ 	.word	0x000000ff
        /*1b50*/ 	.word	0x00000008
        /*1b54*/ 	.short	0x010a
        /*1b56*/ 	.byte	0x04
	.zero		1


	//   ....[47]....
        /*1b58*/ 	.word	0x00018ea0
        /*1b5c*/ 	.word	0x00000000
        /*1b60*/ 	.word	0x00084090
        /*1b64*/ 	.short	0x0101
        /*1b66*/ 	.byte	0x24
	.zero		1


	//   ....[48]....
        /*1b68*/ 	.word	0x00019070
        /*1b6c*/ 	.word	0x00000004
        /*1b70*/ 	.word	0x00084060
        /*1b74*/ 	.short	0x010a
        /*1b76*/ 	.byte	0x3f
	.zero		1


	//   ....[49]....
        /*1b78*/ 	.word	0x00019380
        /*1b7c*/ 	.word	0x00000005
        /*1b80*/ 	.word	0x00084028
        /*1b84*/ 	.short	0x010a
        /*1b86*/ 	.byte	0x3f
	.zero		1


	//   ....[50]....
        /*1b88*/ 	.word	0x000196a0
        /*1b8c*/ 	.word	0x00000004
        /*1b90*/ 	.word	0x00084060
        /*1b94*/ 	.short	0x010a
        /*1b96*/ 	.byte	0x3f
	.zero		1


	//   ....[51]....
        /*1b98*/ 	.word	0x000199f0
        /*1b9c*/ 	.word	0x00000003
        /*1ba0*/ 	.word	0x00084028
        /*1ba4*/ 	.short	0x010a
        /*1ba6*/ 	.byte	0x3f
	.zero		1


	//   ....[52]....
        /*1ba8*/ 	.word	0x00019de0
        /*1bac*/ 	.word	0x00000007
        /*1bb0*/ 	.word	0x00084028
        /*1bb4*/ 	.short	0x010a
        /*1bb6*/ 	.byte	0x3f
	.zero		1


	//   ....[53]....
        /*1bb8*/ 	.word	0x0001a130
        /*1bbc*/ 	.word	0x00000004
        /*1bc0*/ 	.word	0x00084028
        /*1bc4*/ 	.short	0x010a
        /*1bc6*/ 	.byte	0x3f
	.zero		1


	//   ....[54]....
        /*1bc8*/ 	.word	0x0001a470
        /*1bcc*/ 	.word	0x00000003
        /*1bd0*/ 	.word	0x00084050
        /*1bd4*/ 	.short	0x010a
        /*1bd6*/ 	.byte	0x3f
	.zero		1


	//   ....[55]....
        /*1bd8*/ 	.word	0x0001a4d0
        /*1bdc*/ 	.word	0x00000004
        /*1be0*/ 	.word	0x00084000
        /*1be4*/ 	.short	0x010a
        /*1be6*/ 	.byte	0x3f
	.zero		1


	//   ....[56]....
        /*1be8*/ 	.word	0x0001a530
        /*1bec*/ 	.word	0x00000004
        /*1bf0*/ 	.word	0xfffffff8
        /*1bf4*/ 	.short	0x010a
        /*1bf6*/ 	.byte	0x3f
	.zero		1


	//   ....[57]....
        /*1bf8*/ 	.word	0x0001a590
        /*1bfc*/ 	.word	0x00000008
        /*1c00*/ 	.word	0x00084008
        /*1c04*/ 	.short	0x010a
        /*1c06*/ 	.byte	0x3f
	.zero		1


	//   ....[58]....
        /*1c08*/ 	.word	0x0001a5f0
        /*1c0c*/ 	.word	0x00000007
        /*1c10*/ 	.word	0x00084000
        /*1c14*/ 	.short	0x010a
        /*1c16*/ 	.byte	0x3f
	.zero		1


	//   ....[59]....
        /*1c18*/ 	.word	0x0001a650
        /*1c1c*/ 	.word	0x00000006
        /*1c20*/ 	.word	0x00084000
        /*1c24*/ 	.short	0x010a
        /*1c26*/ 	.byte	0x3f
	.zero		1


	//   ....[60]....
        /*1c28*/ 	.word	0x0001a6b0
        /*1c2c*/ 	.word	0x00000007
        /*1c30*/ 	.word	0x00084000
        /*1c34*/ 	.short	0x010a
        /*1c36*/ 	.byte	0x3f
	.zero		1


	//   ....[61]....
        /*1c38*/ 	.word	0x0001a710
        /*1c3c*/ 	.word	0x00000005
        /*1c40*/ 	.word	0x00084000
        /*1c44*/ 	.short	0x010a
        /*1c46*/ 	.byte	0x3f
	.zero		1


	//   ....[62]....
        /*1c48*/ 	.word	0x0001a770
        /*1c4c*/ 	.word	0x00000003
        /*1c50*/ 	.word	0x00000008
        /*1c54*/ 	.short	0x010a
        /*1c56*/ 	.byte	0x3f
	.zero		1


	//   ....[63]....
        /*1c58*/ 	.word	0x0001a7c0
        /*1c5c*/ 	.word	0x00000004
        /*1c60*/ 	.word	0x00084060
        /*1c64*/ 	.short	0x010a
        /*1c66*/ 	.byte	0x3f
	.zero		1


	//   ....[64]....
        /*1c68*/ 	.word	0x0001a810
        /*1c6c*/ 	.word	0x00000005
        /*1c70*/ 	.word	0x00084028
        /*1c74*/ 	.short	0x010a
        /*1c76*/ 	.byte	0x3f
	.zero		1


	//   ....[65]....
        /*1c78*/ 	.word	0x0001a860
        /*1c7c*/ 	.word	0x00000004
        /*1c80*/ 	.word	0x00084060
        /*1c84*/ 	.short	0x010a
        /*1c86*/ 	.byte	0x3f
	.zero		1


	//   ....[66]....
        /*1c88*/ 	.word	0x0001a8b0
        /*1c8c*/ 	.word	0x00000003
        /*1c90*/ 	.word	0x00084028
        /*1c94*/ 	.short	0x010a
        /*1c96*/ 	.byte	0x3f
	.zero		1


	//   ....[67]....
        /*1c98*/ 	.word	0x0001a900
        /*1c9c*/ 	.word	0x00000007
        /*1ca0*/ 	.word	0x00084028
        /*1ca4*/ 	.short	0x010a
        /*1ca6*/ 	.byte	0x3f
	.zero		1


	//   ....[68]....
        /*1ca8*/ 	.word	0x0001a950
        /*1cac*/ 	.word	0x00000004
        /*1cb0*/ 	.word	0x00084028
        /*1cb4*/ 	.short	0x010a
        /*1cb6*/ 	.byte	0x3f
	.zero		1


	//----- nvinfo : EIATTR_NUM_MBARRIERS
	.align		4
.L_40:
        /*1cb8*/ 	.byte	0x03, 0x38
        /*1cba*/ 	.short	0x001e


	//----- nvinfo : EIATTR_EXIT_INSTR_OFFSETS
	.align		4
        /*1cbc*/ 	.byte	0x04, 0x1c
        /*1cbe*/ 	.short	(.L_42 - .L_41)


	//   ....[0]....
.L_41:
        /*1cc0*/ 	.word	0x00000a00


	//   ....[1]....
        /*1cc4*/ 	.word	0x00018eb0


	//   ....[2]....
        /*1cc8*/ 	.word	0x00018ef0


	//   ....[3]....
        /*1ccc*/ 	.word	0x00019ce0


	//   ....[4]....
        /*1cd0*/ 	.word	0x0001a450


	//----- nvinfo : EIATTR_MAX_THREADS
	.align		4
.L_42:
        /*1cd4*/ 	.byte	0x04, 0x05
        /*1cd6*/ 	.short	(.L_44 - .L_43)
.L_43:
        /*1cd8*/ 	.word	0x00000180
        /*1cdc*/ 	.word	0x00000001
        /*1ce0*/ 	.word	0x00000001


	//----- nvinfo : EIATTR_CRS_STACK_SIZE
	.align		4
.L_44:
        /*1ce4*/ 	.byte	0x04, 0x1e
        /*1ce6*/ 	.short	(.L_46 - .L_45)
.L_45:
        /*1ce8*/ 	.word	0x00000000


	//----- nvinfo : EIATTR_CBANK_PARAM_SIZE
	.align		4
.L_46:
        /*1cec*/ 	.byte	0x03, 0x19
        /*1cee*/ 	.short	0x0870


	//----- nvinfo : EIATTR_PARAM_CBANK
	.align		4
        /*1cf0*/ 	.byte	0x04, 0x0a
        /*1cf2*/ 	.short	(.L_48 - .L_47)
	.align		4
.L_47:
        /*1cf4*/ 	.word	index@(.nv.constant0._ZN7cutlass13device_kernelINS_4fmha6kernel28FmhaKernelTmaWarpSpecializedINS1_10collective30FmhaMainloopTmaWarpSpecializedINS_6half_tEffN4cute5tupleIJNS7_1CILi128EEENS9_ILi256EEENS9_ILi192EEEEEENS8_IJiNS9_ILi1EEENS8_IJiiEEEEEESG_SG_NS4_12CausalFusionEJEEENS4_15FmhaFwdEpilogueIS6_fNS8_IJNS9_ILi64EEESC_SB_EEEEENS2_23IndividualTileSchedulerEJEEEEEvNT_6ParamsE)
        /*1cf8*/ 	.short	0x0210
        /*1cfa*/ 	.short	0x0870


	//----- nvinfo : EIATTR_SW_WAR
	.align		4
.L_48:
        /*1cfc*/ 	.byte	0x04, 0x36
        /*1cfe*/ 	.short	(.L_50 - .L_49)
.L_49:
        /*1d00*/ 	.word	0x00000008
.L_50:


//--------------------- .nv.callgraph             --------------------------
	.section	.nv.callgraph,"",@"SHT_CUDA_CALLGRAPH"
	.align	4
	.sectionentsize	8
	.align		4
        /*0000*/ 	.word	0x00000000
	.align		4
        /*0004*/ 	.word	0xffffffff
	.align		4
        /*0008*/ 	.word	index@(_ZN7cutlass13device_kernelINS_4fmha6kernel28FmhaKernelTmaWarpSpecializedINS1_10collective30FmhaMainloopTmaWarpSpecializedINS_6half_tEffN4cute5tupleIJNS7_1CILi128EEENS9_ILi256EEENS9_ILi192EEEEEENS8_IJiNS9_ILi1EEENS8_IJiiEEEEEESG_SG_NS4_12CausalFusionEJEEENS4_15FmhaFwdEpilogueIS6_fNS8_IJNS9_ILi64EEESC_SB_EEEEENS2_23IndividualTileSchedulerEJEEEEEvNT_6ParamsE)
	.align		4
        /*000c*/ 	.word	index@(__assertfail)
	.align		4
        /*0010*/ 	.word	0x00000000
	.align		4
        /*0014*/ 	.word	0xfffffffe
	.align		4
        /*0018*/ 	.word	0x00000000
	.align		4
        /*001c*/ 	.word	0xfffffffd
	.align		4
        /*0020*/ 	.word	0x00000000
	.align		4
        /*0024*/ 	.word	0xfffffffc


//--------------------- .nv.constant4             --------------------------
	.section	.nv.constant4,"a",@progbits
	.align	8
	.align		8
.nv.constant4:
        /*0000*/ 	.dword	__assertfail
	.align		8
        /*0008*/ 	.dword	__unnamed_1
	.align		8
        /*0010*/ 	.dword	__unnamed_2
	.align		8
        /*0018*/ 	.dword	_ZN39_INTERNAL_169f4478_4_k_cu_060fcb60_28814cuda3std3__45__cpo5beginE
	.align		8
        /*0020*/ 	.dword	_ZN39_INTERNAL_169f4478_4_k_cu_060fcb60_28814cuda3std3__45__cpo3endE
	.align		8
        /*0028*/ 	.dword	_ZN39_INTERNAL_169f4478_4_k_cu_060fcb60_28814cuda3std3__45__cpo6cbeginE
	.align		8
        /*0030*/ 	.dword	_ZN39_INTERNAL_169f4478_4_k_cu_060fcb60_28814cuda3std3__45__cpo4cendE
	.align		8
        /*0038*/ 	.dword	_ZN39_INTERNAL_169f4478_4_k_cu_060fcb60_28814cuda3std3__441_GLOBAL__N__169f4478_4_k_cu_060fcb60_28816ignoreE
	.align		8
        /*0040*/ 	.dword	_ZN39_INTERNAL_169f4478_4_k_cu_060fcb60_28814cuda3std3__419piecewise_constructE
	.align		8
        /*0048*/ 	.dword	_ZN39_INTERNAL_169f4478_4_k_cu_060fcb60_28814cuda3std3__48in_placeE
	.align		8
        /*0050*/ 	.dword	_ZN39_INTERNAL_169f4478_4_k_cu_060fcb60_28814cuda3std6ranges3__45__cpo4swapE
	.align		8
        /*0058*/ 	.dword	_ZN39_INTERNAL_169f4478_4_k_cu_060fcb60_28814cuda3std6ranges3__45__cpo9iter_moveE
	.align		8
        /*0060*/ 	.dword	_ZN39_INTERNAL_169f4478_4_k_cu_060fcb60_28814cute7productE
	.align		8
        /*0068*/ 	.dword	_ZN39_INTERNAL_169f4478_4_k_cu_060fcb60_28814cute1_E
	.align		8
        /*0070*/ 	.dword	$str$24
	.align		8
        /*0078*/ 	.dword	$str$25


//--------------------- .text._ZN7cutlass13device_kernelINS_4fmha6kernel28FmhaKernelTmaWarpSpecializedINS1_10collective30FmhaMainloopTmaWarpSpecializedINS_6half_tEffN4cute5tupleIJNS7_1CILi128EEENS9_ILi256EEENS9_ILi192EEEEEENS8_IJiNS9_ILi1EEENS8_IJiiEEEEEESG_SG_NS4_12CausalFusionEJEEENS4_15FmhaFwdEpilogueIS6_fNS8_IJNS9_ILi64EEESC_SB_EEEEENS2_23IndividualTileSchedulerEJEEEEEvNT_6ParamsE --------------------------
	.section	.text._ZN7cutlass13device_kernelINS_4fmha6kernel28FmhaKernelTmaWarpSpecializedINS1_10collective30FmhaMainloopTmaWarpSpecializedINS_6half_tEffN4cute5tupleIJNS7_1CILi128EEENS9_ILi256EEENS9_ILi192EEEEEENS8_IJiNS9_ILi1EEENS8_IJiiEEEEEESG_SG_NS4_12CausalFusionEJEEENS4_15FmhaFwdEpilogueIS6_fNS8_IJNS9_ILi64EEESC_SB_EEEEENS2_23IndividualTileSchedulerEJEEEEEvNT_6ParamsE,"ax",@progbits
	.align	128
.text._ZN7cutlass13device_kernelINS_4fmha6kernel28FmhaKernelTmaWarpSpecializedINS1_10collective30FmhaMainloopTmaWarpSpecializedINS_6half_tEffN4cute5tupleIJNS7_1CILi128EEENS9_ILi256EEENS9_ILi192EEEEEENS8_IJiNS9_ILi1EEENS8_IJiiEEEEEESG_SG_NS4_12CausalFusionEJEEENS4_15FmhaFwdEpilogueIS6_fNS8_IJNS9_ILi64EEESC_SB_EEEEENS2_23IndividualTileSchedulerEJEEEEEvNT_6ParamsE:
        .type           _ZN7cutlass13device_kernelINS_4fmha6kernel28FmhaKernelTmaWarpSpecializedINS1_10collective30FmhaMainloopTmaWarpSpecializedINS_6half_tEffN4cute5tupleIJNS7_1CILi128EEENS9_ILi256EEENS9_ILi192EEEEEENS8_IJiNS9_ILi1EEENS8_IJiiEEEEEESG_SG_NS4_12CausalFusionEJEEENS4_15FmhaFwdEpilogueIS6_fNS8_IJNS9_ILi64EEESC_SB_EEEEENS2_23IndividualTileSchedulerEJEEEEEvNT_6ParamsE,@function
        .size           _ZN7cutlass13device_kernelINS_4fmha6kernel28FmhaKernelTmaWarpSpecializedINS1_10collective30FmhaMainloopTmaWarpSpecializedINS_6half_tEffN4cute5tupleIJNS7_1CILi128EEENS9_ILi256EEENS9_ILi192EEEEEENS8_IJiNS9_ILi1EEENS8_IJiiEEEEEESG_SG_NS4_12CausalFusionEJEEENS4_15FmhaFwdEpilogueIS6_fNS8_IJNS9_ILi64EEESC_SB_EEEEENS2_23IndividualTileSchedulerEJEEEEEvNT_6ParamsE,(.L_x_127 - _ZN7cutlass13device_kernelINS_4fmha6kernel28FmhaKernelTmaWarpSpecializedINS1_10collective30FmhaMainloopTmaWarpSpecializedINS_6half_tEffN4cute5tupleIJNS7_1CILi128EEENS9_ILi256EEENS9_ILi192EEEEEENS8_IJiNS9_ILi1EEENS8_IJiiEEEEEESG_SG_NS4_12CausalFusionEJEEENS4_15FmhaFwdEpilogueIS6_fNS8_IJNS9_ILi64EEESC_SB_EEEEENS2_23IndividualTileSchedulerEJEEEEEvNT_6ParamsE)
        .other          _ZN7cutlass13device_kernelINS_4fmha6kernel28FmhaKernelTmaWarpSpecializedINS1_10collective30FmhaMainloopTmaWarpSpecializedINS_6half_tEffN4cute5tupleIJNS7_1CILi128EEENS9_ILi256EEENS9_ILi192EEEEEENS8_IJiNS9_ILi1EEENS8_IJiiEEEEEESG_SG_NS4_12CausalFusionEJEEENS4_15FmhaFwdEpilogueIS6_fNS8_IJNS9_ILi64EEESC_SB_EEEEENS2_23IndividualTileSchedulerEJEEEEEvNT_6ParamsE,@"STO_CUDA_ENTRY STV_DEFAULT"
_ZN7cutlass13device_kernelINS_4fmha6kernel28FmhaKernelTmaWarpSpecializedINS1_10collective30FmhaMainloopTmaWarpSpecializedINS_6half_tEffN4cute5tupleIJNS7_1CILi128EEENS9_ILi256EEENS9_ILi192EEEEEENS8_IJiNS9_ILi1EEENS8_IJiiEEEEEESG_SG_NS4_12CausalFusionEJEEENS4_15FmhaFwdEpilogueIS6_fNS8_IJNS9_ILi64EEESC_SB_EEEEENS2_23IndividualTileSchedulerEJEEEEEvNT_6ParamsE:
[----:B------:R-:W1:Y:S02]  /*0000*/  LDC R1, c[0x0][0x28] ;  /* 0x00000a00ff017b82 */ /* 0x000e640000000800 */
[----:B-1----:R-:W-:Y:S01]  /*0010*/  VIADD R1, R1, 0xfffffe68 ;  /* 0xfffffe6801017836 */ /* 0x002fe20000000000 */
[----:B------:R-:W1:Y:S01]  /*0020*/  S2R R0, SR_TID.X ;  /* 0x0000000000007919 */ /* 0x000e620000002100 */
[----:B------:R-:W-:Y:S01]  /*0030*/  ELECT P1, URZ, PT ;  /* 0x00000000003f782f */ /* 0x000fe20003820000 */
[----:B------:R-:W-:Y:S01]  /*0040*/  BSSY B0, `(.L_x_0) ;  /* 0x0000017000007945 */ /* 0x000fe20003800000 */
[----:B-1----:R-:W-:-:S05]  /*0050*/  SHF.R.U32.HI R2, RZ, 0x5, R0 ;  /* 0x00000005ff027819 */ /* 0x002fca0000011600 */
[----:B------:R-:W1:Y:S02]  /*0060*/  SHFL.IDX PT, R3, R2, RZ, 0x1f ;  /* 0x00001fff02037589 */ /* 0x000e6400000e0000 */
[----:B-1----:R-:W-:Y:S02]  /*0070*/  R2UR UR4, R3 ;  /* 0x00000000030472ca */ /* 0x002fe400000e0000 */
[----:B------:R-:W-:-:S06]  /*0080*/  SHF.R.U32.HI R3, RZ, 0x7, R0 ;  /* 0x00000007ff037819 */ /* 0x000fcc0000011600 */
[----:B------:R-:W1:Y:S05]  /*0090*/  SHFL.IDX PT, R3, R3, RZ, 0x1f ;  /* 0x00001fff03037589 */ /* 0x000e6a00000e0000 */
[----:B------:R-:W-:Y:S02]  /*00a0*/  USHF.R.S32.HI UR5, URZ, 0x1f, UR4 ;  /* 0x0000001f3f057899 */ /* 0x000fe40008011404 */
[----:B------:R-:W-:Y:S02]  /*00b0*/  ISETP.NE.OR P0, PT, RZ, UR4, !P1 ;  /* 0x00000004ff007c0c */ /* 0x000fe4000cf05670 */
[----:B------:R-:W-:-:S04]  /*00c0*/  ULEA.HI UR5, UR5, UR4, URZ, 0x2 ;  /* 0x0000000405057291 */ /* 0x000fc8000f8f103f */
[----:B------:R-:W-:-:S04]  /*00d0*/  ULOP3.LUT UR5, UR5, 0xfffffffc, URZ, 0xc0, !UPT ;  /* 0xfffffffc05057892 */ /* 0x000fc8000f8ec03f */
[----:B------:R-:W-:-:S03]  /*00e0*/  UIADD3 UR10, UR4, -UR5, URZ ;  /* 0x80000005040a7290 */ /* 0x000fc6000fffe03f */
[----:B------:R-:W-:Y:S09]  /*00f0*/  @P0 BRA `(.L_x_1) ;  /* 0x00000000002c0947 */ /* 0x000ff20003800000 */
[----:B------:R-:W-:Y:S02]  /*0100*/  ULDC.64 UR4, c[0x0][0x198] ;  /* 0x0000660000047ab9 */ /* 0x000fe40000000a00 */
[----:B------:R-:W-:Y:S02]  /*0110*/  UIADD3 UR6, UP0, UR4, 0xf0, URZ ;  /* 0x000000f004067890 */ /* 0x000fe4000ff1e03f */
[----:B------:R-:W-:Y:S02]  /*0120*/  UIADD3 UR8, UP1, UR4, 0x1f0, URZ ;  /* 0x000001f004087890 */ /* 0x000fe4000ff3e03f */
[----:B------:R-:W-:Y:S02]  /*0130*/  UIADD3 UR4, UP2, UR4, 0x2f0, URZ ;  /* 0x000002f004047890 */ /* 0x000fe4000ff5e03f */
[----:B------:R-:W-:Y:S02]  /*0140*/  UIADD3.X UR7, URZ, UR5, URZ, UP0, !UPT ;  /* 0x000000053f077290 */ /* 0x000fe400087fe43f */
[----:B------:R-:W-:-:S02]  /*0150*/  UIADD3.X UR9, URZ, UR5, URZ, UP1, !UPT ;  /* 0x000000053f097290 */ /* 0x000fc40008ffe43f */
[----:B------:R-:W-:-:S05]  /*0160*/  UIADD3.X UR5, URZ, UR5, URZ, UP2, !UPT ;  /* 0x000000053f057290 */ /* 0x000fca00097fe43f */
[----:B------:R2:W-:Y:S02]  /*0170*/  UTMACCTL.PF [UR6] ;  /* 0x00000000060079b9 */ /* 0x0005e40008040000 */
[----:B------:R2:W-:Y:S02]  /*0180*/  UTMACCTL.PF [UR8] ;  /* 0x00000000080079b9 */ /* 0x0005e40008040000 */
[----:B------:R2:W-:Y:S02]  /*0190*/  UTMACCTL.PF [UR4] ;  /* 0x00000000040079b9 */ /* 0x0005e40008040000 */
[----:B--2---:R-:W-:Y:S01]  /*01a0*/  NOP ;  /* 0x0000000000007918 */ /* 0x004fe20000000000 */
.L_x_1:
[----:B------:R-:W-:Y:S05]  /*01b0*/  BSYNC B0 ;  /* 0x0000000000007941 */ /* 0x000fea0003800000 */
.L_x_0:
[----:B------:R-:W2:Y:S01]  /*01c0*/  SHFL.IDX PT, R4, R2, RZ, 0x1f ;  /* 0x00001fff02047589 */ /* 0x000ea200000e0000 */
[----:B-1----:R-:W-:Y:S01]  /*01d0*/  R2UR UR38, R3 ;  /* 0x00000000032672ca */ /* 0x002fe200000e0000 */
[----:B------:R-:W-:-:S12]  /*01e0*/  UISETP.NE.AND UP0, UPT, UR10, 0x1, UPT ;  /* 0x000000010a00788c */ /* 0x000fd8000bf05270 */
[----:B------:R-:W-:Y:S02]  /*01f0*/  UIADD3 UR7, UR38, -0x1, URZ ;  /* 0xffffffff26077890 */ /* 0x000fe4000fffe03f */
[----:B------:R-:W-:Y:S02]  /*0200*/  UISETP.EQ.AND UP0, UPT, UR38, URZ, !UP0 ;  /* 0x0000003f2600728c */ /* 0x000fe4000c702270 */
[----:B------:R-:W-:Y:S02]  /*0210*/  UISETP.GE.U32.AND UP1, UPT, UR7, 0x4, UPT ;  /* 0x000000040700788c */ /* 0x000fe4000bf26070 */
[----:B------:R-:W-:Y:S01]  /*0220*/  USEL UR6, URZ, 0x1, !UP0 ;  /* 0x000000013f067887 */ /* 0x000fe2000c000000 */
[----:B--2---:R-:W-:-:S03]  /*0230*/  ISETP.NE.AND P0, PT, R4, RZ, PT ;  /* 0x000000ff0400720c */ /* 0x004fc60003f05270 */
[----:B------:R-:W-:-:S10]  /*0240*/  USEL UR6, UR6, 0x2, UP1 ;  /* 0x0000000206067887 */ /* 0x000fd40008800000 */
[----:B------:R-:W-:Y:S05]  /*0250*/  @P0 BRA `(.L_x_2) ;  /* 0x0000000000480947 */ /* 0x000fea0003800000 */
[----:B------:R-:W1:Y:S01]  /*0260*/  S2UR UR11, SR_CgaCtaId ;  /* 0x00000000000b79c3 */ /* 0x000e620000008800 */
[----:B------:R-:W-:Y:S01]  /*0270*/  UMOV UR4, 0x400 ;  /* 0x0000040000047882 */ /* 0x000fe20000000000 */
[----:B------:R-:W-:Y:S01]  /*0280*/  UMOV UR5, 0x1 ;  /* 0x0000000100057882 */ /* 0x000fe20000000000 */
[----:B------:R-:W-:Y:S01]  /*0290*/  UMOV UR8, 0x80 ;  /* 0x0000008000087882 */ /* 0x000fe20000000000 */
[----:B------:R-:W-:Y:S01]  /*02a0*/  ELECT P0, URZ, PT ;  /* 0x00000000003f782f */ /* 0x000fe20003800000 */
[----:B------:R-:W-:-:S04]  /*02b0*/  UIADD3 UR8, -UR8, 0x100000, URZ ;  /* 0x0010000008087890 */ /* 0x000fc8000fffe13f */
[----:B------:R-:W-:Y:S02]  /*02c0*/  USHF.L.U32 UR9, UR8, 0xb, URZ ;  /* 0x0000000b08097899 */ /* 0x000fe4000800063f */
[----:B------:R-:W-:Y:S02]  /*02d0*/  USHF.L.U32 UR8, UR8, 0x1, URZ ;  /* 0x0000000108087899 */ /* 0x000fe4000800063f */
[----:B-1----:R-:W-:Y:S02]  /*02e0*/  ULEA UR11, UR11, UR4, 0x18 ;  /* 0x000000040b0b7291 */ /* 0x002fe4000f8ec03f */
[----:B------:R-:W-:-:S04]  /*02f0*/  UIADD3 UR4, -UR5, 0x100000, URZ ;  /* 0x0010000005047890 */ /* 0x000fc8000fffe13f */
[----:B------:R-:W-:Y:S02]  /*0300*/  USHF.L.U32 UR5, UR4, 0xb, URZ ;  /* 0x0000000b04057899 */ /* 0x000fe4000800063f */
[----:B------:R-:W-:Y:S01]  /*0310*/  USHF.L.U32 UR4, UR4, 0x1, URZ ;  /* 0x0000000104047899 */ /* 0x000fe2000800063f */
[----:B------:R-:W1:Y:S11]  /*0320*/  FENCE.VIEW.ASYNC.S ;  /* 0x00000000000073c6 */ /* 0x000e760000000000 */
[----:B-1----:R1:W2:Y:S01]  /*0330*/  SYNCS.EXCH.64 URZ, [UR11+0x84050], UR4 ;  /* 0x084050040b3f75b2 */ /* 0x0022a20008000100 */
[----:B------:R1:W3:Y:S01]  /*0340*/  SYNCS.EXCH.64 URZ, [UR11+0x84060], UR8 ;  /* 0x084060080b3f75b2 */ /* 0x0002e20008000100 */
[----:B------:R1:W4:Y:S01]  /*0350*/  SYNCS.EXCH.64 URZ, [UR11+0x84058], UR4 ;  /* 0x084058040b3f75b2 */ /* 0x0003220008000100 */
[----:B------:R1:W1:Y:S01]  /*0360*/  SYNCS.EXCH.64 URZ, [UR11+0x84068], UR8 ;  /* 0x084068080b3f75b2 */ /* 0x0002620008000100 */
[----:B------:R-:W-:Y:S01]  /*0370*/  NOP ;  /* 0x0000000000007918 */ /* 0x000fe20000000000 */
.L_x_2:
[----:B------:R-:W5:Y:S01]  /*0380*/  SHFL.IDX PT, R3, R2, RZ, 0x1f ;  /* 0x00001fff02037589 */ /* 0x000f6200000e0000 */
[----:B------:R-:W-:Y:S01]  /*0390*/  NOP ;  /* 0x0000000000007918 */ /* 0x000fe20000000000 */
[----:B-----5:R-:W-:-:S13]  /*03a0*/  ISETP.NE.AND P0, PT, R3, RZ, PT ;  /* 0x000000ff0300720c */ /* 0x020fda0003f05270 */
[----:B------:R-:W-:Y:S05]  /*03b0*/  @P0 BRA `(.L_x_3) ;  /* 0x0000000000600947 */ /* 0x000fea0003800000 */
[----:B-1----:R-:W1:Y:S01]  /*03c0*/  S2UR UR5, SR_CgaCtaId ;  /* 0x00000000000579c3 */ /* 0x002e620000008800 */
[----:B------:R-:W-:Y:S01]  /*03d0*/  UMOV UR4, 0x400 ;  /* 0x0000040000047882 */ /* 0x000fe20000000000 */
[----:B------:R-:W-:Y:S01]  /*03e0*/  UMOV UR8, 0x1 ;  /* 0x0000000100087882 */ /* 0x000fe20000000000 */
[----:B------:R-:W-:Y:S01]  /*03f0*/  UMOV UR12, 0x100 ;  /* 0x00000100000c7882 */ /* 0x000fe20000000000 */
[----:B------:R-:W-:-:S04]  /*0400*/  UIADD3 UR8, -UR8, 0x100000, URZ ;  /* 0x0010000008087890 */ /* 0x000fc8000fffe13f */
[----:B------:R-:W-:Y:S02]  /*0410*/  USHF.L.U32 UR9, UR8, 0xb, URZ ;  /* 0x0000000b08097899 */ /* 0x000fe4000800063f */
[----:B------:R-:W-:Y:S01]  /*0420*/  USHF.L.U32 UR8, UR8, 0x1, URZ ;  /* 0x0000000108087899 */ /* 0x000fe2000800063f */
[----:B------:R-:W-:Y:S01]  /*0430*/  ELECT P0, URZ, PT ;  /* 0x00000000003f782f */ /* 0x000fe20003800000 */
[----:B-1----:R-:W-:Y:S02]  /*0440*/  ULEA UR11, UR5, UR4, 0x18 ;  /* 0x00000004050b7291 */ /* 0x002fe4000f8ec03f */
[----:B------:R-:W-:-:S04]  /*0450*/  UIADD3 UR4, -UR12, 0x100000, URZ ;  /* 0x001000000c047890 */ /* 0x000fc8000fffe13f */
[----:B------:R-:W-:Y:S02]  /*0460*/  USHF.L.U32 UR5, UR4, 0xb, URZ ;  /* 0x0000000b04057899 */ /* 0x000fe4000800063f */
[----:B------:R-:W-:Y:S01]  /*0470*/  USHF.L.U32 UR4, UR4, 0x1, URZ ;  /* 0x0000000104047899 */ /* 0x000fe2000800063f */
[----:B------:R-:W1:Y:S03]  /*0480*/  FENCE.VIEW.ASYNC.S ;  /* 0x00000000000073c6 */ /* 0x000e660000000000 */
[----:B-1----:R1:W1:Y:S08]  /*0490*/  SYNCS.EXCH.64 URZ, [UR11+0x84000], UR8 ;  /* 0x084000080b3f75b2 */ /* 0x0022700008000100 */
[----:B------:R1:W1:Y:S01]  /*04a0*/  SYNCS.EXCH.64 URZ, [UR11+0x84028], UR4 ;  /* 0x084028040b3f75b2 */ /* 0x0002620008000100 */
        /* <DEDUP_REMOVED lines=8> */
[----:B------:R-:W-:Y:S01]  /*0530*/  NOP ;  /* 0x0000000000007918 */ /* 0x000fe20000000000 */
.L_x_3:
        /* <DEDUP_REMOVED lines=21> */
[----:B------:R-:W-:Y:S01]  /*0690*/  NOP ;  /* 0x0000000000007918 */ /* 0x000fe20000000000 */
.L_x_4:
[----:B------:R-:W5:Y:S01]  /*06a0*/  SHFL.IDX PT, R3, R2, RZ, 0x1f ;  /* 0x00001fff02037589 */ /* 0x000f6200000e0000 */
[----:B------:R-:W-:Y:S01]  /*06b0*/  ELECT P0, URZ, PT ;  /* 0x00000000003f782f */ /* 0x000fe20003800000 */
[----:B------:R-:W-:Y:S01]  /*06c0*/  NOP ;  /* 0x0000000000007918 */ /* 0x000fe20000000000 */
[----:B-1----:R-:W-:Y:S02]  /*06d0*/  UMOV UR4, 0x80 ;  /* 0x0000008000047882 */ /* 0x002fe40000000000 */
[C---:B-----5:R-:W-:Y:S02]  /*06e0*/  ISETP.NE.OR P0, PT, R3.reuse, RZ, !P0 ;  /* 0x000000ff0300720c */ /* 0x060fe40004705670 */
[----:B------:R-:W-:-:S11]  /*06f0*/  ISETP.NE.AND P2, PT, R3, RZ, PT ;  /* 0x000000ff0300720c */ /* 0x000fd60003f45270 */
[----:B------:R-:W-:Y:S01]  /*0700*/  VOTEU.ALL UP0, P0 ;  /* 0x00000000003f7886 */ /* 0x000fe20000000000 */
[----:B------:R-:W-:Y:S01]  /*0710*/  VOTEU.ALL UP2, P0 ;  /* 0x00000000003f7886 */ /* 0x000fe20000040000 */
[----:B------:R-:W-:Y:S01]  /*0720*/  VOTEU.ALL UP3, P0 ;  /* 0x00000000003f7886 */ /* 0x000fe20000060000 */
[----:B------:R-:W-:Y:S02]  /*0730*/  VOTEU.ALL UP4, P0 ;  /* 0x00000000003f7886 */ /* 0x000fe40000080000 */
[----:B------:R-:W1:Y:S01]  /*0740*/  @!UP0 S2UR UR9, SR_CgaCtaId ;  /* 0x00000000000989c3 */ /* 0x000e620000008800 */
[----:B------:R-:W-:Y:S01]  /*0750*/  @!UP0 UMOV UR8, 0x400 ;  /* 0x0000040000088882 */ /* 0x000fe20000000000 */
[----:B------:R-:W-:-:S04]  /*0760*/  @!UP0 UIADD3 UR4, -UR4, 0x100000, URZ ;  /* 0x0010000004048890 */ /* 0x000fc8000fffe13f */
[----:B------:R-:W-:Y:S02]  /*0770*/  @!UP0 USHF.L.U32 UR5, UR4, 0xb, URZ ;  /* 0x0000000b04058899 */ /* 0x000fe4000800063f */
[----:B------:R-:W-:Y:S02]  /*0780*/  @!UP0 USHF.L.U32 UR4, UR4, 0x1, URZ ;  /* 0x0000000104048899 */ /* 0x000fe4000800063f */
[----:B-1----:R-:W-:Y:S01]  /*0790*/  @!UP0 ULEA UR8, UR9, UR8, 0x18 ;  /* 0x0000000809088291 */ /* 0x002fe2000f8ec03f */
[----:B------:R-:W-:Y:S01]  /*07a0*/  VOTEU.ALL UP0, P0 ;  /* 0x00000000003f7886 */ /* 0x000fe20000000000 */
[----:B------:R-:W1:Y:S10]  /*07b0*/  FENCE.VIEW.ASYNC.S ;  /* 0x00000000000073c6 */ /* 0x000e740000000000 */
[----:B-1----:R1:W1:Y:S01]  /*07c0*/  @!UP0 SYNCS.EXCH.64 URZ, [UR8+0x84090], UR4 ;  /* 0x08409004083f85b2 */ /* 0x0022620008000100 */
[----:B------:R1:W1:Y:S01]  /*07d0*/  @!UP2 SYNCS.EXCH.64 URZ, [UR8+0x84098], UR4 ;  /* 0x08409804083fa5b2 */ /* 0x0002620008000100 */
[----:B------:R1:W1:Y:S01]  /*07e0*/  @!UP3 SYNCS.EXCH.64 URZ, [UR8+0x840a0], UR4 ;  /* 0x0840a004083fb5b2 */ /* 0x0002620008000100 */
[----:B------:R1:W1:Y:S01]  /*07f0*/  @!UP4 SYNCS.EXCH.64 URZ, [UR8+0x840a8], UR4 ;  /* 0x0840a804083fc5b2 */ /* 0x0002620008000100 */
[----:B------:R-:W-:Y:S01]  /*0800*/  NOP ;  /* 0x0000000000007918 */ /* 0x000fe20000000000 */
[----:B------:R-:W-:Y:S05]  /*0810*/  @P2 BRA `(.L_x_5) ;  /* 0x0000000000582947 */ /* 0x000fea0003800000 */
[----:B-1----:R-:W1:Y:S01]  /*0820*/  S2UR UR5, SR_CgaCtaId ;  /* 0x00000000000579c3 */ /* 0x002e620000008800 */
[----:B------:R-:W-:Y:S01]  /*0830*/  UMOV UR4, 0x400 ;  /* 0x0000040000047882 */ /* 0x000fe20000000000 */
[----:B------:R-:W-:Y:S01]  /*0840*/  UMOV UR8, 0x20 ;  /* 0x0000002000087882 */ /* 0x000fe20000000000 */
[----:B------:R-:W-:Y:S01]  /*0850*/  UMOV UR9, 0x80 ;  /* 0x0000008000097882 */ /* 0x000fe20000000000 */
[----:B------:R-:W-:Y:S01]  /*0860*/  ELECT P0, URZ, PT ;  /* 0x00000000003f782f */ /* 0x000fe20003800000 */
[----:B-1----:R-:W-:Y:S02]  /*0870*/  ULEA UR11, UR5, UR4, 0x18 ;  /* 0x00000004050b7291 */ /* 0x002fe4000f8ec03f */
[----:B------:R-:W-:-:S04]  /*0880*/  UIADD3 UR4, -UR8, 0x100000, URZ ;  /* 0x0010000008047890 */ /* 0x000fc8000fffe13f */
[----:B------:R-:W-:Y:S02]  /*0890*/  USHF.L.U32 UR5, UR4, 0xb, URZ ;  /* 0x0000000b04057899 */ /* 0x000fe4000800063f */
[----:B------:R-:W-:Y:S02]  /*08a0*/  USHF.L.U32 UR4, UR4, 0x1, URZ ;  /* 0x0000000104047899 */ /* 0x000fe4000800063f */
        /* <DEDUP_REMOVED lines=13> */
.L_x_5:
[----:B------:R-:W-:Y:S01]  /*0980*/  ISETP.NE.AND P0, PT, RZ, UR38, PT ;  /* 0x00000026ff007c0c */ /* 0x000fe2000bf05270 */
[----:B------:R-:W-:Y:S01]  /*0990*/  IMAD.U32 R2, RZ, RZ, UR10 ;  /* 0x0000000aff027e24 */ /* 0x000fe2000f8e00ff */
[----:B------:R-:W-:Y:S01]  /*09a0*/  NOP ;  /* 0x0000000000007918 */ /* 0x000fe20000000000 */
[----:B-1234-:R-:W-:Y:S03]  /*09b0*/  BAR.SYNC.DEFER_BLOCKING 0x0 ;  /* 0x0000000000007b1d */ /* 0x01efe60000010000 */
[----:B------:R-:W-:-:S07]  /*09c0*/  ISETP.EQ.AND P2, PT, R2, 0x1, P1 ;  /* 0x000000010200780c */ /* 0x000fce0000f42270 */
[----:B------:R-:W-:Y:S06]  /*09d0*/  @!P0 BRA `(.L_x_6) ;  /* 0x0000018400388947 */ /* 0x000fec0003800000 */
[----:B------:R-:W-:-:S06]  /*09e0*/  UISETP.GT.U32.AND UP0, UPT, UR7, 0x3, UPT ;  /* 0x000000030700788c */ /* 0x000fcc000bf04070 */
[----:B------:R-:W-:-:S13]  /*09f0*/  PLOP3.LUT P0, PT, PT, PT, UP0, 0x80, 0x0 ;  /* 0x000000000000781c */ /* 0x000fda0003f0f008 */
[----:B------:R-:W-:Y:S05]  /*0a00*/  @P0 EXIT ;  /* 0x000000000000094d */ /* 0x000fea0003800000 */
.L_x_7:
[----:B------:R-:W-:-:S08]  /*0a10*/  NOP ;  /* 0x0000000000007918 */ /* 0x000fd00000000000 */
[----:B------:R-:W1:Y:S02]  /*0a20*/  USETMAXREG.TRY_ALLOC.CTAPOOL UP0, 0xf0 ;  /* 0x000000f0000079c8 */ /* 0x000e640008000600 */
[----:B-1----:R-:W-:-:S13]  /*0a30*/  PLOP3.LUT P0, PT, PT, PT, UP0, 0x80, 0x0 ;  /* 0x000000000000781c */ /* 0x002fda0003f0f008 */
[----:B------:R-:W-:Y:S05]  /*0a40*/  @!P0 BRA `(.L_x_7) ;  /* 0xfffffffc00f08947 */ /* 0x000fea000383ffff */
[----:B------:R-:W-:Y:S01]  /*0a50*/  UISETP.NE.AND UP0, UPT, UR38, 0x1, UPT ;  /* 0x000000012600788c */ /* 0x000fe2000bf05270 */
[----:B------:R-:W1:Y:S01]  /*0a60*/  S2UR UR8, SR_CTAID.X ;  /* 0x00000000000879c3 */ /* 0x000e620000002500 */
[----:B------:R-:W-:Y:S01]  /*0a70*/  UMOV UR4, URZ ;  /* 0x0000003f00047c82 */ /* 0x000fe20008000000 */
[----:B------:R-:W-:-:S03]  /*0a80*/  UMOV UR5, URZ ;  /* 0x0000003f00057c82 */ /* 0x000fc60008000000 */
[----:B------:R-:W-:-:S13]  /*0a90*/  PLOP3.LUT P0, PT, PT, PT, UP0, 0x80, 0x0 ;  /* 0x000000000000781c */ /* 0x000fda0003f0f008 */
[----:B------:R-:W-:Y:S05]  /*0aa0*/  @!P0 BRA `(.L_x_8) ;  /* 0x00000000003c8947 */ /* 0x000fea0003800000 */
[----:B------:R-:W-:Y:S01]  /*0ab0*/  UISETP.NE.AND UP0, UPT, UR38, 0x2, UPT ;  /* 0x000000022600788c */ /* 0x000fe2000bf05270 */
[----:B------:R-:W-:-:S05]  /*0ac0*/  UMOV UR5, 0x1 ;  /* 0x0000000100057882 */ /* 0x000fca0000000000 */
[----:B------:R-:W-:-:S13]  /*0ad0*/  PLOP3.LUT P1, PT, PT, PT, UP0, 0x80, 0x0 ;  /* 0x000000000000781c */ /* 0x000fda0003f2f008 */
[----:B------:R-:W-:Y:S05]  /*0ae0*/  @!P1 BRA `(.L_x_8) ;  /* 0x00000000002c9947 */ /* 0x000fea0003800000 */
[----:B------:R-:W-:-:S06]  /*0af0*/  UISETP.NE.AND UP0, UPT, UR38, 0x3, UPT ;  /* 0x000000032600788c */ /* 0x000fcc000bf05270 */
[----:B------:R-:W-:-:S13]  /*0b00*/  PLOP3.LUT P1, PT, PT, PT, UP0, 0x80, 0x0 ;  /* 0x000000000000781c */ /* 0x000fda0003f2f008 */
[----:B------:R-:W-:Y:S05]  /*0b10*/  @!P1 BRA `(.L_x_9) ;  /* 0x0000000000189947 */ /* 0x000fea0003800000 */
[----:B------:R-:W-:-:S11]  /*0b20*/  UISETP.NE.AND UP0, UPT, UR38, 0x4, UPT ;  /* 0x000000042600788c */ /* 0x000fd6000bf05270 */
[----:B------:R-:W-:Y:S01]  /*0b30*/  @!UP0 UMOV UR4, 0x1 ;  /* 0x0000000100048882 */ /* 0x000fe20000000000 */
[----:B------:R-:W-:Y:S01]  /*0b40*/  @!UP0 UMOV UR5, 0x1 ;  /* 0x0000000100058882 */ /* 0x000fe20000000000 */
[----:B------:R-:W-:Y:S01]  /*0b50*/  @UP0 UMOV UR4, URZ ;  /* 0x0000003f00040c82 */ /* 0x000fe20008000000 */
[----:B------:R-:W-:Y:S01]  /*0b60*/  @UP0 UMOV UR5, URZ ;  /* 0x0000003f00050c82 */ /* 0x000fe20008000000 */
[----:B------:R-:W-:Y:S05]  /*0b70*/  BRA `(.L_x_8) ;  /* 0x0000000000087947 */ /* 0x000fea0003800000 */
.L_x_9:
[----:B------:R-:W-:Y:S01]  /*0b80*/  UMOV UR4, 0x1 ;  /* 0x0000000100047882 */ /* 0x000fe20000000000 */
[----:B------:R-:W-:-:S05]  /*0b90*/  UMOV UR5, URZ ;  /* 0x0000003f00057c82 */ /* 0x000fca0008000000 */
.L_x_8:
[----:B------:R-:W-:Y:S05]  /*0ba0*/  @!P0 BRA `(.L_x_10) ;  /* 0x0000000000408947 */ /* 0x000fea0003800000 */
[----:B------:R-:W-:-:S06]  /*0bb0*/  UISETP.NE.AND UP0, UPT, UR38, 0x2, UPT ;  /* 0x000000022600788c */ /* 0x000fcc000bf05270 */
[----:B------:R-:W-:-:S13]  /*0bc0*/  PLOP3.LUT P0, PT, PT, PT, UP0, 0x80, 0x0 ;  /* 0x000000000000781c */ /* 0x000fda0003f0f008 */
[----:B------:R-:W-:Y:S05]  /*0bd0*/  @!P0 BRA `(.L_x_11) ;  /* 0x00000000002c8947 */ /* 0x000fea0003800000 */
[----:B------:R-:W-:-:S06]  /*0be0*/  UISETP.NE.AND UP0, UPT, UR38, 0x3, UPT ;  /* 0x000000032600788c */ /* 0x000fcc000bf05270 */
[----:B------:R-:W-:-:S13]  /*0bf0*/  PLOP3.LUT P0, PT, PT, PT, UP0, 0x80, 0x0 ;  /* 0x000000000000781c */ /* 0x000fda0003f0f008 */
[----:B------:R-:W-:Y:S05]  /*0c00*/  @!P0 BRA `(.L_x_12) ;  /* 0x0000000000188947 */ /* 0x000fea0003800000 */
[----:B------:R-:W-:Y:S01]  /*0c10*/  UISETP.NE.AND UP0, UPT, UR38, 0x4, UPT ;  /* 0x000000042600788c */ /* 0x000fe2000bf05270 */
[----:B-1----:R-:W-:-:S05]  /*0c20*/  UMOV UR37, UR8 ;  /* 0x0000000800257c82 */ /* 0x002fca0008000000 */
[----:B------:R-:W-:-:S13]  /*0c30*/  PLOP3.LUT P0, PT, PT, PT, UP0, 0x80, 0x0 ;  /* 0x000000000000781c */ /* 0x000fda0003f0f008 */
[----:B------:R-:W-:Y:S05]  /*0c40*/  @P0 BRA `(.L_x_13) ;  /* 0x00000000001c0947 */ /* 0x000fea0003800000 */
[----:B------:R-:W-:Y:S01]  /*0c50*/  ULEA UR37, UR8, 0x3, 0x1 ;  /* 0x0000000308257891 */ /* 0x000fe2000f8e083f */
[----:B------:R-:W-:Y:S11]  /*0c60*/  BRA `(.L_x_13) ;  /* 0x0000000000147947 */ /* 0x000ff60003800000 */
.L_x_12:
[----:B-1----:R-:W-:Y:S01]  /*0c70*/  ULEA UR37, UR8, 0x2, 0x1 ;  /* 0x0000000208257891 */ /* 0x002fe2000f8e083f */
[----:B------:R-:W-:Y:S11]  /*0c80*/  BRA `(.L_x_13) ;  /* 0x00000000000c7947 */ /* 0x000ff60003800000 */
.L_x_11:
[----:B-1----:R-:W-:Y:S01]  /*0c90*/  ULEA UR37, UR8, 0x1, 0x1 ;  /* 0x0000000108257891 */ /* 0x002fe2000f8e083f */
[----:B------:R-:W-:Y:S11]  /*0ca0*/  BRA `(.L_x_13) ;  /* 0x0000000000047947 */ /* 0x000ff60003800000 */
.L_x_10:
[----:B-1----:R-:W-:-:S12]  /*0cb0*/  USHF.L.U32 UR37, UR8, 0x1, URZ ;  /* 0x0000000108257899 */ /* 0x002fd8000800063f */
.L_x_13:
[----:B------:R-:W1:Y:S01]  /*0cc0*/  LDC R2, c[0x0][0x28c] ;  /* 0x0000a300ff027b82 */ /* 0x000e620000000800 */
[----:B------:R-:W-:Y:S01]  /*0cd0*/  ULOP3.LUT UR9, UR6, 0x1, URZ, 0xfc, !UPT ;  /* 0x0000000106097892 */ /* 0x000fe2000f8efc3f */
[----:B------:R-:W-:Y:S01]  /*0ce0*/  SHF.R.S32.HI R3, RZ, 0x1f, R0 ;  /* 0x0000001fff037819 */ /* 0x000fe20000011400 */
[----:B------:R-:W-:Y:S02]  /*0cf0*/  ULEA UR8, UR8, 0x17f, 0x7 ;  /* 0x0000017f08087891 */ /* 0x000fe4000f8e383f */
[----:B------:R-:W-:Y:S01]  /*0d00*/  UISETP.NE.AND UP0, UPT, UR9, 0x3, UPT ;  /* 0x000000030900788c */ /* 0x000fe2000bf05270 */
[----:B------:R-:W-:Y:S01]  /*0d10*/  LEA.HI R3, R3, R0, RZ, 0x7 ;  /* 0x0000000003037211 */ /* 0x000fe200078f38ff */
[----:B------:R-:W-:-:S03]  /*0d20*/  USHF.R.U32.HI UR8, URZ, 0x8, UR8 ;  /* 0x000000083f087899 */ /* 0x000fc60008011608 */
[----:B------:R-:W-:Y:S02]  /*0d30*/  LOP3.LUT R3, R3, 0xffffff80, RZ, 0xc0, !PT ;  /* 0xffffff8003037812 */ /* 0x000fe400078ec0ff */
[----:B------:R-:W-:-:S03]  /*0d40*/  PLOP3.LUT P0, PT, PT, PT, UP0, 0x80, 0x0 ;  /* 0x000000000000781c */ /* 0x000fc60003f0f008 */
[----:B------:R-:W-:Y:S01]  /*0d50*/  IMAD.IADD R3, R0, 0x1, -R3 ;  /* 0x0000000100037824 */ /* 0x000fe200078e0a03 */
[----:B-1----:R-:W-:-:S04]  /*0d60*/  IADD3 R2, R2, 0xff, RZ ;  /* 0x000000ff02027810 */ /* 0x002fc80007ffe0ff */
[----:B------:R-:W-:-:S04]  /*0d70*/  SHF.R.S32.HI R5, RZ, 0x1f, R2 ;  /* 0x0000001fff057819 */ /* 0x000fc80000011402 */
[----:B------:R-:W-:-:S04]  /*0d80*/  LEA.HI R5, R5, R2, RZ, 0x8 ;  /* 0x0000000205057211 */ /* 0x000fc800078f40ff */
[----:B------:R-:W-:-:S04]  /*0d90*/  SHF.R.S32.HI R5, RZ, 0x8, R5 ;  /* 0x00000008ff057819 */ /* 0x000fc80000011405 */
[----:B------:R-:W-:Y:S01]  /*0da0*/  VIMNMX R182, R5, UR8, PT ;  /* 0x0000000805b67c48 */ /* 0x000fe2000bfe0100 */
[----:B------:R-:W-:Y:S06]  /*0db0*/  @!P0 BRA `(.L_x_14) ;  /* 0x0000000000048947 */ /* 0x000fec0003800000 */
[----:B------:R-:W-:Y:S01]  /*0dc0*/  BPT.TRAP 0x1 ;  /* 0x000000040000795c */ /* 0x000fe20000300000 */
.L_x_14:
[----:B------:R-:W1:Y:S01]  /*0dd0*/  S2UR UR8, SR_CgaCtaId ;  /* 0x00000000000879c3 */ /* 0x000e620000008800 */
[----:B------:R-:W-:Y:S01]  /*0de0*/  UMOV UR36, 0x400 ;  /* 0x0000040000247882 */ /* 0x000fe20000000000 */
[----:B------:R-:W-:Y:S01]  /*0df0*/  IMAD.U32 R6, RZ, RZ, UR4 ;  /* 0x00000004ff067e24 */ /* 0x000fe2000f8e00ff */
[----:B------:R-:W-:-:S04]  /*0e00*/  SHF.R.S32.HI R0, RZ, 0x1f, R3 ;  /* 0x0000001fff007819 */ /* 0x000fc80000011403 */
[----:B------:R-:W-:Y:S02]  /*0e10*/  SHF.L.U32 R6, R6, 0x1f, RZ ;  /* 0x0000001f06067819 */ /* 0x000fe400000006ff */
[CC--:B------:R-:W-:Y:S02]  /*0e20*/  LEA.HI R2, R0.reuse, R3.reuse, RZ, 0x2 ;  /* 0x0000000300027211 */ /* 0x0c0fe400078f10ff */
[----:B------:R-:W-:Y:S02]  /*0e30*/  LEA.HI R0, R0, R3, RZ, 0x5 ;  /* 0x0000000300007211 */ /* 0x000fe400078f28ff */
[--C-:B------:R-:W-:Y:S02]  /*0e40*/  SHF.R.S32.HI R4, RZ, 0x2, R2.reuse ;  /* 0x00000002ff047819 */ /* 0x100fe40000011402 */
[----:B------:R-:W-:Y:S02]  /*0e50*/  SHF.R.S32.HI R5, RZ, 0x1f, R2 ;  /* 0x0000001fff057819 */ /* 0x000fe40000011402 */
[----:B------:R-:W-:-:S02]  /*0e60*/  LOP3.LUT R2, R2, 0x7ffffffc, RZ, 0xc0, !PT ;  /* 0x7ffffffc02027812 */ /* 0x000fc400078ec0ff */
[----:B------:R-:W-:-:S04]  /*0e70*/  LEA.HI R5, R5, R4, RZ, 0x3 ;  /* 0x0000000405057211 */ /* 0x000fc800078f18ff */
[----:B------:R-:W-:Y:S01]  /*0e80*/  LOP3.LUT R5, R5, 0xfffffff8, RZ, 0xc0, !PT ;  /* 0xfffffff805057812 */ /* 0x000fe200078ec0ff */
[----:B-1----:R-:W-:-:S03]  /*0e90*/  ULEA UR36, UR8, UR36, 0x18 ;  /* 0x0000002408247291 */ /* 0x002fc6000f8ec03f */
[----:B------:R-:W-:Y:S01]  /*0ea0*/  IADD3 R5, R4, -R5, RZ ;  /* 0x8000000504057210 */ /* 0x000fe20007ffe0ff */
[----:B------:R-:W-:Y:S01]  /*0eb0*/  ULEA UR8, UR5, UR36, 0x3 ;  /* 0x0000002405087291 */ /* 0x000fe2000f8e183f */
[----:B------:R-:W-:Y:S01]  /*0ec0*/  SHF.R.S32.HI R4, RZ, 0x5, R0 ;  /* 0x00000005ff047819 */ /* 0x000fe20000011400 */
[----:B------:R-:W-:-:S04]  /*0ed0*/  IMAD.IADD R0, R3, 0x1, -R2 ;  /* 0x0000000103007824 */ /* 0x000fc800078e0a02 */
[----:B------:R-:W-:Y:S01]  /*0ee0*/  IMAD R2, R4, 0x10, R5 ;  /* 0x0000001004027824 */ /* 0x000fe200078e0205 */
[----:B------:R-:W-:Y:S02]  /*0ef0*/  MOV R5, UR37 ;  /* 0x0000002500057c02 */ /* 0x000fe40008000f00 */
[----:B------:R-:W1:Y:S02]  /*0f00*/  SYNCS.PHASECHK.TRANS64.TRYWAIT P1, [UR8+0x84050], R6 ;  /* 0x08405006ff0075a7 */ /* 0x000e640008020148 */
[----:B-1----:R-:W-:Y:S05]  /*0f10*/  @!P1 BRA `(.L_x_15) ;  /* 0x0000019400509947 */ /* 0x002fea0003800000 */
.L_x_109:
[----:B------:R-:W-:Y:S02]  /*0f20*/  IMAD.SHL.U32 R0, R0, 0x2, RZ ;  /* 0x0000000200007824 */ /* 0x000fe400078e00ff */
[----:B------:R-:W-:Y:S01]  /*0f30*/  IMAD R2, R5, 0x40, R2 ;  /* 0x0000004005027824 */ /* 0x000fe200078e0202 */
[----:B------:R-:W-:Y:S06]  /*0f40*/  @!P0 BRA `(.L_x_16) ;  /* 0x0000000000048947 */ /* 0x000fec0003800000 */
[----:B------:R-:W-:Y:S01]  /*0f50*/  BPT.TRAP 0x1 ;  /* 0x000000040000795c */ /* 0x000fe20000300000 */
.L_x_16:
[----:B------:R-:W-:Y:S01]  /*0f60*/  SHF.L.U32 R5, RZ, 0x1f, RZ ;  /* 0x0000001fff057819 */ /* 0x000fe200000006ff */
[----:B------:R-:W-:Y:S01]  /*0f70*/  UIADD3 UR10, UR36, 0x84090, URZ ;  /* 0x00084090240a7890 */ /* 0x000fe2000fffe03f */
[----:B------:R-:W-:Y:S02]  /*0f80*/  ISETP.NE.AND P2, PT, RZ, UR7, PT ;  /* 0x00000007ff007c0c */ /* 0x000fe4000bf45270 */
[----:B------:R-:W2:Y:S02]  /*0f90*/  SYNCS.PHASECHK.TRANS64.TRYWAIT P1, [UR36+0x84000], R5 ;  /* 0x08400005ff0075a7 */ /* 0x000ea40008020164 */
[----:B--2---:R-:W-:Y:S09]  /*0fa0*/  @!P1 BRA `(.L_x_17) ;  /* 0x0000019400449947 */ /* 0x004ff20003800000 */
.L_x_110:
[----:B------:R-:W-:Y:S01]  /*0fb0*/  ULEA UR4, UR38, UR10, 0x3 ;  /* 0x0000000a26047291 */ /* 0x000fe2000f8e183f */
[----:B-1----:R-:W-:-:S04]  /*0fc0*/  SEL R3, RZ, 0x1, P2 ;  /* 0x00000001ff037807 */ /* 0x002fc80001000000 */
[----:B------:R-:W-:-:S04]  /*0fd0*/  SHF.L.U32 R3, R3, 0x1f, RZ ;  /* 0x0000001f03037819 */ /* 0x000fc800000006ff */
[----:B------:R-:W1:Y:S02]  /*0fe0*/  SYNCS.PHASECHK.TRANS64.TRYWAIT P1, [UR4+-0x8], R3 ;  /* 0xfffff803ff0075a7 */ /* 0x000e640008020144 */
[----:B-1----:R-:W-:Y:S05]  /*0ff0*/  @!P1 BRA `(.L_x_18) ;  /* 0x0000019400489947 */ /* 0x002fea0003800000 */
.L_x_111:
[----:B------:R-:W-:Y:S01]  /*1000*/  USHF.R.U32.HI UR4, URZ, 0x4, UR36 ;  /* 0x000000043f047899 */ /* 0x000fe20008011624 */
[----:B------:R-:W-:Y:S01]  /*1010*/  WARPGROUP.ARRIVE ;  /* 0x00000000000079c5 */ /* 0x000fe20000000000 */
[----:B------:R-:W-:Y:S01]  /*1020*/  UIADD3 UR8, UR36, 0xc000, URZ ;  /* 0x0000c00024087890 */ /* 0x000fe2000fffe03f */
[----:B-1----:R-:W-:Y:S01]  /*1030*/  IADD3 R3, R0, 0x8, RZ ;  /* 0x0000000800037810 */ /* 0x002fe20007ffe0ff */
[----:B------:R-:W-:Y:S01]  /*1040*/  ULOP3.LUT UR4, UR4, 0x3fff, URZ, 0xc0, !UPT ;  /* 0x00003fff04047892 */ /* 0x000fe2000f8ec03f */
[CC--:B------:R-:W-:Y:S01]  /*1050*/  ISETP.GE.AND P2, PT, R2.reuse, R0.reuse, PT ;  /* 0x000000000200720c */ /* 0x0c0fe20003f46270 */
[----:B------:R-:W-:Y:S01]  /*1060*/  USHF.R.U32.HI UR8, URZ, 0x4, UR8 ;  /* 0x000000043f087899 */ /* 0x000fe20008011608 */
[----:B------:R-:W-:Y:S01]  /*1070*/  ISETP.GE.AND P4, PT, R2, R3, PT ;  /* 0x000000030200720c */ /* 0x000fe20003f86270 */
[----:B------:R-:W-:Y:S01]  /*1080*/  ULOP3.LUT UR4, UR4, 0x10000, URZ, 0xfc, !UPT ;  /* 0x0001000004047892 */ /* 0x000fe2000f8efc3f */
[C---:B------:R-:W-:Y:S01]  /*1090*/  VIADD R3, R0.reuse, 0x18 ;  /* 0x0000001800037836 */ /* 0x040fe20000000000 */
[----:B------:R-:W-:Y:S01]  /*10a0*/  ULOP3.LUT UR39, UR8, 0x3fff, URZ, 0xc0, !UPT ;  /* 0x00003fff08277892 */ /* 0x000fe2000f8ec03f */
[C---:B------:R-:W-:Y:S01]  /*10b0*/  VIADD R7, R0.reuse, 0x9 ;  /* 0x0000000900077836 */ /* 0x040fe20000000000 */
[----:B------:R-:W-:Y:S01]  /*10c0*/  UIMAD UR4, UR5, 0x600, UR4 ;  /* 0x00000600050478a4 */ /* 0x000fe2000f8e0204 */
[----:B------:R-:W-:Y:S01]  /*10d0*/  VIADD R9, R0, 0x10 ;  /* 0x0000001000097836 */ /* 0x000fe20000000000 */
[----:B------:R-:W-:Y:S01]  /*10e0*/  ULOP3.LUT UR56, UR39, 0x10000, URZ, 0xfc, !UPT ;  /* 0x0001000027387892 */ /* 0x000fe2000f8efc3f */
[C---:B------:R-:W-:Y:S01]  /*10f0*/  ISETP.GT.AND P1, PT, R2.reuse, R0, PT ;  /* 0x000000000200720c */ /* 0x040fe20003f24270 */
[----:B------:R-:W-:Y:S01]  /*1100*/  UMOV UR5, 0x40000040 ;  /* 0x4000004000057882 */ /* 0x000fe20000000000 */
[----:B------:R-:W-:Y:S01]  /*1110*/  UMOV UR15, 0x40000040 ;  /* 0x40000040000f7882 */ /* 0x000fe20000000000 */
[----:B------:R-:W-:Y:S01]  /*1120*/  UMOV UR13, UR5 ;  /* 0x00000005000d7c82 */ /* 0x000fe20008000000 */
[----:B------:R-:W-:Y:S01]  /*1130*/  UMOV UR12, UR4 ;  /* 0x00000004000c7c82 */ /* 0x000fe20008000000 */
[----:B------:R-:W-:Y:S01]  /*1140*/  UIADD3 UR8, UR4, 0x2, URZ ;  /* 0x0000000204087890 */ /* 0x000fe2000fffe03f */
[C---:B------:R-:W-:Y:S01]  /*1150*/  ISETP.GE.AND P6, PT, R2.reuse, R7, PT ;  /* 0x000000070200720c */ /* 0x040fe20003fc6270 */
[----:B------:R-:W-:Y:S01]  /*1160*/  UMOV UR14, UR56 ;  /* 0x00000038000e7c82 */ /* 0x000fe20008000000 */
[----:B------:R-:W-:Y:S01]  /*1170*/  UMOV UR9, 0x40000040 ;  /* 0x4000004000097882 */ /* 0x000fe20000000000 */
[----:B------:R-:W-:Y:S01]  /*1180*/  HGMMA.64x256x16.F32 R24, gdesc[UR12], RZ, !UPT, gsb0 ;  /* 0x03e000000c1879f0 */ /* 0x000fe2000c0008ff */
[----:B------:R-:W-:Y:S01]  /*1190*/  UIADD3 UR14, UR56, 0x2, URZ ;  /* 0x00000002380e7890 */ /* 0x000fe2000fffe03f */
[----:B------:R-:W-:Y:S01]  /*11a0*/  ISETP.GE.AND P5, PT, R2, R9, PT ;  /* 0x000000090200720c */ /* 0x000fe20003fa6270 */
[----:B------:R-:W-:Y:S01]  /*11b0*/  UMOV UR12, UR8 ;  /* 0x00000008000c7c82 */ /* 0x000fe20008000000 */
[----:B------:R-:W-:Y:S01]  /*11c0*/  UMOV UR13, UR9 ;  /* 0x00000009000d7c82 */ /* 0x000fe20008000000 */
[----:B------:R-:W-:Y:S01]  /*11d0*/  UMOV UR15, 0x40000040 ;  /* 0x40000040000f7882 */ /* 0x000fe20000000000 */
[----:B------:R-:W-:Y:S01]  /*11e0*/  UIADD3 UR16, UR4, 0x6, URZ ;  /* 0x0000000604107890 */ /* 0x000fe2000fffe03f */
[C---:B------:R-:W-:Y:S01]  /*11f0*/  VIADD R7, R0.reuse, 0x19 ;  /* 0x0000001900077836 */ /* 0x040fe20000000000 */
[----:B------:R-:W-:Y:S01]  /*1200*/  UIADD3 UR18, UR56, 0x6, URZ ;  /* 0x0000000638127890 */ /* 0x000fe2000fffe03f */
[----:B------:R-:W-:Y:S01]  /*1210*/  IADD3 R11, R0, 0x11, RZ ;  /* 0x00000011000b7810 */ /* 0x000fe20007ffe0ff */
[----:B------:R-:W-:Y:S01]  /*1220*/  UMOV UR17, 0x40000040 ;  /* 0x4000004000117882 */ /* 0x000fe20000000000 */
[----:B------:R-:W-:Y:S01]  /*1230*/  UMOV UR19, 0x40000040 ;  /* 0x4000004000137882 */ /* 0x000fe20000000000 */
[----:B------:R-:W-:Y:S01]  /*1240*/  UIADD3 UR20, UR4, 0x200, URZ ;  /* 0x0000020004147890 */ /* 0x000fe2000fffe03f */
[----:B------:R-:W-:Y:S01]  /*1250*/  ISETP.GE.AND P3, PT, R2, R11, PT ;  /* 0x0000000b0200720c */ /* 0x000fe20003f66270 */
[----:B------:R-:W-:Y:S01]  /*1260*/  UIADD3 UR22, UR56, 0x800, URZ ;  /* 0x0000080038167890 */ /* 0x000fe2000fffe03f */
[----:B------:R-:W-:Y:S01]  /*1270*/  VIADD R9, R0, 0x71 ;  /* 0x0000007100097836 */ /* 0x000fe20000000000 */
[----:B------:R-:W-:Y:S01]  /*1280*/  UMOV UR21, 0x40000040 ;  /* 0x4000004000157882 */ /* 0x000fe20000000000 */
[----:B------:R-:W-:Y:S01]  /*1290*/  UMOV UR23, 0x40000040 ;  /* 0x4000004000177882 */ /* 0x000fe20000000000 */
[----:B------:R-:W-:-:S02]  /*12a0*/  UIADD3 UR24, UR4, 0x202, URZ ;  /* 0x0000020204187890 */ /* 0x000fc4000fffe03f */
[----:B------:R-:W-:Y:S01]  /*12b0*/  UIADD3 UR26, UR56, 0x802, URZ ;  /* 0x00000802381a7890 */ /* 0x000fe2000fffe03f */
[----:B------:R-:W-:Y:S01]  /*12c0*/  UMOV UR25, 0x40000040 ;  /* 0x4000004000197882 */ /* 0x000fe20000000000 */
[----:B------:R-:W-:Y:S01]  /*12d0*/  UMOV UR27, 0x40000040 ;  /* 0x40000040001b7882 */ /* 0x000fe20000000000 */
[----:B------:R-:W-:Y:S02]  /*12e0*/  UIADD3 UR28, UR4, 0x204, URZ ;  /* 0x00000204041c7890 */ /* 0x000fe4000fffe03f */
[----:B------:R-:W-:Y:S01]  /*12f0*/  UIADD3 UR30, UR56, 0x804, URZ ;  /* 0x00000804381e7890 */ /* 0x000fe2000fffe03f */
[----:B------:R-:W-:Y:S01]  /*1300*/  UMOV UR29, 0x40000040 ;  /* 0x40000040001d7882 */ /* 0x000fe20000000000 */
[----:B------:R-:W-:Y:S01]  /*1310*/  UMOV UR31, 0x40000040 ;  /* 0x40000040001f7882 */ /* 0x000fe20000000000 */
[----:B------:R-:W-:Y:S02]  /*1320*/  UIADD3 UR32, UR4, 0x206, URZ ;  /* 0x0000020604207890 */ /* 0x000fe4000fffe03f */
[----:B------:R-:W-:Y:S01]  /*1330*/  UIADD3 UR34, UR56, 0x806, URZ ;  /* 0x0000080638227890 */ /* 0x000fe2000fffe03f */
        /* <DEDUP_REMOVED lines=18> */
[----:B------:R-:W-:Y:S01]  /*1460*/  ULDC UR11, c[0x0][0x604] ;  /* 0x00018100000b7ab9 */ /* 0x000fe20000000800 */
[----:B------:R-:W-:-:S04]  /*1470*/  USHF.L.U32 UR7, UR7, 0x3, URZ ;  /* 0x0000000307077899 */ /* 0x000fc8000800063f */
[----:B------:R-:W-:Y:S01]  /*1480*/  ULOP3.LUT UR7, UR7, 0x8, URZ, 0xc, !UPT ;  /* 0x0000000807077892 */ /* 0x000fe2000f8e0c3f */
[----:B------:R-:W-:Y:S02]  /*1490*/  WARPGROUP.DEPBAR.LE gsb0, 0x0 ;  /* 0x00008000000079c5 */ /* 0x000fe40000010000 */
[----:B------:R-:W-:-:S06]  /*14a0*/  WARPGROUP.ARRIVE ;  /* 0x00000000000079c5 */ /* 0x000fcc0000000000 */
[----:B------:R-:W-:Y:S01]  /*14b0*/  HGMMA.64x256x16.F32 R24, gdesc[UR12], R24, gsb0 ;  /* 0x03e000000c1879f0 */ /* 0x000fe20008000818 */
[----:B------:R-:W-:Y:S02]  /*14c0*/  UIADD3 UR12, UR4, 0x4, URZ ;  /* 0x00000004040c7890 */ /* 0x000fe4000fffe03f */
[----:B------:R-:W-:Y:S01]  /*14d0*/  UIADD3 UR14, UR56, 0x4, URZ ;  /* 0x00000004380e7890 */ /* 0x000fe2000fffe03f */
[----:B------:R-:W-:Y:S01]  /*14e0*/  UMOV UR13, 0x40000040 ;  /* 0x40000040000d7882 */ /* 0x000fe20000000000 */
[----:B------:R-:W-:Y:S01]  /*14f0*/  UMOV UR15, 0x40000040 ;  /* 0x40000040000f7882 */ /* 0x000fe20000000000 */
[----:B------:R-:W-:Y:S02]  /*1500*/  WARPGROUP.DEPBAR.LE gsb0, 0x0 ;  /* 0x00008000000079c5 */ /* 0x000fe40000010000 */
[----:B------:R-:W-:-:S15]  /*1510*/  WARPGROUP.ARRIVE ;  /* 0x00000000000079c5 */ /* 0x000fde0000000000 */
[----:B------:R-:W-:-:S05]  /*1520*/  NOP ;  /* 0x0000000000007918 */ /* 0x000fca0000000000 */
[----:B------:R-:W-:Y:S01]  /*1530*/  HGMMA.64x256x16.F32 R24, gdesc[UR12], R24, gsb0 ;  /* 0x03e000000c1879f0 */ /* 0x000fe20008000818 */
[----:B------:R-:W-:Y:S01]  /*1540*/  ULDC UR14, c[0x0][0x604] ;  /* 0x00018100000e7ab9 */ /* 0x000fe20000000800 */
[----:B------:R-:W-:Y:S01]  /*1550*/  ULDC UR15, c[0x0][0x604] ;  /* 0x00018100000f7ab9 */ /* 0x000fe20000000800 */
[----:B------:R-:W-:Y:S02]  /*1560*/  WARPGROUP.DEPBAR.LE gsb0, 0x0 ;  /* 0x00008000000079c5 */ /* 0x000fe40000010000 */
[----:B------:R-:W-:-:S15]  /*1570*/  WARPGROUP.ARRIVE ;  /* 0x00000000000079c5 */ /* 0x000fde0000000000 */
[----:B------:R-:W-:-:S08]  /*1580*/  NOP ;  /* 0x0000000000007918 */ /* 0x000fd00000000000 */
        /* <DEDUP_REMOVED lines=18> */
[----:B------:R-:W-:Y:S03]  /*16b0*/  HGMMA.64x256x16.F32 R24, gdesc[UR28], R24, gsb0 ;  /* 0x03e000001c1879f0 */ /* 0x000fe60008000818 */
        /* <DEDUP_REMOVED lines=21> */
[----:B------:R-:W-:Y:S02]  /*1810*/  FSEL R24, R24, -INF , P2 ;  /* 0xff80000018187808 */ /* 0x000fe40001000000 */
[----:B------:R-:W-:Y:S02]  /*1820*/  FSEL R30, R30, -INF , P2 ;  /* 0xff8000001e1e7808 */ /* 0x000fe40001000000 */
[----:B------:R-:W-:Y:S02]  /*1830*/  ISETP.GE.AND P2, PT, R2, R3, PT ;  /* 0x000000030200720c */ /* 0x000fe40003f46270 */
[----:B------:R-:W-:-:S02]  /*1840*/  IADD3 R3, R0, 0x20, RZ ;  /* 0x0000002000037810 */ /* 0x000fc40007ffe0ff */
[----:B------:R-:W-:Y:S02]  /*1850*/  FSEL R28, R28, -INF , P4 ;  /* 0xff8000001c1c7808 */ /* 0x000fe40002000000 */
[----:B------:R-:W-:Y:S02]  /*1860*/  FSEL R34, R34, -INF , P4 ;  /* 0xff80000022227808 */ /* 0x000fe40002000000 */
[----:B------:R-:W-:Y:S01]  /*1870*/  ISETP.GE.AND P4, PT, R2, R3, PT ;  /* 0x000000030200720c */ /* 0x000fe20003f86270 */
[----:B------:R-:W-:Y:S01]  /*1880*/  VIADD R3, R0, 0x28 ;  /* 0x0000002800037836 */ /* 0x000fe20000000000 */
[----:B------:R-:W-:Y:S02]  /*1890*/  FSEL R32, R32, -INF , P5 ;  /* 0xff80000020207808 */ /* 0x000fe40002800000 */
[----:B------:R-:W-:Y:S02]  /*18a0*/  FSEL R38, R38, -INF , P5 ;  /* 0xff80000026267808 */ /* 0x000fe40002800000 */
[----:B------:R-:W-:-:S02]  /*18b0*/  FSEL R25, R25, -INF , P1 ;  /* 0xff80000019197808 */ /* 0x000fc40000800000 */
[----:B------:R-:W-:Y:S02]  /*18c0*/  FSEL R31, R31, -INF , P1 ;  /* 0xff8000001f1f7808 */ /* 0x000fe40000800000 */
[----:B------:R-:W-:Y:S01]  /*18d0*/  ISETP.GE.AND P5, PT, R2, R3, PT ;  /* 0x000000030200720c */ /* 0x000fe20003fa6270 */
[----:B------:R-:W-:Y:S01]  /*18e0*/  VIADD R3, R0, 0x30 ;  /* 0x0000003000037836 */ /* 0x000fe20000000000 */
[----:B------:R-:W-:Y:S01]  /*18f0*/  ISETP.GE.AND P1, PT, R2, R7, PT ;  /* 0x000000070200720c */ /* 0x000fe20003f26270 */
[----:B------:R-:W-:Y:S01]  /*1900*/  VIADD R7, R0, 0x21 ;  /* 0x0000002100077836 */ /* 0x000fe20000000000 */
[----:B------:R-:W-:Y:S02]  /*1910*/  FSEL R36, R36, -INF , P2 ;  /* 0xff80000024247808 */ /* 0x000fe40001000000 */
[----:B------:R-:W-:Y:S02]  /*1920*/  FSEL R42, R42, -INF , P2 ;  /* 0xff8000002a2a7808 */ /* 0x000fe40001000000 */
[----:B------:R-:W-:-:S02]  /*1930*/  FSEL R29, R29, -INF , P6 ;  /* 0xff8000001d1d7808 */ /* 0x000fc40003000000 */
[----:B------:R-:W-:Y:S02]  /*1940*/  FSEL R35, R35, -INF , P6 ;  /* 0xff80000023237808 */ /* 0x000fe40003000000 */
[C---:B------:R-:W-:Y:S02]  /*1950*/  ISETP.GE.AND P2, PT, R2.reuse, R3, PT ;  /* 0x000000030200720c */ /* 0x040fe40003f46270 */
[----:B------:R-:W-:Y:S02]  /*1960*/  ISETP.GE.AND P6, PT, R2, R7, PT ;  /* 0x000000070200720c */ /* 0x000fe40003fc6270 */
[C---:B------:R-:W-:Y:S02]  /*1970*/  IADD3 R3, R0.reuse, 0x38, RZ ;  /* 0x0000003800037810 */ /* 0x040fe40007ffe0ff */
[----:B------:R-:W-:Y:S02]  /*1980*/  IADD3 R7, R0, 0x29, RZ ;  /* 0x0000002900077810 */ /* 0x000fe40007ffe0ff */
[----:B------:R-:W-:-:S02]  /*1990*/  FSEL R40, R40, -INF , P4 ;  /* 0xff80000028287808 */ /* 0x000fc40002000000 */
[----:B------:R-:W-:Y:S02]  /*19a0*/  FSEL R46, R46, -INF , P4 ;  /* 0xff8000002e2e7808 */ /* 0x000fe40002000000 */
[----:B------:R-:W-:Y:S02]  /*19b0*/  FSEL R33, R33, -INF , P3 ;  /* 0xff80000021217808 */ /* 0x000fe40001800000 */
[----:B------:R-:W-:Y:S02]  /*19c0*/  FSEL R39, R39, -INF , P3 ;  /* 0xff80000027277808 */ /* 0x000fe40001800000 */
[----:B------:R-:W-:Y:S01]  /*19d0*/  ISETP.GE.AND P4, PT, R2, R3, PT ;  /* 0x000000030200720c */ /* 0x000fe20003f86270 */
[----:B------:R-:W-:Y:S01]  /*19e0*/  VIADD R3, R0, 0x40 ;  /* 0x0000004000037836 */ /* 0x000fe20000000000 */
[----:B------:R-:W-:Y:S01]  /*19f0*/  ISETP.GE.AND P3, PT, R2, R7, PT ;  /* 0x000000070200720c */ /* 0x000fe20003f66270 */
[----:B------:R-:W-:Y:S01]  /*1a00*/  VIADD R7, R0, 0x31 ;  /* 0x0000003100077836 */ /* 0x000fe20000000000 */
        /* <DEDUP_REMOVED lines=12> */
[C---:B------:R-:W-:Y:S02]  /*1ad0*/  ISETP.GE.AND P2, PT, R2.reuse, R3, PT ;  /* 0x000000030200720c */ /* 0x040fe40003f46270 */
[----:B------:R-:W-:Y:S02]  /*1ae0*/  ISETP.GE.AND P6, PT, R2, R7, PT ;  /* 0x000000070200720c */ /* 0x000fe40003fc6270 */
[----:B------:R-:W-:-:S02]  /*1af0*/  IADD3 R3, R0, 0x50, RZ ;  /* 0x0000005000037810 */ /* 0x000fc40007ffe0ff */
[----:B------:R-:W-:Y:S02]  /*1b00*/  IADD3 R7, R0, 0x41, RZ ;  /* 0x0000004100077810 */ /* 0x000fe40007ffe0ff */
[----:B------:R-:W-:Y:S02]  /*1b10*/  FSEL R52, R52, -INF , P4 ;  /* 0xff80000034347808 */ /* 0x000fe40002000000 */
        /* <DEDUP_REMOVED lines=27> */
[C---:B------:R-:W-:Y:S01]  /*1cd0*/  ISETP.GE.AND P4, PT, R2.reuse, R3, PT ;  /* 0x000000030200720c */ /* 0x040fe20003f86270 */
[C---:B------:R-:W-:Y:S01]  /*1ce0*/  VIADD R3, R2.reuse, 0x8 ;  /* 0x0000000802037836 */ /* 0x040fe20000000000 */
[----:B------:R-:W-:Y:S01]  /*1cf0*/  ISETP.GE.AND P3, PT, R2, R7, PT ;  /* 0x000000070200720c */ /* 0x000fe20003f66270 */
[----:B------:R-:W-:Y:S01]  /*1d00*/  VIADD R7, R0, 0x61 ;  /* 0x0000006100077836 */ /* 0x000fe20000000000 */
[----:B------:R-:W-:-:S02]  /*1d10*/  FSEL R68, R68, -INF , P5 ;  /* 0xff80000044447808 */ /* 0x000fc40002800000 */
[----:B------:R-:W-:Y:S02]  /*1d20*/  FSEL R74, R74, -INF , P5 ;  /* 0xff8000004a4a7808 */ /* 0x000fe40002800000 */
[----:B------:R-:W-:Y:S02]  /*1d30*/  FSEL R69, R69, -INF , P3 ;  /* 0xff80000045457808 */ /* 0x000fe40001800000 */
[----:B------:R-:W-:Y:S02]  /*1d40*/  FSEL R75, R75, -INF , P3 ;  /* 0xff8000004b4b7808 */ /* 0x000fe40001800000 */
[CC--:B------:R-:W-:Y:S02]  /*1d50*/  ISETP.GE.AND P5, PT, R3.reuse, R0.reuse, PT ;  /* 0x000000000300720c */ /* 0x0c0fe40003fa6270 */
[----:B------:R-:W-:Y:S02]  /*1d60*/  ISETP.GT.AND P3, PT, R3, R0, PT ;  /* 0x000000000300720c */ /* 0x000fe40003f64270 */
[----:B------:R-:W-:-:S02]  /*1d70*/  FSEL R26, R26, -INF , P5 ;  /* 0xff8000001a1a7808 */ /* 0x000fc40002800000 */
[----:B------:R-:W-:Y:S02]  /*1d80*/  FSEL R27, R27, -INF , P3 ;  /* 0xff8000001b1b7808 */ /* 0x000fe40001800000 */
[----:B------:R-:W-:Y:S02]  /*1d90*/  ISETP.GE.AND P3, PT, R2, R9, PT ;  /* 0x000000090200720c */ /* 0x000fe40003f66270 */
[----:B------:R-:W-:Y:S02]  /*1da0*/  FMNMX R9, R26, R27, !PT ;  /* 0x0000001b1a097209 */ /* 0x000fe40007800000 */
[----:B------:R-:W-:Y:S02]  /*1db0*/  FSEL R61, R61, -INF , P1 ;  /* 0xff8000003d3d7808 */ /* 0x000fe40000800000 */
[----:B--2---:R-:W-:Y:S02]  /*1dc0*/  FMNMX R4, R30, R9, !PT ;  /* 0x000000091e047209 */ /* 0x004fe40007800000 */
[----:B------:R-:W-:-:S02]  /*1dd0*/  FSEL R67, R67, -INF , P1 ;  /* 0xff80000043437808 */ /* 0x000fc40000800000 */
[----:B------:R-:W-:Y:S02]  /*1de0*/  FMNMX R9, R31, R4, !PT ;  /* 0x000000041f097209 */ /* 0x000fe40007800000 */
[----:B------:R-:W-:Y:S01]  /*1df0*/  ISETP.GE.AND P1, PT, R2, R7, PT ;  /* 0x000000070200720c */ /* 0x000fe20003f26270 */
[----:B------:R-:W-:Y:S01]  /*1e00*/  VIADD R7, R0, 0x69 ;  /* 0x0000006900077836 */ /* 0x000fe20000000000 */
[----:B------:R-:W-:Y:S02]  /*1e10*/  FMNMX R4, R34, R9, !PT ;  /* 0x0000000922047209 */ /* 0x000fe40007800000 */
[----:B------:R-:W-:Y:S02]  /*1e20*/  FSEL R65, R65, -INF , P6 ;  /* 0xff80000041417808 */ /* 0x000fe40003000000 */
[----:B------:R-:W-:Y:S02]  /*1e30*/  FMNMX R9, R35, R4, !PT ;  /* 0x0000000423097209 */ /* 0x000fe40007800000 */
[----:B------:R-:W-:-:S02]  /*1e40*/  FSEL R71, R71, -INF , P6 ;  /* 0xff80000047477808 */ /* 0x000fc40003000000 */
[----:B------:R-:W-:Y:S02]  /*1e50*/  FMNMX R4, R38, R9, !PT ;  /* 0x0000000926047209 */ /* 0x000fe40007800000 */
[----:B------:R-:W-:Y:S02]  /*1e60*/  ISETP.GE.AND P6, PT, R2, R7, PT ;  /* 0x000000070200720c */ /* 0x000fe40003fc6270 */
[----:B------:R-:W-:Y:S02]  /*1e70*/  FMNMX R9, R39, R4, !PT ;  /* 0x0000000427097209 */ /* 0x000fe40007800000 */
[----:B------:R-:W-:Y:S02]  /*1e80*/  IADD3 R7, R0, 0x70, RZ ;  /* 0x0000007000077810 */ /* 0x000fe40007ffe0ff */
[----:B------:R-:W-:Y:S02]  /*1e90*/  FMNMX R4, R42, R9, !PT ;  /* 0x000000092a047209 */ /* 0x000fe40007800000 */
[----:B------:R-:W-:Y:S01]  /*1ea0*/  ISETP.GE.AND P5, PT, R2, R7, PT ;  /* 0x000000070200720c */ /* 0x000fe20003fa6270 */
[----:B------:R-:W-:Y:S01]  /*1eb0*/  VIADD R7, R0, 0x78 ;  /* 0x0000007800077836 */ /* 0x000fe20000000000 */
[----:B------:R-:W-:-:S02]  /*1ec0*/  FMNMX R9, R43, R4, !PT ;  /* 0x000000042b097209 */ /* 0x000fc40007800000 */
[----:B------:R-:W-:Y:S02]  /*1ed0*/  FSEL R72, R72, -INF , P2 ;  /* 0xff80000048487808 */ /* 0x000fe40001000000 */
[----:B------:R-:W-:Y:S02]  /*1ee0*/  FMNMX R4, R46, R9, !PT ;  /* 0x000000092e047209 */ /* 0x000fe40007800000 */
[----:B------:R-:W-:Y:S02]  /*1ef0*/  FSEL R78, R78, -INF , P2 ;  /* 0xff8000004e4e7808 */ /* 0x000fe40001000000 */
[----:B------:R-:W-:Y:S02]  /*1f00*/  FMNMX R9, R47, R4, !PT ;  /* 0x000000042f097209 */ /* 0x000fe40007800000 */
[----:B------:R-:W-:Y:S02]  /*1f10*/  ISETP.GE.AND P2, PT, R2, R7, PT ;  /* 0x000000070200720c */ /* 0x000fe40003f46270 */
[----:B------:R-:W-:-:S02]  /*1f20*/  FMNMX R4, R50, R9, !PT ;  /* 0x0000000932047209 */ /* 0x000fc40007800000 */
[----:B------:R-:W-:Y:S02]  /*1f30*/  FMNMX R9, R24, R25, !PT ;  /* 0x0000001918097209 */ /* 0x000fe40007800000 */
[----:B------:R-:W-:Y:S02]  /*1f40*/  FMNMX R11, R51, R4, !PT ;  /* 0x00000004330b7209 */ /* 0x000fe40007800000 */
[----:B------:R-:W-:Y:S02]  /*1f50*/  FMNMX R4, R28, R9, !PT ;  /* 0x000000091c047209 */ /* 0x000fe40007800000 */
[----:B------:R-:W-:Y:S02]  /*1f60*/  FMNMX R6, R54, R11, !PT ;  /* 0x0000000b36067209 */ /* 0x000fe40007800000 */
[----:B------:R-:W-:Y:S02]  /*1f70*/  FMNMX R9, R29, R4, !PT ;  /* 0x000000041d097209 */ /* 0x000fe40007800000 */
[----:B------:R-:W-:-:S02]  /*1f80*/  FMNMX R11, R55, R6, !PT ;  /* 0x00000006370b7209 */ /* 0x000fc40007800000 */
[----:B------:R-:W-:Y:S02]  /*1f90*/  FMNMX R4, R32, R9, !PT ;  /* 0x0000000920047209 */ /* 0x000fe40007800000 */
[----:B------:R-:W-:Y:S02]  /*1fa0*/  FMNMX R6, R58, R11, !PT ;  /* 0x0000000b3a067209 */ /* 0x000fe40007800000 */
[----:B------:R-:W-:Y:S02]  /*1fb0*/  FMNMX R9, R33, R4, !PT ;  /* 0x0000000421097209 */ /* 0x000fe40007800000 */
[----:B------:R-:W-:Y:S02]  /*1fc0*/  IADD3 R7, R0, 0x79, RZ ;  /* 0x0000007900077810 */ /* 0x000fe40007ffe0ff */
[----:B------:R-:W-:Y:S02]  /*1fd0*/  FMNMX R11, R59, R6, !PT ;  /* 0x000000063b0b7209 */ /* 0x000fe40007800000 */
[----:B------:R-:W-:-:S02]  /*1fe0*/  FSEL R73, R73, -INF , P1 ;  /* 0xff80000049497808 */ /* 0x000fc40000800000 */
[----:B------:R-:W-:Y:S02]  /*1ff0*/  FSEL R79, R79, -INF , P1 ;  /* 0xff8000004f4f7808 */ /* 0x000fe40000800000 */
[----:B------:R-:W-:Y:S02]  /*2000*/  FMNMX R4, R36, R9, !PT ;  /* 0x0000000924047209 */ /* 0x000fe40007800000 */
[----:B------:R-:W-:Y:S01]  /*2010*/  ISETP.GE.AND P1, PT, R2, R7, PT ;  /* 0x000000070200720c */ /* 0x000fe20003f26270 */
[----:B------:R-:W-:Y:S01]  /*2020*/  VIADD R7, R0, 0x80 ;  /* 0x0000008000077836 */ /* 0x000fe20000000000 */
[----:B------:R-:W-:Y:S02]  /*2030*/  FMNMX R6, R62, R11, !PT ;  /* 0x0000000b3e067209 */ /* 0x000fe40007800000 */
[----:B------:R-:W-:Y:S02]  /*2040*/  FMNMX R9, R37, R4, !PT ;  /* 0x0000000425097209 */ /* 0x000fe40007800000 */
[----:B------:R-:W-:-:S02]  /*2050*/  FMNMX R11, R63, R6, !PT ;  /* 0x000000063f0b7209 */ /* 0x000fc40007800000 */
[----:B------:R-:W-:Y:S02]  /*2060*/  FSEL R76, R76, -INF , P4 ;  /* 0xff8000004c4c7808 */ /* 0x000fe40002000000 */
[----:B------:R-:W-:Y:S02]  /*2070*/  FSEL R82, R82, -INF , P4 ;  /* 0xff80000052527808 */ /* 0x000fe40002000000 */
[----:B------:R-:W-:Y:S01]  /*2080*/  ISETP.GE.AND P4, PT, R2, R7, PT ;  /* 0x000000070200720c */ /* 0x000fe20003f86270 */
[----:B------:R-:W-:Y:S01]  /*2090*/  VIADD R7, R0, 0x81 ;  /* 0x0000008100077836 */ /* 0x000fe20000000000 */
[----:B------:R-:W-:Y:S02]  /*20a0*/  FMNMX R4, R40, R9, !PT ;  /* 0x0000000928047209 */ /* 0x000fe40007800000 */
[----:B------:R-:W-:Y:S02]  /*20b0*/  FMNMX R6, R66, R11, !PT ;  /* 0x0000000b42067209 */ /* 0x000fe40007800000 */
[----:B------:R-:W-:-:S02]  /*20c0*/  FSEL R77, R77, -INF , P6 ;  /* 0xff8000004d4d7808 */ /* 0x000fc40003000000 */
[----:B------:R-:W-:Y:S02]  /*20d0*/  FSEL R83, R83, -INF , P6 ;  /* 0xff80000053537808 */ /* 0x000fe40003000000 */
[----:B------:R-:W-:Y:S02]  /*20e0*/  FMNMX R9, R41, R4, !PT ;  /* 0x0000000429097209 */ /* 0x000fe40007800000 */
[----:B------:R-:W-:Y:S02]  /*20f0*/  ISETP.GE.AND P6, PT, R2, R7, PT ;  /* 0x000000070200720c */ /* 0x000fe40003fc6270 */
[----:B------:R-:W-:Y:S02]  /*2100*/  FMNMX R11, R67, R6, !PT ;  /* 0x00000006430b7209 */ /* 0x000fe40007800000 */
[----:B------:R-:W-:Y:S02]  /*2110*/  IADD3 R7, R0, 0x88, RZ ;  /* 0x0000008800077810 */ /* 0x000fe40007ffe0ff */
[----:B------:R-:W-:-:S02]  /*2120*/  FMNMX R4, R44, R9, !PT ;  /* 0x000000092c047209 */ /* 0x000fc40007800000 */
[----:B------:R-:W-:Y:S02]  /*2130*/  FSEL R80, R80, -INF , P5 ;  /* 0xff80000050507808 */ /* 0x000fe40002800000 */
[----:B------:R-:W-:Y:S02]  /*2140*/  FSEL R86, R86, -INF , P5 ;  /* 0xff80000056567808 */ /* 0x000fe40002800000 */
[----:B------:R-:W-:Y:S02]  /*2150*/  FMNMX R6, R70, R11, !PT ;  /* 0x0000000b46067209 */ /* 0x000fe40007800000 */
[----:B------:R-:W-:Y:S01]  /*2160*/  ISETP.GE.AND P5, PT, R2, R7, PT ;  /* 0x000000070200720c */ /* 0x000fe20003fa6270 */
[----:B------:R-:W-:Y:S01]  /*2170*/  VIADD R7, R0, 0x89 ;  /* 0x0000008900077836 */ /* 0x000fe20000000000 */
        /* <DEDUP_REMOVED lines=8> */
[----:B------:R-:W-:-:S02]  /*2200*/  FMNMX R9, R49, R4, !PT ;  /* 0x0000000431097209 */ /* 0x000fc40007800000 */
[----:B------:R-:W-:Y:S02]  /*2210*/  FSEL R84, R84, -INF , P2 ;  /* 0xff80000054547808 */ /* 0x000fe40001000000 */
[----:B------:R-:W-:Y:S02]  /*2220*/  FSEL R90, R90, -INF , P2 ;  /* 0xff8000005a5a7808 */ /* 0x000fe40001000000 */
[----:B------:R-:W-:Y:S02]  /*2230*/  FMNMX R11, R75, R6, !PT ;  /* 0x000000064b0b7209 */ /* 0x000fe40007800000 */
[----:B------:R-:W-:Y:S02]  /*2240*/  ISETP.GE.AND P2, PT, R2, R7, PT ;  /* 0x000000070200720c */ /* 0x000fe40003f46270 */
[----:B------:R-:W-:Y:S02]  /*2250*/  IADD3 R7, R0, 0x91, RZ ;  /* 0x0000009100077810 */ /* 0x000fe40007ffe0ff */
[----:B------:R-:W-:-:S02]  /*2260*/  FMNMX R4, R52, R9, !PT ;  /* 0x0000000934047209 */ /* 0x000fc40007800000 */
[----:B------:R-:W-:Y:S02]  /*2270*/  FMNMX R6, R78, R11, !PT ;  /* 0x0000000b4e067209 */ /* 0x000fe40007800000 */
[----:B------:R-:W-:Y:S02]  /*2280*/  FSEL R85, R85, -INF , P1 ;  /* 0xff80000055557808 */ /* 0x000fe40000800000 */
[----:B------:R-:W-:Y:S02]  /*2290*/  FSEL R91, R91, -INF , P1 ;  /* 0xff8000005b5b7808 */ /* 0x000fe40000800000 */
[----:B------:R-:W-:Y:S01]  /*22a0*/  ISETP.GE.AND P1, PT, R2, R7, PT ;  /* 0x000000070200720c */ /* 0x000fe20003f26270 */
[----:B------:R-:W-:Y:S01]  /*22b0*/  VIADD R7, R0, 0x98 ;  /* 0x0000009800077836 */ /* 0x000fe20000000000 */
[----:B------:R-:W-:Y:S02]  /*22c0*/  FMNMX R9, R53, R4, !PT ;  /* 0x0000000435097209 */ /* 0x000fe40007800000 */
        /* <DEDUP_REMOVED lines=8> */
[----:B------:R-:W-:Y:S02]  /*2350*/  FMNMX R11, R83, R6, !PT ;  /* 0x00000006530b7209 */ /* 0x000fe40007800000 */
[----:B------:R-:W-:Y:S02]  /*2360*/  FSEL R89, R89, -INF , P6 ;  /* 0xff80000059597808 */ /* 0x000fe40003000000 */
[----:B------:R-:W-:Y:S02]  /*2370*/  FSEL R95, R95, -INF , P6 ;  /* 0xff8000005f5f7808 */ /* 0x000fe40003000000 */
        /* <DEDUP_REMOVED lines=10> */
[----:B------:R-:W-:Y:S02]  /*2420*/  FMNMX R4, R64, R9, !PT ;  /* 0x0000000940047209 */ /* 0x000fe40007800000 */
[----:B------:R-:W-:Y:S02]  /*2430*/  FSEL R93, R93, -INF , P3 ;  /* 0xff8000005d5d7808 */ /* 0x000fe40001800000 */
[----:B------:R-:W-:Y:S02]  /*2440*/  FSEL R99, R99, -INF , P3 ;  /* 0xff80000063637808 */ /* 0x000fe40001800000 */
[----:B------:R-:W-:Y:S02]  /*2450*/  FMNMX R6, R90, R11, !PT ;  /* 0x0000000b5a067209 */ /* 0x000fe40007800000 */
[----:B------:R-:W-:Y:S01]  /*2460*/  ISETP.GE.AND P3, PT, R2, R7, PT ;  /* 0x000000070200720c */ /* 0x000fe20003f66270 */
[----:B------:R-:W-:Y:S01]  /*2470*/  VIADD R7, R0, 0xa8 ;  /* 0x000000a800077836 */ /* 0x000fe20000000000 */
[----:B------:R-:W-:-:S02]  /*2480*/  FMNMX R9, R65, R4, !PT ;  /* 0x0000000441097209 */ /* 0x000fc40007800000 */
[----:B------:R-:W-:Y:S02]  /*2490*/  FMNMX R11, R91, R6, !PT ;  /* 0x000000065b0b7209 */ /* 0x000fe40007800000 */
[----:B------:R-:W-:Y:S02]  /*24a0*/  FSEL R96, R96, -INF , P2 ;  /* 0xff80000060607808 */ /* 0x000fe40001000000 */
[----:B------:R-:W-:Y:S02]  /*24b0*/  FSEL R102, R102, -INF , P2 ;  /* 0xff80000066667808 */ /* 0x000fe40001000000 */
[----:B------:R-:W-:Y:S02]  /*24c0*/  ISETP.GE.AND P2, PT, R2, R7, PT ;  /* 0x000000070200720c */ /* 0x000fe40003f46270 */
[----:B------:R-:W-:Y:S02]  /*24d0*/  FMNMX R4, R68, R9, !PT ;  /* 0x0000000944047209 */ /* 0x000fe40007800000 */
[----:B------:R-:W-:-:S02]  /*24e0*/  IADD3 R7, R0, 0xa9, RZ ;  /* 0x000000a900077810 */ /* 0x000fc40007ffe0ff */
        /* <DEDUP_REMOVED lines=8> */
[----:B------:R-:W-:Y:S02]  /*2570*/  FMNMX R6, R98, R11, !PT ;  /* 0x0000000b62067209 */ /* 0x000fe40007800000 */
[----:B------:R-:W-:Y:S02]  /*2580*/  FSEL R100, R100, -INF , P4 ;  /* 0xff80000064647808 */ /* 0x000fe40002000000 */
[----:B------:R-:W-:Y:S02]  /*2590*/  FSEL R106, R106, -INF , P4 ;  /* 0xff8000006a6a7808 */ /* 0x000fe40002000000 */
[----:B------:R-:W-:Y:S01]  /*25a0*/  ISETP.GE.AND P4, PT, R2, R7, PT ;  /* 0x000000070200720c */ /* 0x000fe20003f86270 */
[----:B------:R-:W-:Y:S01]  /*25b0*/  VIADD R7, R0, 0xb1 ;  /* 0x000000b100077836 */ /* 0x000fe20000000000 */
[----:B------:R-:W-:-:S02]  /*25c0*/  FMNMX R9, R73, R4, !PT ;  /* 0x0000000449097209 */ /* 0x000fc40007800000 */
[----:B------:R-:W-:Y:S02]  /*25d0*/  FMNMX R11, R99, R6, !PT ;  /* 0x00000006630b7209 */ /* 0x000fe40007800000 */
[----:B------:R-:W-:Y:S02]  /*25e0*/  FSEL R101, R101, -INF , P6 ;  /* 0xff80000065657808 */ /* 0x000fe40003000000 */
[----:B------:R-:W-:Y:S02]  /*25f0*/  FSEL R107, R107, -INF , P6 ;  /* 0xff8000006b6b7808 */ /* 0x000fe40003000000 */
[----:B------:R-:W-:Y:S02]  /*2600*/  FMNMX R4, R76, R9, !PT ;  /* 0x000000094c047209 */ /* 0x000fe40007800000 */
[----:B------:R-:W-:Y:S02]  /*2610*/  ISETP.GE.AND P6, PT, R2, R7, PT ;  /* 0x000000070200720c */ /* 0x000fe40003fc6270 */
[----:B------:R-:W-:-:S02]  /*2620*/  FMNMX R6, R102, R11, !PT ;  /* 0x0000000b66067209 */ /* 0x000fc40007800000 */
[----:B------:R-:W-:Y:S02]  /*2630*/  IADD3 R7, R0, 0xb8, RZ ;  /* 0x000000b800077810 */ /* 0x000fe40007ffe0ff */
        /* <DEDUP_REMOVED lines=18> */
[----:B------:R-:W-:Y:S02]  /*2760*/  ISETP.GE.AND P2, PT, R2, R7, PT ;  /* 0x000000070200720c */ /* 0x000fe40003f46270 */
[----:B------:R-:W-:-:S02]  /*2770*/  IADD3 R7, R0, 0xc1, RZ ;  /* 0x000000c100077810 */ /* 0x000fc40007ffe0ff */
        /* <DEDUP_REMOVED lines=16> */
[----:B------:R-:W-:Y:S02]  /*2880*/  FMNMX R6, R118, R11, !PT ;  /* 0x0000000b76067209 */ /* 0x000fe40007800000 */
[----:B------:R-:W-:Y:S02]  /*2890*/  FSEL R113, R113, -INF , P6 ;  /* 0xff80000071717808 */ /* 0x000fe40003000000 */
[----:B------:R-:W-:Y:S02]  /*28a0*/  ISETP.GE.AND P6, PT, R2, R7, PT ;  /* 0x000000070200720c */ /* 0x000fe40003fc6270 */
[----:B------:R-:W-:-:S02]  /*28b0*/  IADD3 R7, R0, 0xd0, RZ ;  /* 0x000000d000077810 */ /* 0x000fc40007ffe0ff */
[----:B------:R-:W-:Y:S02]  /*28c0*/  FMNMX R9, R93, R4, !PT ;  /* 0x000000045d097209 */ /* 0x000fe40007800000 */
[----:B------:R-:W-:Y:S02]  /*28d0*/  FSEL R122, R122, -INF , P5 ;  /* 0xff8000007a7a7808 */ /* 0x000fe40002800000 */
[----:B------:R-:W-:Y:S02]  /*28e0*/  FMNMX R11, R119, R6, !PT ;  /* 0x00000006770b7209 */ /* 0x000fe40007800000 */
[----:B------:R-:W-:Y:S02]  /*28f0*/  FSEL R116, R116, -INF , P5 ;  /* 0xff80000074747808 */ /* 0x000fe40002800000 */
[----:B------:R-:W-:Y:S01]  /*2900*/  ISETP.GE.AND P5, PT, R2, R7, PT ;  /* 0x000000070200720c */ /* 0x000fe20003fa6270 */
[----:B------:R-:W-:Y:S01]  /*2910*/  VIADD R7, R0, 0xd1 ;  /* 0x000000d100077836 */ /* 0x000fe20000000000 */
[----:B------:R-:W-:-:S02]  /*2920*/  FMNMX R4, R96, R9, !PT ;  /* 0x0000000960047209 */ /* 0x000fc40007800000 */
[----:B------:R-:W-:Y:S02]  /*2930*/  FSEL R123, R123, -INF , P3 ;  /* 0xff8000007b7b7808 */ /* 0x000fe40001800000 */
[----:B------:R-:W-:Y:S02]  /*2940*/  FMNMX R6, R122, R11, !PT ;  /* 0x0000000b7a067209 */ /* 0x000fe40007800000 */
[----:B------:R-:W-:Y:S02]  /*2950*/  FMNMX R9, R97, R4, !PT ;  /* 0x0000000461097209 */ /* 0x000fe40007800000 */
[----:B------:R-:W-:Y:S02]  /*2960*/  FSEL R117, R117, -INF , P3 ;  /* 0xff80000075757808 */ /* 0x000fe40001800000 */
[----:B------:R-:W-:Y:S02]  /*2970*/  FSEL R126, R126, -INF , P2 ;  /* 0xff8000007e7e7808 */ /* 0x000fe40001000000 */
[----:B------:R-:W-:-:S02]  /*2980*/  FMNMX R11, R123, R6, !PT ;  /* 0x000000067b0b7209 */ /* 0x000fc40007800000 */
[----:B------:R-:W-:Y:S01]  /*2990*/  ISETP.GE.AND P3, PT, R2, R7, PT ;  /* 0x000000070200720c */ /* 0x000fe20003f66270 */
[----:B------:R-:W-:Y:S01]  /*29a0*/  VIADD R7, R0, 0xd8 ;  /* 0x000000d800077836 */ /* 0x000fe20000000000 */
[----:B------:R-:W-:Y:S02]  /*29b0*/  FMNMX R4, R100, R9, !PT ;  /* 0x0000000964047209 */ /* 0x000fe40007800000 */
[----:B------:R-:W-:Y:S02]  /*29c0*/  FSEL R127, R127, -INF , P1 ;  /* 0xff8000007f7f7808 */ /* 0x000fe40000800000 */
[----:B------:R-:W-:Y:S02]  /*29d0*/  FMNMX R6, R126, R11, !PT ;  /* 0x0000000b7e067209 */ /* 0x000fe40007800000 */
[----:B------:R-:W-:Y:S02]  /*29e0*/  FSEL R120, R120, -INF , P2 ;  /* 0xff80000078787808 */ /* 0x000fe40001000000 */
[----:B------:R-:W-:-:S02]  /*29f0*/  ISETP.GE.AND P2, PT, R2, R7, PT ;  /* 0x000000070200720c */ /* 0x000fc40003f46270 */
[----:B------:R-:W-:Y:S02]  /*2a00*/  FMNMX R9, R101, R4, !PT ;  /* 0x0000000465097209 */ /* 0x000fe40007800000 */
[----:B------:R-:W-:Y:S02]  /*2a10*/  IADD3 R7, R0, 0xd9, RZ ;  /* 0x000000d900077810 */ /* 0x000fe40007ffe0ff */
[----:B------:R-:W-:Y:S02]  /*2a20*/  FSEL R130, R130, -INF , P4 ;  /* 0xff80000082827808 */ /* 0x000fe40002000000 */
[----:B------:R-:W-:Y:S02]  /*2a30*/  FMNMX R11, R127, R6, !PT ;  /* 0x000000067f0b7209 */ /* 0x000fe40007800000 */
[----:B------:R-:W-:Y:S02]  /*2a40*/  FSEL R121, R121, -INF , P1 ;  /* 0xff80000079797808 */ /* 0x000fe40000800000 */
[----:B------:R-:W-:-:S02]  /*2a50*/  FMNMX R4, R104, R9, !PT ;  /* 0x0000000968047209 */ /* 0x000fc40007800000 */
[----:B------:R-:W-:Y:S01]  /*2a60*/  ISETP.GE.AND P1, PT, R2, R7, PT ;  /* 0x000000070200720c */ /* 0x000fe20003f26270 */
[----:B------:R-:W-:Y:S01]  /*2a70*/  VIADD R7, R0, 0xe0 ;  /* 0x000000e000077836 */ /* 0x000fe20000000000 */
[----:B------:R-:W-:Y:S02]  /*2a80*/  FSEL R131, R131, -INF , P6 ;  /* 0xff80000083837808 */ /* 0x000fe40003000000 */
[----:B------:R-:W-:Y:S02]  /*2a90*/  FMNMX R6, R130, R11, !PT ;  /* 0x0000000b82067209 */ /* 0x000fe40007800000 */
[----:B------:R-:W-:Y:S02]  /*2aa0*/  FMNMX R9, R105, R4, !PT ;  /* 0x0000000469097209 */ /* 0x000fe40007800000 */
[----:B------:R-:W-:Y:S02]  /*2ab0*/  FSEL R134, R134, -INF , P5 ;  /* 0xff80000086867808 */ /* 0x000fe40002800000 */
[----:B------:R-:W-:-:S02]  /*2ac0*/  FMNMX R11, R131, R6, !PT ;  /* 0x00000006830b7209 */ /* 0x000fc40007800000 */
[----:B------:R-:W-:Y:S02]  /*2ad0*/  FSEL R124, R124, -INF , P4 ;  /* 0xff8000007c7c7808 */ /* 0x000fe40002000000 */
        /* <DEDUP_REMOVED lines=8> */
[----:B------:R-:W-:Y:S02]  /*2b60*/  FSEL R138, R138, -INF , P2 ;  /* 0xff8000008a8a7808 */ /* 0x000fe40001000000 */
        /* <DEDUP_REMOVED lines=9> */
[----:B------:R-:W-:-:S02]  /*2c00*/  FSEL R142, R142, -INF , P4 ;  /* 0xff8000008e8e7808 */ /* 0x000fc40002000000 */
[----:B------:R-:W-:Y:S02]  /*2c10*/  FMNMX R11, R139, R6, !PT ;  /* 0x000000068b0b7209 */ /* 0x000fe40007800000 */
[----:B------:R-:W-:Y:S02]  /*2c20*/  FSEL R129, R129, -INF , P3 ;  /* 0xff80000081817808 */ /* 0x000fe40001800000 */
[----:B------:R-:W-:Y:S01]  /*2c30*/  ISETP.GE.AND P3, PT, R2, R7, PT ;  /* 0x000000070200720c */ /* 0x000fe20003f66270 */
[----:B------:R-:W-:Y:S01]  /*2c40*/  VIADD R7, R0, 0xf0 ;  /* 0x000000f000077836 */ /* 0x000fe20000000000 */
[----:B------:R-:W-:Y:S02]  /*2c50*/  FMNMX R4, R116, R9, !PT ;  /* 0x0000000974047209 */ /* 0x000fe40007800000 */
[----:B------:R-:W-:Y:S02]  /*2c60*/  FSEL R143, R143, -INF , P6 ;  /* 0xff8000008f8f7808 */ /* 0x000fe40003000000 */
        /* <DEDUP_REMOVED lines=8> */
[----:B------:R-:W-:Y:S02]  /*2cf0*/  FSEL R147, R147, -INF , P3 ;  /* 0xff80000093937808 */ /* 0x000fe40001800000 */
[----:B------:R-:W-:Y:S02]  /*2d00*/  FMNMX R6, R146, R11, !PT ;  /* 0x0000000b92067209 */ /* 0x000fe40007800000 */
[----:B------:R-:W-:Y:S02]  /*2d10*/  FSEL R133, R133, -INF , P1 ;  /* 0xff80000085857808 */ /* 0x000fe40000800000 */
[----:B------:R-:W-:Y:S02]  /*2d20*/  ISETP.GE.AND P1, PT, R2, R7, PT ;  /* 0x000000070200720c */ /* 0x000fe40003f26270 */
[----:B------:R-:W-:-:S02]  /*2d30*/  FMNMX R7, R121, R4, !PT ;  /* 0x0000000479077209 */ /* 0x000fc40007800000 */
[----:B------:R-:W-:Y:S02]  /*2d40*/  FSEL R150, R150, -INF , P2 ;  /* 0xff80000096967808 */ /* 0x000fe40001000000 */
[----:B------:R-:W-:Y:S02]  /*2d50*/  FMNMX R9, R147, R6, !PT ;  /* 0x0000000693097209 */ /* 0x000fe40007800000 */
[----:B------:R-:W-:Y:S02]  /*2d60*/  FMNMX R4, R124, R7, !PT ;  /* 0x000000077c047209 */ /* 0x000fe40007800000 */
[----:B------:R-:W-:Y:S02]  /*2d70*/  FSEL R151, R151, -INF , P1 ;  /* 0xff80000097977808 */ /* 0x000fe40000800000 */
[----:B------:R-:W-:Y:S02]  /*2d80*/  FMNMX R6, R150, R9, !PT ;  /* 0x0000000996067209 */ /* 0x000fe40007800000 */
[----:B------:R-:W-:-:S02]  /*2d90*/  FMNMX R7, R125, R4, !PT ;  /* 0x000000047d077209 */ /* 0x000fc40007800000 */
[----:B------:R-:W-:Y:S02]  /*2da0*/  FMNMX R6, R151, R6, !PT ;  /* 0x0000000697067209 */ /* 0x000fe40007800000 */
[----:B------:R-:W-:Y:S02]  /*2db0*/  FMNMX R4, R128, R7, !PT ;  /* 0x0000000780047209 */ /* 0x000fe40007800000 */
[----:B------:R-:W-:Y:S01]  /*2dc0*/  FSEL R136, R136, -INF , P4 ;  /* 0xff80000088887808 */ /* 0x000fe20002000000 */
[----:B------:R-:W1:Y:S01]  /*2dd0*/  SHFL.BFLY PT, R9, R6, 0x1, 0x1f ;  /* 0x0c201f0006097f89 */ /* 0x000e6200000e0000 */
[----:B------:R-:W-:Y:S02]  /*2de0*/  FMNMX R7, R129, R4, !PT ;  /* 0x0000000481077209 */ /* 0x000fe40007800000 */
[----:B------:R-:W-:Y:S02]  /*2df0*/  FSEL R137, R137, -INF , P6 ;  /* 0xff80000089897808 */ /* 0x000fe40003000000 */
[----:B------:R-:W-:-:S02]  /*2e00*/  FMNMX R4, R132, R7, !PT ;  /* 0x0000000784047209 */ /* 0x000fc40007800000 */
[----:B------:R-:W-:Y:S02]  /*2e10*/  FSEL R140, R140, -INF , P5 ;  /* 0xff8000008c8c7808 */ /* 0x000fe40002800000 */
[----:B------:R-:W-:Y:S02]  /*2e20*/  FMNMX R7, R133, R4, !PT ;  /* 0x0000000485077209 */ /* 0x000fe40007800000 */
[----:B------:R-:W-:Y:S02]  /*2e30*/  FSEL R141, R141, -INF , P3 ;  /* 0xff8000008d8d7808 */ /* 0x000fe40001800000 */
[----:B------:R-:W-:Y:S02]  /*2e40*/  FMNMX R4, R136, R7, !PT ;  /* 0x0000000788047209 */ /* 0x000fe40007800000 */
[----:B------:R-:W-:Y:S02]  /*2e50*/  FSEL R144, R144, -INF , P2 ;  /* 0xff80000090907808 */ /* 0x000fe40001000000 */
[----:B------:R-:W-:-:S02]  /*2e60*/  FMNMX R7, R137, R4, !PT ;  /* 0x0000000489077209 */ /* 0x000fc40007800000 */
[----:B------:R-:W-:Y:S02]  /*2e70*/  FSEL R145, R145, -INF , P1 ;  /* 0xff80000091917808 */ /* 0x000fe40000800000 */
[----:B------:R-:W-:Y:S01]  /*2e80*/  FMNMX R4, R140, R7, !PT ;  /* 0x000000078c047209 */ /* 0x000fe20007800000 */
[----:B------:R-:W-:Y:S01]  /*2e90*/  VIADD R7, R0, 0xf8 ;  /* 0x000000f800077836 */ /* 0x000fe20000000000 */
[----:B-1----:R-:W-:Y:S02]  /*2ea0*/  FMNMX R6, R6, R9, !PT ;  /* 0x0000000906067209 */ /* 0x002fe40007800000 */
[----:B------:R-:W-:Y:S02]  /*2eb0*/  FMNMX R9, R141, R4, !PT ;  /* 0x000000048d097209 */ /* 0x000fe40007800000 */
[----:B------:R-:W-:Y:S01]  /*2ec0*/  ISETP.GE.AND P2, PT, R2, R7, PT ;  /* 0x000000070200720c */ /* 0x000fe20003f46270 */
[----:B------:R-:W1:Y:S01]  /*2ed0*/  SHFL.BFLY PT, R11, R6, 0x2, 0x1f ;  /* 0x0c401f00060b7f89 */ /* 0x000e6200000e0000 */
[----:B------:R-:W-:Y:S01]  /*2ee0*/  VIADD R7, R0, 0xf9 ;  /* 0x000000f900077836 */ /* 0x000fe20000000000 */
[----:B------:R-:W-:-:S02]  /*2ef0*/  FMNMX R4, R144, R9, !PT ;  /* 0x0000000990047209 */ /* 0x000fc40007800000 */
[----:B------:R-:W-:Y:S02]  /*2f00*/  FSEL R148, R148, -INF , P2 ;  /* 0xff80000094947808 */ /* 0x000fe40001000000 */
[----:B------:R-:W-:Y:S02]  /*2f10*/  ISETP.GE.AND P1, PT, R2, R7, PT ;  /* 0x000000070200720c */ /* 0x000fe40003f26270 */
[----:B------:R-:W-:Y:S02]  /*2f20*/  FMNMX R7, R145, R4, !PT ;  /* 0x0000000491077209 */ /* 0x000fe40007800000 */
[----:B------:R-:W-:Y:S02]  /*2f30*/  FSEL R149, R149, -INF , P1 ;  /* 0xff80000095957808 */ /* 0x000fe40000800000 */
[----:B------:R-:W-:-:S04]  /*2f40*/  FMNMX R4, R148, R7, !PT ;  /* 0x0000000794047209 */ /* 0x000fc80007800000 */
[----:B------:R-:W-:-:S05]  /*2f50*/  FMNMX R7, R149, R4, !PT ;  /* 0x0000000495077209 */ /* 0x000fca0007800000 */
[----:B------:R-:W2:Y:S01]  /*2f60*/  SHFL.BFLY PT, R8, R7, 0x1, 0x1f ;  /* 0x0c201f0007087f89 */ /* 0x000ea200000e0000 */
[----:B-1----:R-:W-:-:S04]  /*2f70*/  FMNMX R4, R6, R11, !PT ;  /* 0x0000000b06047209 */ /* 0x002fc80007800000 */
[----:B------:R-:W-:-:S04]  /*2f80*/  FSETP.NEU.AND P1, PT, R4, -INF , PT ;  /* 0xff8000000400780b */ /* 0x000fc80003f2d000 */
[----:B------:R-:W-:-:S05]  /*2f90*/  FSEL R6, R4, RZ, P1 ;  /* 0x000000ff04067208 */ /* 0x000fca0000800000 */
[----:B------:R-:W-:Y:S01]  /*2fa0*/  FMUL R6, R6, UR11 ;  /* 0x0000000b06067c20 */ /* 0x000fe20008400000 */
[----:B------:R-:W-:-:S03]  /*2fb0*/  ULDC UR11, c[0x0][0x604] ;  /* 0x00018100000b7ab9 */ /* 0x000fc60000000800 */
[--C-:B------:R-:W-:Y:S01]  /*2fc0*/  FFMA R26, R26, UR11, -R6.reuse ;  /* 0x0000000b1a1a7c23 */ /* 0x100fe20008000806 */
[----:B------:R-:W-:Y:S01]  /*2fd0*/  ULDC UR11, c[0x0][0x604] ;  /* 0x00018100000b7ab9 */ /* 0x000fe20000000800 */
[----:B--2---:R-:W-:Y:S01]  /*2fe0*/  FMNMX R181, R7, R8, !PT ;  /* 0x0000000807b57209 */ /* 0x004fe20007800000 */
[--C-:B------:R-:W-:Y:S01]  /*2ff0*/  FFMA R8, R27, UR11, -R6.reuse ;  /* 0x0000000b1b087c23 */ /* 0x100fe20008000806 */
[----:B------:R-:W-:Y:S01]  /*3000*/  ULDC UR11, c[0x0][0x604] ;  /* 0x00018100000b7ab9 */ /* 0x000fe20000000800 */
[----:B------:R-:W-:Y:S01]  /*3010*/  FSETP.GEU.AND P6, PT, R26, -126, PT ;  /* 0xc2fc00001a00780b */ /* 0x000fe20003fce000 */
[--C-:B------:R-:W-:Y:S01]  /*3020*/  FFMA R27, R30, UR11, -R6.reuse ;  /* 0x0000000b1e1b7c23 */ /* 0x100fe20008000806 */
[----:B------:R-:W1:Y:S01]  /*3030*/  SHFL.BFLY PT, R10, R181, 0x2, 0x1f ;  /* 0x0c401f00b50a7f89 */ /* 0x000e6200000e0000 */
[----:B------:R-:W-:Y:S01]  /*3040*/  FSETP.GEU.AND P5, PT, R8, -126, PT ;  /* 0xc2fc00000800780b */ /* 0x000fe20003fae000 */
[----:B------:R-:W-:Y:S02]  /*3050*/  ULDC UR11, c[0x0][0x604] ;  /* 0x00018100000b7ab9 */ /* 0x000fe40000000800 */
[----:B------:R-:W-:Y:S01]  /*3060*/  FSETP.GEU.AND P3, PT, R27, -126, PT ;  /* 0xc2fc00001b00780b */ /* 0x000fe20003f6e000 */
[----:B------:R-:W-:Y:S01]  /*3070*/  FFMA R31, R31, UR11, -R6 ;  /* 0x0000000b1f1f7c23 */ /* 0x000fe20008000806 */
[----:B------:R-:W-:-:S02]  /*3080*/  ULDC UR11, c[0x0][0x604] ;  /* 0x00018100000b7ab9 */ /* 0x000fc40000000800 */
[--C-:B------:R-:W-:Y:S01]  /*3090*/  FFMA R9, R34, UR11, -R6.reuse ;  /* 0x0000000b22097c23 */ /* 0x100fe20008000806 */
[----:B------:R-:W-:Y:S01]  /*30a0*/  ULDC UR11, c[0x0][0x604] ;  /* 0x00018100000b7ab9 */ /* 0x000fe20000000800 */
[----:B------:R-:W-:Y:S01]  /*30b0*/  FSETP.GEU.AND P2, PT, R31, -126, PT ;  /* 0xc2fc00001f00780b */ /* 0x000fe20003f4e000 */
[----:B------:R-:W-:Y:S01]  /*30c0*/  @!P6 FMUL R26, R26, 0.5 ;  /* 0x3f0000001a1ae820 */ /* 0x000fe20000400000 */
[--C-:B------:R-:W-:Y:S01]  /*30d0*/  FFMA R12, R35, UR11, -R6.reuse ;  /* 0x0000000b230c7c23 */ /* 0x100fe20008000806 */
[----:B------:R-:W-:Y:S01]  /*30e0*/  ULDC UR11, c[0x0][0x604] ;  /* 0x00018100000b7ab9 */ /* 0x000fe20000000800 */
[----:B------:R-:W-:Y:S01]  /*30f0*/  @!P5 FMUL R8, R8, 0.5 ;  /* 0x3f0000000808d820 */ /* 0x000fe20000400000 */
[----:B------:R-:W2:Y:S01]  /*3100*/  MUFU.EX2 R7, R26 ;  /* 0x0000001a00077308 */ /* 0x000ea20000000800 */
[----:B------:R-:W-:Y:S01]  /*3110*/  FSETP.GEU.AND P4, PT, R9, -126, PT ;  /* 0xc2fc00000900780b */ /* 0x000fe20003f8e000 */
[----:B------:R-:W-:Y:S01]  /*3120*/  @!P3 FMUL R27, R27, 0.5 ;  /* 0x3f0000001b1bb820 */ /* 0x000fe20000400000 */
[----:B------:R-:W-:Y:S01]  /*3130*/  FFMA R11, R38, UR11, -R6 ;  /* 0x0000000b260b7c23 */ /* 0x000fe20008000806 */
[----:B------:R-:W-:-:S02]  /*3140*/  ULDC UR11, c[0x0][0x604] ;  /* 0x00018100000b7ab9 */ /* 0x000fc40000000800 */
[--C-:B------:R-:W-:Y:S01]  /*3150*/  FFMA R14, R39, UR11, -R6.reuse ;  /* 0x0000000b270e7c23 */ /* 0x100fe20008000806 */
[----:B------:R-:W-:Y:S01]  /*3160*/  ULDC UR11, c[0x0][0x604] ;  /* 0x00018100000b7ab9 */ /* 0x000fe20000000800 */
[----:B------:R-:W3:Y:S01]  /*3170*/  MUFU.EX2 R8, R8 ;  /* 0x0000000800087308 */ /* 0x000ee20000000800 */
[----:B-1----:R-:W-:Y:S01]  /*3180*/  FMNMX R181, R181, R10, !PT ;  /* 0x0000000ab5b57209 */ /* 0x002fe20007800000 */
[--C-:B------:R-:W-:Y:S01]  /*3190*/  FFMA R13, R42, UR11, -R6.reuse ;  /* 0x0000000b2a0d7c23 */ /* 0x100fe20008000806 */
[----:B------:R-:W-:Y:S01]  /*31a0*/  @!P2 FMUL R31, R31, 0.5 ;  /* 0x3f0000001f1fa820 */ /* 0x000fe20000400000 */
[----:B------:R-:W-:Y:S01]  /*31b0*/  ULDC UR11, c[0x0][0x604] ;  /* 0x00018100000b7ab9 */ /* 0x000fe20000000800 */
[----:B------:R-:W-:Y:S01]  /*31c0*/  FSETP.NEU.AND P1, PT, R181, -INF , PT ;  /* 0xff800000b500780b */ /* 0x000fe20003f2d000 */
[----:B------:R-:W-:Y:S01]  /*31d0*/  @!P4 FMUL R9, R9, 0.5 ;  /* 0x3f0000000909c820 */ /* 0x000fe20000400000 */
[--C-:B------:R-:W-:Y:S01]  /*31e0*/  FFMA R16, R43, UR11, -R6.reuse ;  /* 0x0000000b2b107c23 */ /* 0x100fe20008000806 */
[----:B------:R-:W1:Y:S01]  /*31f0*/  MUFU.EX2 R27, R27 ;  /* 0x0000001b001b7308 */ /* 0x000e620000000800 */
[----:B------:R-:W-:Y:S01]  /*3200*/  FSEL R152, R181, RZ, P1 ;  /* 0x000000ffb5987208 */ /* 0x000fe20000800000 */
[----:B--2---:R-:W-:Y:S01]  /*3210*/  @!P6 FMUL R7, R7, R7 ;  /* 0x000000070707e220 */ /* 0x004fe20000400000 */
[----:B------:R-:W-:Y:S01]  /*3220*/  FSETP.GEU.AND P1, PT, R12, -126, PT ;  /* 0xc2fc00000c00780b */ /* 0x000fe20003f2e000 */
[----:B------:R-:W-:Y:S01]  /*3230*/  ULDC UR11, c[0x0][0x604] ;  /* 0x00018100000b7ab9 */ /* 0x000fe20000000800 */
[----:B------:R-:W-:Y:S01]  /*3240*/  FSETP.GEU.AND P6, PT, R11, -126, PT ;  /* 0xc2fc00000b00780b */ /* 0x000fe20003fce000 */
[--C-:B------:R-:W-:Y:S01]  /*3250*/  FFMA R43, R46, UR11, -R6.reuse ;  /* 0x0000000b2e2b7c23 */ /* 0x100fe20008000806 */
[----:B------:R-:W-:Y:S01]  /*3260*/  ULDC UR11, c[0x0][0x604] ;  /* 0x00018100000b7ab9 */ /* 0x000fe20000000800 */
[----:B------:R-:W2:Y:S01]  /*3270*/  MUFU.EX2 R10, R31 ;  /* 0x0000001f000a7308 */ /* 0x000ea20000000800 */
[----:B---3--:R-:W-:Y:S01]  /*3280*/  @!P5 FMUL R8, R8, R8 ;  /* 0x000000080808d220 */ /* 0x008fe20000400000 */
[----:B------:R-:W-:Y:S01]  /*3290*/  FSETP.GEU.AND P5, PT, R14, -126, PT ;  /* 0xc2fc00000e00780b */ /* 0x000fe20003fae000 */
[----:B------:R-:W-:Y:S01]  /*32a0*/  FFMA R18, R47, UR11, -R6 ;  /* 0x0000000b2f127c23 */ /* 0x000fe20008000806 */
[----:B------:R-:W-:-:S02]  /*32b0*/  ULDC UR11, c[0x0][0x604] ;  /* 0x00018100000b7ab9 */ /* 0x000fc40000000800 */
[--C-:B------:R-:W-:Y:S01]  /*32c0*/  FFMA R15, R50, UR11, -R6.reuse ;  /* 0x0000000b320f7c23 */ /* 0x100fe20008000806 */
[----:B------:R-:W-:Y:S01]  /*32d0*/  ULDC UR11, c[0x0][0x604] ;  /* 0x00018100000b7ab9 */ /* 0x000fe20000000800 */
[----:B------:R-:W-:Y:S01]  /*32e0*/  @!P1 FMUL R12, R12, 0.5 ;  /* 0x3f0000000c0c9820 */ /* 0x000fe20000400000 */
[----:B-1----:R-:W-:Y:S01]  /*32f0*/  @!P3 FMUL R27, R27, R27 ;  /* 0x0000001b1b1bb220 */ /* 0x002fe20000400000 */
[----:B------:R-:W-:Y:S01]  /*3300*/  FSETP.GEU.AND P3, PT, R13, -126, PT ;  /* 0xc2fc00000d00780b */ /* 0x000fe20003f6e000 */
[----:B------:R-:W1:Y:S01]  /*3310*/  MUFU.EX2 R9, R9 ;  /* 0x0000000900097308 */ /* 0x000e620000000800 */
[----:B------:R-:W-:Y:S01]  /*3320*/  @!P6 FMUL R11, R11, 0.5 ;  /* 0x3f0000000b0be820 */ /* 0x000fe20000400000 */
[--C-:B------:R-:W-:Y:S01]  /*3330*/  FFMA R20, R51, UR11, -R6.reuse ;  /* 0x0000000b33147c23 */ /* 0x100fe20008000806 */
[----:B------:R-:W-:Y:S01]  /*3340*/  ULDC UR11, c[0x0][0x604] ;  /* 0x00018100000b7ab9 */ /* 0x000fe20000000800 */
[----:B------:R-:W-:Y:S01]  /*3350*/  @!P5 FMUL R14, R14, 0.5 ;  /* 0x3f0000000e0ed820 */ /* 0x000fe20000400000 */
[----:B------:R-:W-:Y:S01]  /*3360*/  FFMA R39, R54, UR11, -R6 ;  /* 0x0000000b36277c23 */ /* 0x000fe20008000806 */
[----:B--2---:R-:W-:Y:S01]  /*3370*/  @!P2 FMUL R10, R10, R10 ;  /* 0x0000000a0a0aa220 */ /* 0x004fe20000400000 */
[----:B------:R-:W-:Y:S01]  /*3380*/  FSETP.GEU.AND P2, PT, R16, -126, PT ;  /* 0xc2fc00001000780b */ /* 0x000fe20003f4e000 */
[----:B------:R-:W2:Y:S01]  /*3390*/  MUFU.EX2 R12, R12 ;  /* 0x0000000c000c7308 */ /* 0x000ea20000000800 */
[----:B------:R-:W-:-:S02]  /*33a0*/  ULDC UR11, c[0x0][0x604] ;  /* 0x00018100000b7ab9 */ /* 0x000fc40000000800 */
[--C-:B------:R-:W-:Y:S01]  /*33b0*/  FFMA R22, R55, UR11, -R6.reuse ;  /* 0x0000000b37167c23 */ /* 0x100fe20008000806 */
[----:B------:R-:W-:Y:S01]  /*33c0*/  @!P3 FMUL R13, R13, 0.5 ;  /* 0x3f0000000d0db820 */ /* 0x000fe20000400000 */
[----:B------:R-:W-:Y:S02]  /*33d0*/  ULDC UR11, c[0x0][0x604] ;  /* 0x00018100000b7ab9 */ /* 0x000fe40000000800 */
[--C-:B------:R-:W-:Y:S01]  /*33e0*/  FFMA R17, R58, UR11, -R6.reuse ;  /* 0x0000000b3a117c23 */ /* 0x100fe20008000806 */
[----:B------:R-:W3:Y:S01]  /*33f0*/  MUFU.EX2 R11, R11 ;  /* 0x0000000b000b7308 */ /* 0x000ee20000000800 */
[----:B-1----:R-:W-:Y:S01]  /*3400*/  @!P4 FMUL R9, R9, R9 ;  /* 0x000000090909c220 */ /* 0x002fe20000400000 */
[----:B------:R-:W-:Y:S01]  /*3410*/  FSETP.GEU.AND P4, PT, R43, -126, PT ;  /* 0xc2fc00002b00780b */ /* 0x000fe20003f8e000 */
[----:B------:R-:W-:Y:S01]  /*3420*/  ULDC UR11, c[0x0][0x604] ;  /* 0x00018100000b7ab9 */ /* 0x000fe20000000800 */
[----:B------:R-:W-:Y:S01]  /*3430*/  @!P2 FMUL R16, R16, 0.5 ;  /* 0x3f0000001010a820 */ /* 0x000fe20000400000 */
[----:B------:R-:W-:Y:S01]  /*3440*/  FFMA R26, R59, UR11, -R6 ;  /* 0x0000000b3b1a7c23 */ /* 0x000fe20008000806 */
[----:B------:R-:W-:-:S02]  /*3450*/  ULDC UR11, c[0x0][0x604] ;  /* 0x00018100000b7ab9 */ /* 0x000fc40000000800 */
[----:B------:R-:W1:Y:S01]  /*3460*/  MUFU.EX2 R14, R14 ;  /* 0x0000000e000e7308 */ /* 0x000e620000000800 */
[----:B--2---:R-:W-:Y:S01]  /*3470*/  @!P1 FMUL R12, R12, R12 ;  /* 0x0000000c0c0c9220 */ /* 0x004fe20000400000 */
[----:B------:R-:W-:Y:S01]  /*3480*/  FSETP.GEU.AND P1, PT, R18, -126, PT ;  /* 0xc2fc00001200780b */ /* 0x000fe20003f2e000 */
[--C-:B------:R-:W-:Y:S01]  /*3490*/  FFMA R35, R62, UR11, -R6.reuse ;  /* 0x0000000b3e237c23 */ /* 0x100fe20008000806 */
[----:B------:R-:W-:Y:S02]  /*34a0*/  ULDC UR11, c[0x0][0x604] ;  /* 0x00018100000b7ab9 */ /* 0x000fe40000000800 */
[----:B------:R-:W-:Y:S01]  /*34b0*/  FFMA R30, R63, UR11, -R6 ;  /* 0x0000000b3f1e7c23 */ /* 0x000fe20008000806 */
[----:B------:R-:W-:Y:S01]  /*34c0*/  @!P4 FMUL R43, R43, 0.5 ;  /* 0x3f0000002b2bc820 */ /* 0x000fe20000400000 */
[----:B------:R-:W2:Y:S01]  /*34d0*/  MUFU.EX2 R13, R13 ;  /* 0x0000000d000d7308 */ /* 0x000ea20000000800 */
[----:B---3--:R-:W-:Y:S01]  /*34e0*/  @!P6 FMUL R11, R11, R11 ;  /* 0x0000000b0b0be220 */ /* 0x008fe20000400000 */
[----:B------:R-:W-:Y:S01]  /*34f0*/  FSETP.GEU.AND P6, PT, R15, -126, PT ;  /* 0xc2fc00000f00780b */ /* 0x000fe20003fce000 */
[----:B------:R-:W-:-:S02]  /*3500*/  ULDC UR11, c[0x0][0x604] ;  /* 0x00018100000b7ab9 */ /* 0x000fc40000000800 */
[--C-:B------:R-:W-:Y:S01]  /*3510*/  FFMA R19, R66, UR11, -R6.reuse ;  /* 0x0000000b42137c23 */ /* 0x100fe20008000806 */
[----:B------:R-:W-:Y:S01]  /*3520*/  ULDC UR11, c[0x0][0x604] ;  /* 0x00018100000b7ab9 */ /* 0x000fe20000000800 */
[----:B------:R-:W-:Y:S01]  /*3530*/  @!P1 FMUL R18, R18, 0.5 ;  /* 0x3f00000012129820 */ /* 0x000fe20000400000 */
[----:B------:R-:W3:Y:S01]  /*3540*/  MUFU.EX2 R16, R16 ;  /* 0x0000001000107308 */ /* 0x000ee20000000800 */
[----:B-1----:R-:W-:Y:S01]  /*3550*/  @!P5 FMUL R14, R14, R14 ;  /* 0x0000000e0e0ed220 */ /* 0x002fe20000400000 */
[----:B------:R-:W-:Y:S01]  /*3560*/  FSETP.GEU.AND P5, PT, R20, -126, PT ;  /* 0xc2fc00001400780b */ /* 0x000fe20003fae000 */
[--C-:B------:R-:W-:Y:S01]  /*3570*/  FFMA R34, R67, UR11, -R6.reuse ;  /* 0x0000000b43227c23 */ /* 0x100fe20008000806 */
[----:B------:R-:W-:Y:S02]  /*3580*/  ULDC UR11, c[0x0][0x604] ;  /* 0x00018100000b7ab9 */ /* 0x000fe40000000800 */
[----:B------:R-:W-:Y:S01]  /*3590*/  FFMA R31, R70, UR11, -R6 ;  /* 0x0000000b461f7c23 */ /* 0x000fe20008000806 */
[----:B------:R-:W-:Y:S01]  /*35a0*/  @!P6 FMUL R15, R15, 0.5 ;  /* 0x3f0000000f0fe820 */ /* 0x000fe20000400000 */
[----:B------:R-:W1:Y:S01]  /*35b0*/  MUFU.EX2 R43, R43 ;  /* 0x0000002b002b7308 */ /* 0x000e620000000800 */
[----:B--2---:R-:W-:Y:S01]  /*35c0*/  @!P3 FMUL R13, R13, R13 ;  /* 0x0000000d0d0db220 */ /* 0x004fe20000400000 */
[----:B------:R-:W-:Y:S01]  /*35d0*/  FSETP.GEU.AND P3, PT, R39, -126, PT ;  /* 0xc2fc00002700780b */ /* 0x000fe20003f6e000 */
[----:B------:R-:W-:-:S02]  /*35e0*/  ULDC UR11, c[0x0][0x604] ;  /* 0x00018100000b7ab9 */ /* 0x000fc40000000800 */
[--C-:B------:R-:W-:Y:S01]  /*35f0*/  FFMA R38, R71, UR11, -R6.reuse ;  /* 0x0000000b47267c23 */ /* 0x100fe20008000806 */
[----:B------:R-:W-:Y:S01]  /*3600*/  ULDC UR11, c[0x0][0x604] ;  /* 0x00018100000b7ab9 */ /* 0x000fe20000000800 */
[----:B------:R-:W-:Y:S01]  /*3610*/  @!P5 FMUL R20, R20, 0.5 ;  /* 0x3f0000001414d820 */ /* 0x000fe20000400000 */
[----:B------:R-:W2:Y:S01]  /*3620*/  MUFU.EX2 R18, R18 ;  /* 0x0000001200127308 */ /* 0x000ea20000000800 */
[----:B---3--:R-:W-:Y:S01]  /*3630*/  @!P2 FMUL R16, R16, R16 ;  /* 0x000000101010a220 */ /* 0x008fe20000400000 */
[----:B------:R-:W-:Y:S01]  /*3640*/  FSETP.GEU.AND P2, PT, R22, -126, PT ;  /* 0xc2fc00001600780b */ /* 0x000fe20003f4e000 */
[--C-:B------:R-:W-:Y:S01]  /*3650*/  FFMA R21, R74, UR11, -R6.reuse ;  /* 0x0000000b4a157c23 */ /* 0x100fe20008000806 */
[----:B------:R-:W-:Y:S02]  /*3660*/  ULDC UR11, c[0x0][0x604] ;  /* 0x00018100000b7ab9 */ /* 0x000fe40000000800 */
[----:B------:R-:W-:Y:S01]  /*3670*/  FFMA R42, R75, UR11, -R6 ;  /* 0x0000000b4b2a7c23 */ /* 0x000fe20008000806 */
[----:B------:R-:W-:Y:S01]  /*3680*/  @!P3 FMUL R39, R39, 0.5 ;  /* 0x3f0000002727b820 */ /* 0x000fe20000400000 */
[----:B------:R-:W3:Y:S01]  /*3690*/  MUFU.EX2 R15, R15 ;  /* 0x0000000f000f7308 */ /* 0x000ee20000000800 */
[----:B-1----:R-:W-:Y:S01]  /*36a0*/  @!P4 FMUL R43, R43, R43 ;  /* 0x0000002b2b2bc220 */ /* 0x002fe20000400000 */
[----:B------:R-:W-:Y:S01]  /*36b0*/  FSETP.GEU.AND P4, PT, R17, -126, PT ;  /* 0xc2fc00001100780b */ /* 0x000fe20003f8e000 */
[----:B------:R-:W-:-:S02]  /*36c0*/  ULDC UR11, c[0x0][0x604] ;  /* 0x00018100000b7ab9 */ /* 0x000fc40000000800 */
[--C-:B------:R-:W-:Y:S01]  /*36d0*/  FFMA R55, R78, UR11, -R6.reuse ;  /* 0x0000000b4e377c23 */ /* 0x100fe20008000806 */
[----:B------:R-:W-:Y:S01]  /*36e0*/  ULDC UR11, c[0x0][0x604] ;  /* 0x00018100000b7ab9 */ /* 0x000fe20000000800 */
[----:B------:R-:W-:Y:S01]  /*36f0*/  @!P2 FMUL R22, R22, 0.5 ;  /* 0x3f0000001616a820 */ /* 0x000fe20000400000 */
        /* <DEDUP_REMOVED lines=171> */
[----:B------:R-:W-:Y:S01]  /*41b0*/  FFMA R6, R151, UR11, -R6 ;  /* 0x0000000b97067c23 */ /* 0x000fe20008000806 */
[----:B------:R-:W-:Y:S02]  /*41c0*/  ULDC UR11, c[0x0][0x604] ;  /* 0x00018100000b7ab9 */ /* 0x000fe40000000800 */
[----:B------:R-:W-:Y:S01]  /*41d0*/  FMUL R47, R152, UR11 ;  /* 0x0000000b982f7c20 */ /* 0x000fe20008400000 */
[----:B------:R-:W-:Y:S01]  /*41e0*/  @!P4 FMUL R74, R74, 0.5 ;  /* 0x3f0000004a4ac820 */ /* 0x000fe20000400000 */
[----:B------:R-:W2:Y:S01]  /*41f0*/  MUFU.EX2 R70, R70 ;  /* 0x0000004600467308 */ /* 0x000ea20000000800 */
[----:B---3--:R-:W-:Y:S01]  /*4200*/  @!P6 FMUL R66, R66, R66 ;  /* 0x000000424242e220 */ /* 0x008fe20000400000 */
[----:B------:R-:W-:Y:S01]  /*4210*/  FSETP.GEU.AND P6, PT, R78, -126, PT ;  /* 0xc2fc00004e00780b */ /* 0x000fe20003fce000 */
[--C-:B------:R-:W-:Y:S01]  /*4220*/  FFMA R24, R24, UR14, -R47.reuse ;  /* 0x0000000e18187c23 */ /* 0x100fe2000800082f */
[----:B------:R-:W-:Y:S01]  /*4230*/  ULDC UR11, c[0x0][0x604] ;  /* 0x00018100000b7ab9 */ /* 0x000fe20000000800 */
[----:B------:R-:W-:Y:S01]  /*4240*/  ULDC UR14, c[0x0][0x604] ;  /* 0x00018100000e7ab9 */ /* 0x000fe20000000800 */
[--C-:B------:R-:W-:Y:S01]  /*4250*/  FFMA R25, R25, UR11, -R47.reuse ;  /* 0x0000000b19197c23 */ /* 0x100fe2000800082f */
[----:B------:R-:W-:Y:S01]  /*4260*/  @!P1 FMUL R71, R71, 0.5 ;  /* 0x3f00000047479820 */ /* 0x000fe20000400000 */
[----:B------:R-:W3:Y:S01]  /*4270*/  MUFU.EX2 R75, R75 ;  /* 0x0000004b004b7308 */ /* 0x000ee20000000800 */
[----:B-1----:R-:W-:Y:S01]  /*4280*/  @!P5 FMUL R67, R67, R67 ;  /* 0x000000434343d220 */ /* 0x002fe20000400000 */
[----:B------:R-:W-:Y:S01]  /*4290*/  FSETP.GEU.AND P5, PT, R79, -126, PT ;  /* 0xc2fc00004f00780b */ /* 0x000fe20003fae000 */
[----:B------:R-:W-:Y:S01]  /*42a0*/  ULDC UR11, c[0x0][0x604] ;  /* 0x00018100000b7ab9 */ /* 0x000fe20000000800 */
[--C-:B------:R-:W-:Y:S01]  /*42b0*/  FFMA R130, R145, UR26, -R47.reuse ;  /* 0x0000001a91827c23 */ /* 0x100fe2000800082f */
[--C-:B------:R-:W-:Y:S01]  /*42c0*/  FFMA R28, R28, UR11, -R47.reuse ;  /* 0x0000000b1c1c7c23 */ /* 0x100fe2000800082f */
[----:B------:R-:W-:Y:S01]  /*42d0*/  ULDC UR11, c[0x0][0x604] ;  /* 0x00018100000b7ab9 */ /* 0x000fe20000000800 */
[----:B------:R-:W-:Y:S01]  /*42e0*/  @!P6 FMUL R78, R78, 0.5 ;  /* 0x3f0000004e4ee820 */ /* 0x000fe20000400000 */
[----:B------:R-:W1:Y:S01]  /*42f0*/  MUFU.EX2 R74, R74 ;  /* 0x0000004a004a7308 */ /* 0x000e620000000800 */
[----:B--2---:R-:W-:Y:S01]  /*4300*/  @!P3 FMUL R70, R70, R70 ;  /* 0x000000464646b220 */ /* 0x004fe20000400000 */
[----:B------:R-:W-:Y:S01]  /*4310*/  FSETP.GEU.AND P3, PT, R82, -126, PT ;  /* 0xc2fc00005200780b */ /* 0x000fe20003f6e000 */
[--C-:B------:R-:W-:Y:S01]  /*4320*/  FFMA R29, R29, UR11, -R47.reuse ;  /* 0x0000000b1d1d7c23 */ /* 0x100fe2000800082f */
[----:B------:R-:W-:Y:S01]  /*4330*/  ULDC UR11, c[0x0][0x604] ;  /* 0x00018100000b7ab9 */ /* 0x000fe20000000800 */
[--C-:B------:R-:W-:Y:S01]  /*4340*/  FFMA R145, R148, UR27, -R47.reuse ;  /* 0x0000001b94917c23 */ /* 0x100fe2000800082f */
        /* <DEDUP_REMOVED lines=34> */
[----:B------:R-:W-:Y:S01]  /*4570*/  FFMA R45, R45, UR11, -R47 ;  /* 0x0000000b2d2d7c23 */ /* 0x000fe2000800082f */
[----:B------:R-:W-:Y:S01]  /*4580*/  ULDC UR11, c[0x0][0x604] ;  /* 0x00018100000b7ab9 */ /* 0x000fe20000000800 */
[----:B------:R-:W-:Y:S01]  /*4590*/  @!P6 FMUL R90, R90, 0.5 ;  /* 0x3f0000005a5ae820 */ /* 0x000fe20000400000 */
[----:B------:R-:W1:Y:S01]  /*45a0*/  MUFU.EX2 R86, R86 ;  /* 0x0000005600567308 */ /* 0x000e620000000800 */
[----:B--2---:R-:W-:Y:S01]  /*45b0*/  @!P3 FMUL R82, R82, R82 ;  /* 0x000000525252b220 */ /* 0x004fe20000400000 */
[----:B------:R-:W-:-:S05]  /*45c0*/  FSETP.GEU.AND P3, PT, R94, -126, PT ;  /* 0xc2fc00005e00780b */ /* 0x000fca0003f6e000 */
[----:B------:R-:W-:Y:S01]  /*45d0*/  @!P5 FMUL R95, R95, 0.5 ;  /* 0x3f0000005f5fd820 */ /* 0x000fe20000400000 */
[----:B------:R-:W2:Y:S01]  /*45e0*/  MUFU.EX2 R87, R87 ;  /* 0x0000005700577308 */ /* 0x000ea20000000800 */
[----:B---3--:R-:W-:Y:S01]  /*45f0*/  @!P2 FMUL R83, R83, R83 ;  /* 0x000000535353a220 */ /* 0x008fe20000400000 */
[----:B------:R-:W-:-:S05]  /*4600*/  FSETP.GEU.AND P2, PT, R99, -126, PT ;  /* 0xc2fc00006300780b */ /* 0x000fca0003f4e000 */
[----:B------:R-:W-:Y:S01]  /*4610*/  @!P3 FMUL R94, R94, 0.5 ;  /* 0x3f0000005e5eb820 */ /* 0x000fe20000400000 */
[----:B------:R-:W3:Y:S01]  /*4620*/  MUFU.EX2 R90, R90 ;  /* 0x0000005a005a7308 */ /* 0x000ee20000000800 */
[----:B-1----:R-:W-:Y:S01]  /*4630*/  @!P4 FMUL R86, R86, R86 ;  /* 0x000000565656c220 */ /* 0x002fe20000400000 */
[----:B------:R-:W-:-:S05]  /*4640*/  FSETP.GEU.AND P4, PT, R98, -126, PT ;  /* 0xc2fc00006200780b */ /* 0x000fca0003f8e000 */
        /* <DEDUP_REMOVED lines=39> */
[----:B------:R-:W-:-:S03]  /*48c0*/  FSETP.GEU.AND P3, PT, R91, -126, PT ;  /* 0xc2fc00005b00780b */ /* 0x000fc60003f6e000 */
[----:B------:R-:W-:Y:S02]  /*48d0*/  FADD R134, R21, R106 ;  /* 0x0000006a15867221 */ /* 0x000fe40000000000 */
        /* <DEDUP_REMOVED lines=25> */
[----:B------:R2:W4:Y:S01]  /*4a70*/  MUFU.EX2 R123, R25 ;  /* 0x00000019007b7308 */ /* 0x0005220000000800 */
[----:B---3--:R-:W-:Y:S01]  /*4a80*/  @!P2 FMUL R6, R6, R6 ;  /* 0x000000060606a220 */ /* 0x008fe20000400000 */
[----:B------:R-:W-:-:S05]  /*4a90*/  FSETP.GEU.AND P2, PT, R33, -126, PT ;  /* 0xc2fc00002100780b */ /* 0x000fca0003f4e000 */
[----:B------:R-:W-:Y:S01]  /*4aa0*/  @!P3 FMUL R32, R32, 0.5 ;  /* 0x3f0000002020b820 */ /* 0x000fe20000400000 */
[----:B------:R3:W5:Y:S01]  /*4ab0*/  MUFU.EX2 R127, R29 ;  /* 0x0000001d007f7308 */ /* 0x0007620000000800 */
[----:B-1----:R-:W-:Y:S01]  /*4ac0*/  @!P4 FMUL R24, R24, R24 ;  /* 0x000000181818c220 */ /* 0x002fe20000400000 */
[----:B------:R-:W-:Y:S01]  /*4ad0*/  FSETP.GEU.AND P4, PT, R36, -126, PT ;  /* 0xc2fc00002400780b */ /* 0x000fe20003f8e000 */
[--C-:B--2---:R-:W-:Y:S01]  /*4ae0*/  FFMA R25, R48, UR11, -R47.reuse ;  /* 0x0000000b30197c23 */ /* 0x104fe2000800082f */
[----:B------:R-:W-:Y:S02]  /*4af0*/  ULDC UR11, c[0x0][0x604] ;  /* 0x00018100000b7ab9 */ /* 0x000fe40000000800 */
[----:B------:R-:W-:Y:S01]  /*4b00*/  FFMA R143, R49, UR11, -R47 ;  /* 0x0000000b318f7c23 */ /* 0x000fe2000800082f */
[----:B------:R-:W-:Y:S01]  /*4b10*/  @!P2 FMUL R33, R33, 0.5 ;  /* 0x3f0000002121a820 */ /* 0x000fe20000400000 */
[----:B------:R-:W1:Y:S01]  /*4b20*/  MUFU.EX2 R28, R28 ;  /* 0x0000001c001c7308 */ /* 0x000e620000000800 */
[----:B----4-:R-:W-:Y:S01]  /*4b30*/  @!P1 FMUL R123, R123, R123 ;  /* 0x0000007b7b7b9220 */ /* 0x010fe20000400000 */
[----:B------:R-:W-:Y:S01]  /*4b40*/  FSETP.GEU.AND P1, PT, R37, -126, PT ;  /* 0xc2fc00002500780b */ /* 0x000fe20003f2e000 */
[----:B------:R-:W-:-:S02]  /*4b50*/  ULDC UR11, c[0x0][0x604] ;  /* 0x00018100000b7ab9 */ /* 0x000fc40000000800 */
[--C-:B---3--:R-:W-:Y:S01]  /*4b60*/  FFMA R29, R52, UR11, -R47.reuse ;  /* 0x0000000b341d7c23 */ /* 0x108fe2000800082f */
[----:B------:R-:W-:Y:S01]  /*4b70*/  ULDC UR11, c[0x0][0x604] ;  /* 0x00018100000b7ab9 */ /* 0x000fe20000000800 */
[----:B------:R-:W-:Y:S01]  /*4b80*/  @!P4 FMUL R36, R36, 0.5 ;  /* 0x3f0000002424c820 */ /* 0x000fe20000400000 */
[----:B------:R-:W2:Y:S01]  /*4b90*/  MUFU.EX2 R32, R32 ;  /* 0x0000002000207308 */ /* 0x000ea20000000800 */
[----:B-----5:R-:W-:Y:S01]  /*4ba0*/  @!P5 FMUL R127, R127, R127 ;  /* 0x0000007f7f7fd220 */ /* 0x020fe20000400000 */
[----:B------:R-:W-:Y:S01]  /*4bb0*/  FSETP.GEU.AND P5, PT, R41, -126, PT ;  /* 0xc2fc00002900780b */ /* 0x000fe20003fae000 */
[----:B------:R-:W-:Y:S01]  /*4bc0*/  FFMA R53, R53, UR11, -R47 ;  /* 0x0000000b35357c23 */ /* 0x000fe2000800082f */
[----:B------:R-:W-:-:S03]  /*4bd0*/  ULDC UR11, c[0x0][0x604] ;  /* 0x00018100000b7ab9 */ /* 0x000fc60000000800 */
[----:B------:R-:W-:Y:S01]  /*4be0*/  @!P1 FMUL R37, R37, 0.5 ;  /* 0x3f00000025259820 */ /* 0x000fe20000400000 */
[----:B------:R3:W4:Y:S01]  /*4bf0*/  MUFU.EX2 R131, R33 ;  /* 0x0000002100837308 */ /* 0x0007220000000800 */
[----:B-1----:R-:W-:Y:S01]  /*4c00*/  @!P6 FMUL R28, R28, R28 ;  /* 0x0000001c1c1ce220 */ /* 0x002fe20000400000 */
[----:B------:R-:W-:-:S05]  /*4c10*/  FSETP.GEU.AND P6, PT, R40, -126, PT ;  /* 0xc2fc00002800780b */ /* 0x000fca0003fce000 */
[----:B------:R-:W-:Y:S01]  /*4c20*/  @!P5 FMUL R41, R41, 0.5 ;  /* 0x3f0000002929d820 */ /* 0x000fe20000400000 */
[----:B------:R-:W1:Y:S01]  /*4c30*/  MUFU.EX2 R36, R36 ;  /* 0x0000002400247308 */ /* 0x000e620000000800 */
[----:B--2---:R-:W-:Y:S01]  /*4c40*/  @!P3 FMUL R32, R32, R32 ;  /* 0x000000202020b220 */ /* 0x004fe20000400000 */
[----:B------:R-:W-:Y:S01]  /*4c50*/  FSETP.GEU.AND P3, PT, R44, -126, PT ;  /* 0xc2fc00002c00780b */ /* 0x000fe20003f6e000 */
[--C-:B---3--:R-:W-:Y:S01]  /*4c60*/  FFMA R33, R56, UR11, -R47.reuse ;  /* 0x0000000b38217c23 */ /* 0x108fe2000800082f */
[----:B------:R-:W-:Y:S02]  /*4c70*/  ULDC UR11, c[0x0][0x604] ;  /* 0x00018100000b7ab9 */ /* 0x000fe40000000800 */
[----:B------:R-:W-:Y:S01]  /*4c80*/  FFMA R57, R57, UR11, -R47 ;  /* 0x0000000b39397c23 */ /* 0x000fe2000800082f */
[----:B------:R-:W-:Y:S01]  /*4c90*/  @!P6 FMUL R40, R40, 0.5 ;  /* 0x3f0000002828e820 */ /* 0x000fe20000400000 */
[----:B------:R-:W2:Y:S01]  /*4ca0*/  MUFU.EX2 R135, R37 ;  /* 0x0000002500877308 */ /* 0x000ea20000000800 */
[----:B----4-:R-:W-:Y:S01]  /*4cb0*/  @!P2 FMUL R131, R131, R131 ;  /* 0x000000838383a220 */ /* 0x010fe20000400000 */
[----:B------:R-:W-:Y:S01]  /*4cc0*/  FSETP.GEU.AND P2, PT, R45, -126, PT ;  /* 0xc2fc00002d00780b */ /* 0x000fe20003f4e000 */
[----:B------:R-:W-:-:S04]  /*4cd0*/  ULDC UR11, c[0x0][0x604] ;  /* 0x00018100000b7ab9 */ /* 0x000fc80000000800 */
        /* <DEDUP_REMOVED lines=13> */
[----:B------:R-:W3:Y:S01]  /*4db0*/  MUFU.EX2 R49, R45 ;  /* 0x0000002d00317308 */ /* 0x000ee20000000800 */
[----:B-1----:R-:W-:Y:S01]  /*4dc0*/  @!P6 FMUL R40, R40, R40 ;  /* 0x000000282828e220 */ /* 0x002fe20000400000 */
[----:B------:R-:W-:Y:S01]  /*4dd0*/  FSETP.GEU.AND P6, PT, R29, -126, PT ;  /* 0xc2fc00001d00780b */ /* 0x000fe20003fce000 */
[----:B--2---:R-:W-:-:S04]  /*4de0*/  FADD R44, R17, R90 ;  /* 0x0000005a112c7221 */ /* 0x004fc80000000000 */
[----:B------:R-:W-:Y:S01]  /*4df0*/  @!P5 FMUL R53, R53, 0.5 ;  /* 0x3f0000003535d820 */ /* 0x000fe20000400000 */
[----:B------:R1:W2:Y:S01]  /*4e00*/  MUFU.EX2 R52, R25 ;  /* 0x0000001900347308 */ /* 0x0002a20000000800 */
[----:B----4-:R-:W-:Y:S01]  /*4e10*/  @!P3 FMUL R48, R48, R48 ;  /* 0x000000303030b220 */ /* 0x010fe20000400000 */
[----:B------:R-:W-:-:S05]  /*4e20*/  FSETP.GEU.AND P3, PT, R33, -126, PT ;  /* 0xc2fc00002100780b */ /* 0x000fca0003f6e000 */
[----:B------:R-:W-:Y:S01]  /*4e30*/  @!P6 FMUL R29, R29, 0.5 ;  /* 0x3f0000001d1de820 */ /* 0x000fe20000400000 */
[----:B------:R-:W4:Y:S01]  /*4e40*/  MUFU.EX2 R143, R143 ;  /* 0x0000008f008f7308 */ /* 0x000f220000000800 */
[--C-:B-1----:R-:W-:Y:S01]  /*4e50*/  FFMA R25, R60, UR11, -R47.reuse ;  /* 0x0000000b3c197c23 */ /* 0x102fe2000800082f */
[----:B------:R-:W-:Y:S01]  /*4e60*/  ULDC UR11, c[0x0][0x604] ;  /* 0x00018100000b7ab9 */ /* 0x000fe20000000800 */
[----:B---3--:R-:W-:Y:S01]  /*4e70*/  @!P2 FMUL R49, R49, R49 ;  /* 0x000000313131a220 */ /* 0x008fe20000400000 */
[----:B------:R-:W-:Y:S01]  /*4e80*/  FFMA R61, R61, UR11, -R47 ;  /* 0x0000000b3d3d7c23 */ /* 0x000fe2000800082f */
[----:B------:R-:W-:Y:S01]  /*4e90*/  ULDC UR11, c[0x0][0x604] ;  /* 0x00018100000b7ab9 */ /* 0x000fe20000000800 */
[----:B------:R-:W-:Y:S01]  /*4ea0*/  FSETP.GEU.AND P2, PT, R57, -126, PT ;  /* 0xc2fc00003900780b */ /* 0x000fe20003f4e000 */
[----:B------:R-:W-:Y:S01]  /*4eb0*/  @!P3 FMUL R33, R33, 0.5 ;  /* 0x3f0000002121b820 */ /* 0x000fe20000400000 */
[----:B------:R-:W1:Y:S01]  /*4ec0*/  MUFU.EX2 R147, R53 ;  /* 0x0000003500937308 */ /* 0x000e620000000800 */
[----:B--2---:R-:W-:Y:S01]  /*4ed0*/  @!P4 FMUL R52, R52, R52 ;  /* 0x000000343434c220 */ /* 0x004fe20000400000 */
[----:B------:R-:W-:-:S06]  /*4ee0*/  FSETP.GEU.AND P4, PT, R25, -126, PT ;  /* 0xc2fc00001900780b */ /* 0x000fcc0003f8e000 */
[----:B------:R2:W3:Y:S01]  /*4ef0*/  MUFU.EX2 R56, R29 ;  /* 0x0000001d00387308 */ /* 0x0004e20000000800 */
[----:B----4-:R-:W-:Y:S01]  /*4f00*/  @!P1 FMUL R143, R143, R143 ;  /* 0x0000008f8f8f9220 */ /* 0x010fe20000400000 */
[----:B------:R-:W-:Y:S01]  /*4f10*/  FSETP.GEU.AND P1, PT, R61, -126, PT ;  /* 0xc2fc00003d00780b */ /* 0x000fe20003f2e000 */
[----:B------:R-:W-:-:S04]  /*4f20*/  @!P2 FMUL R57, R57, 0.5 ;  /* 0x3f0000003939a820 */ /* 0x000fc80000400000 */
[----:B------:R-:W-:Y:S01]  /*4f30*/  @!P4 FMUL R25, R25, 0.5 ;  /* 0x3f0000001919c820 */ /* 0x000fe20000400000 */
[----:B------:R4:W5:Y:S01]  /*4f40*/  MUFU.EX2 R60, R33 ;  /* 0x00000021003c7308 */ /* 0x0009620000000800 */
[--C-:B--2---:R-:W-:Y:S01]  /*4f50*/  FFMA R29, R64, UR11, -R47.reuse ;  /* 0x0000000b401d7c23 */ /* 0x104fe2000800082f */
[----:B------:R-:W-:Y:S01]  /*4f60*/  ULDC UR11, c[0x0][0x604] ;  /* 0x00018100000b7ab9 */ /* 0x000fe20000000800 */
[----:B-1----:R-:W-:Y:S01]  /*4f70*/  @!P5 FMUL R147, R147, R147 ;  /* 0x000000939393d220 */ /* 0x002fe20000400000 */
[--C-:B------:R-:W-:Y:S01]  /*4f80*/  FFMA R65, R65, UR11, -R47.reuse ;  /* 0x0000000b41417c23 */ /* 0x100fe2000800082f */
[----:B------:R-:W-:Y:S02]  /*4f90*/  ULDC UR11, c[0x0][0x604] ;  /* 0x00018100000b7ab9 */ /* 0x000fe40000000800 */
[----:B------:R-:W-:Y:S01]  /*4fa0*/  @!P1 FMUL R61, R61, 0.5 ;  /* 0x3f0000003d3d9820 */ /* 0x000fe20000400000 */
[----:B------:R-:W1:Y:S01]  /*4fb0*/  MUFU.EX2 R151, R57 ;  /* 0x0000003900977308 */ /* 0x000e620000000800 */
[----:B------:R-:W-:Y:S01]  /*4fc0*/  FSETP.GEU.AND P5, PT, R65, -126, PT ;  /* 0xc2fc00004100780b */ /* 0x000fe20003fae000 */
[----:B---3--:R-:W-:Y:S01]  /*4fd0*/  @!P6 FMUL R56, R56, R56 ;  /* 0x000000383838e220 */ /* 0x008fe20000400000 */
[----:B------:R-:W-:Y:S01]  /*4fe0*/  FSETP.GEU.AND P6, PT, R29, -126, PT ;  /* 0xc2fc00001d00780b */ /* 0x000fe20003fce000 */
[----:B----4-:R-:W-:Y:S01]  /*4ff0*/  FFMA R33, R68, UR11, -R47 ;  /* 0x0000000b44217c23 */ /* 0x010fe2000800082f */
[----:B------:R-:W-:-:S02]  /*5000*/  ULDC UR11, c[0x0][0x604] ;  /* 0x00018100000b7ab9 */ /* 0x000fc40000000800 */
[----:B------:R-:W-:Y:S01]  /*5010*/  FFMA R69, R69, UR11, -R47 ;  /* 0x0000000b45457c23 */ /* 0x000fe2000800082f */
[----:B------:R2:W3:Y:S01]  /*5020*/  MUFU.EX2 R64, R25 ;  /* 0x0000001900407308 */ /* 0x0004e20000000800 */
[----:B-----5:R-:W-:Y:S01]  /*5030*/  @!P3 FMUL R60, R60, R60 ;  /* 0x0000003c3c3cb220 */ /* 0x020fe20000400000 */
[----:B------:R-:W-:Y:S01]  /*5040*/  FSETP.GEU.AND P3, PT, R33, -126, PT ;  /* 0xc2fc00002100780b */ /* 0x000fe20003f6e000 */
[----:B------:R-:W-:-:S03]  /*5050*/  ULDC UR11, c[0x0][0x604] ;  /* 0x00018100000b7ab9 */ /* 0x000fc60000000800 */
[----:B------:R-:W-:Y:S02]  /*5060*/  @!P5 FMUL R65, R65, 0.5 ;  /* 0x3f0000004141d820 */ /* 0x000fe40000400000 */
[----:B------:R-:W4:Y:S01]  /*5070*/  MUFU.EX2 R153, R61 ;  /* 0x0000003d00997308 */ /* 0x000f220000000800 */
[----:B------:R-:W-:Y:S01]  /*5080*/  @!P6 FMUL R29, R29, 0.5 ;  /* 0x3f0000001d1de820 */ /* 0x000fe20000400000 */
[--C-:B--2---:R-:W-:Y:S01]  /*5090*/  FFMA R25, R72, UR11, -R47.reuse ;  /* 0x0000000b48197c23 */ /* 0x104fe2000800082f */
[----:B------:R-:W-:Y:S01]  /*50a0*/  ULDC UR11, c[0x0][0x604] ;  /* 0x00018100000b7ab9 */ /* 0x000fe20000000800 */
[----:B-1----:R-:W-:Y:S01]  /*50b0*/  @!P2 FMUL R151, R151, R151 ;  /* 0x000000979797a220 */ /* 0x002fe20000400000 */
[----:B------:R-:W-:Y:S01]  /*50c0*/  FFMA R73, R73, UR11, -R47 ;  /* 0x0000000b49497c23 */ /* 0x000fe2000800082f */
[----:B------:R-:W-:Y:S01]  /*50d0*/  ULDC UR11, c[0x0][0x604] ;  /* 0x00018100000b7ab9 */ /* 0x000fe20000000800 */
[----:B------:R-:W-:Y:S01]  /*50e0*/  @!P3 FMUL R33, R33, 0.5 ;  /* 0x3f0000002121b820 */ /* 0x000fe20000400000 */
[----:B------:R-:W1:Y:S01]  /*50f0*/  MUFU.EX2 R155, R65 ;  /* 0x00000041009b7308 */ /* 0x000e620000000800 */
[----:B------:R-:W-:Y:S01]  /*5100*/  FSETP.GEU.AND P2, PT, R69, -126, PT ;  /* 0xc2fc00004500780b */ /* 0x000fe20003f4e000 */
[----:B---3--:R-:W-:Y:S01]  /*5110*/  @!P4 FMUL R64, R64, R64 ;  /* 0x000000404040c220 */ /* 0x008fe20000400000 */
[----:B------:R-:W-:-:S05]  /*5120*/  FSETP.GEU.AND P4, PT, R25, -126, PT ;  /* 0xc2fc00001900780b */ /* 0x000fca0003f8e000 */
[----:B------:R2:W3:Y:S01]  /*5130*/  MUFU.EX2 R68, R29 ;  /* 0x0000001d00447308 */ /* 0x0004e20000000800 */
[----:B----4-:R-:W-:Y:S01]  /*5140*/  @!P1 FMUL R153, R153, R153 ;  /* 0x0000009999999220 */ /* 0x010fe20000400000 */
[----:B------:R-:W-:-:S04]  /*5150*/  FSETP.GEU.AND P1, PT, R73, -126, PT ;  /* 0xc2fc00004900780b */ /* 0x000fc80003f2e000 */
[----:B------:R-:W-:Y:S02]  /*5160*/  @!P2 FMUL R69, R69, 0.5 ;  /* 0x3f0000004545a820 */ /* 0x000fe40000400000 */
[----:B------:R4:W5:Y:S01]  /*5170*/  MUFU.EX2 R72, R33 ;  /* 0x0000002100487308 */ /* 0x0009620000000800 */
[--C-:B--2---:R-:W-:Y:S01]  /*5180*/  FFMA R29, R76, UR11, -R47.reuse ;  /* 0x0000000b4c1d7c23 */ /* 0x104fe2000800082f */
[----:B------:R-:W-:Y:S01]  /*5190*/  ULDC UR11, c[0x0][0x604] ;  /* 0x00018100000b7ab9 */ /* 0x000fe20000000800 */
[----:B-1----:R-:W-:Y:S01]  /*51a0*/  @!P5 FMUL R155, R155, R155 ;  /* 0x0000009b9b9bd220 */ /* 0x002fe20000400000 */
[--C-:B------:R-:W-:Y:S01]  /*51b0*/  FFMA R77, R77, UR11, -R47.reuse ;  /* 0x0000000b4d4d7c23 */ /* 0x100fe2000800082f */
[----:B------:R-:W-:Y:S01]  /*51c0*/  ULDC UR11, c[0x0][0x604] ;  /* 0x00018100000b7ab9 */ /* 0x000fe20000000800 */
[----:B------:R-:W-:Y:S01]  /*51d0*/  @!P4 FMUL R25, R25, 0.5 ;  /* 0x3f0000001919c820 */ /* 0x000fe20000400000 */
        /* <DEDUP_REMOVED lines=18> */
[--C-:B------:R-:W-:Y:S01]  /*5300*/  FFMA R163, R85, UR11, -R47.reuse ;  /* 0x0000000b55a37c23 */ /* 0x100fe2000800082f */
[----:B------:R-:W-:Y:S01]  /*5310*/  ULDC UR11, c[0x0][0x604] ;  /* 0x00018100000b7ab9 */ /* 0x000fe20000000800 */
[----:B------:R-:W-:Y:S01]  /*5320*/  @!P3 FMUL R33, R33, 0.5 ;  /* 0x3f0000002121b820 */ /* 0x000fe20000400000 */
[----:B------:R-:W1:Y:S01]  /*5330*/  MUFU.EX2 R161, R77 ;  /* 0x0000004d00a17308 */ /* 0x000e620000000800 */
[----:B------:R-:W-:Y:S01]  /*5340*/  FSETP.GEU.AND P2, PT, R81, -126, PT ;  /* 0xc2fc00005100780b */ /* 0x000fe20003f4e000 */
[--C-:B------:R-:W-:Y:S01]  /*5350*/  FFMA R165, R88, UR11, -R47.reuse ;  /* 0x0000000b58a57c23 */ /* 0x100fe2000800082f */
[----:B------:R-:W-:Y:S01]  /*5360*/  ULDC UR11, c[0x0][0x604] ;  /* 0x00018100000b7ab9 */ /* 0x000fe20000000800 */
[----:B---3--:R-:W-:Y:S01]  /*5370*/  @!P4 FMUL R76, R76, R76 ;  /* 0x0000004c4c4cc220 */ /* 0x008fe20000400000 */
[--C-:B------:R-:W-:Y:S01]  /*5380*/  FFMA R89, R89, UR11, -R47.reuse ;  /* 0x0000000b59597c23 */ /* 0x100fe2000800082f */
[----:B------:R-:W-:Y:S01]  /*5390*/  FSETP.GEU.AND P4, PT, R25, -126, PT ;  /* 0xc2fc00001900780b */ /* 0x000fe20003f8e000 */
[----:B------:R-:W-:Y:S01]  /*53a0*/  ULDC UR11, c[0x0][0x604] ;  /* 0x00018100000b7ab9 */ /* 0x000fe20000000800 */
[----:B------:R-:W2:Y:S01]  /*53b0*/  MUFU.EX2 R80, R29 ;  /* 0x0000001d00507308 */ /* 0x000ea20000000800 */
[----:B----4-:R-:W-:Y:S01]  /*53c0*/  @!P1 FMUL R159, R159, R159 ;  /* 0x0000009f9f9f9220 */ /* 0x010fe20000400000 */
[----:B------:R-:W-:Y:S01]  /*53d0*/  FSETP.GEU.AND P1, PT, R163, -126, PT ;  /* 0xc2fc0000a300780b */ /* 0x000fe20003f2e000 */
[----:B------:R-:W-:Y:S01]  /*53e0*/  FFMA R167, R92, UR11, -R47 ;  /* 0x0000000b5ca77c23 */ /* 0x000fe2000800082f */
[----:B------:R-:W-:-:S02]  /*53f0*/  ULDC UR11, c[0x0][0x604] ;  /* 0x00018100000b7ab9 */ /* 0x000fc40000000800 */
[----:B------:R-:W-:Y:S01]  /*5400*/  @!P2 FMUL R81, R81, 0.5 ;  /* 0x3f0000005151a820 */ /* 0x000fe20000400000 */
[----:B------:R-:W-:Y:S01]  /*5410*/  FFMA R93, R93, UR11, -R47 ;  /* 0x0000000b5d5d7c23 */ /* 0x000fe2000800082f */
[----:B------:R-:W3:Y:S01]  /*5420*/  MUFU.EX2 R84, R33 ;  /* 0x0000002100547308 */ /* 0x000ee20000000800 */
[----:B-1----:R-:W-:Y:S01]  /*5430*/  @!P5 FMUL R161, R161, R161 ;  /* 0x000000a1a1a1d220 */ /* 0x002fe20000400000 */
[----:B------:R-:W-:Y:S01]  /*5440*/  FSETP.GEU.AND P5, PT, R89, -126, PT ;  /* 0xc2fc00005900780b */ /* 0x000fe20003fae000 */
[----:B------:R-:W-:Y:S01]  /*5450*/  @!P4 FMUL R25, R25, 0.5 ;  /* 0x3f0000001919c820 */ /* 0x000fe20000400000 */
[----:B------:R-:W-:-:S03]  /*5460*/  ULDC UR11, c[0x0][0x604] ;  /* 0x00018100000b7ab9 */ /* 0x000fc60000000800 */
        /* <DEDUP_REMOVED lines=10> */
[--C-:B--2---:R-:W-:Y:S01]  /*5510*/  FFMA R25, R96, UR11, -R47.reuse ;  /* 0x0000000b60197c23 */ /* 0x104fe2000800082f */
[----:B------:R-:W-:Y:S01]  /*5520*/  ULDC UR11, c[0x0][0x604] ;  /* 0x00018100000b7ab9 */ /* 0x000fe20000000800 */
[----:B-1----:R-:W-:Y:S01]  /*5530*/  @!P2 FMUL R85, R85, R85 ;  /* 0x000000555555a220 */ /* 0x002fe20000400000 */
[--C-:B------:R-:W-:Y:S01]  /*5540*/  FFMA R29, R97, UR11, -R47.reuse ;  /* 0x0000000b611d7c23 */ /* 0x100fe2000800082f */
[----:B------:R-:W-:Y:S01]  /*5550*/  ULDC UR11, c[0x0][0x604] ;  /* 0x00018100000b7ab9 */ /* 0x000fe20000000800 */
[----:B------:R-:W-:Y:S01]  /*5560*/  FSETP.GEU.AND P2, PT, R93, -126, PT ;  /* 0xc2fc00005d00780b */ /* 0x000fe20003f4e000 */
[----:B------:R-:W-:Y:S01]  /*5570*/  @!P3 FMUL R167, R167, 0.5 ;  /* 0x3f000000a7a7b820 */ /* 0x000fe20000400000 */
[----:B------:R-:W1:Y:S01]  /*5580*/  MUFU.EX2 R92, R89 ;  /* 0x00000059005c7308 */ /* 0x000e620000000800 */
[--C-:B------:R-:W-:Y:S01]  /*5590*/  FFMA R33, R100, UR11, -R47.reuse ;  /* 0x0000000b64217c23 */ /* 0x100fe2000800082f */
[----:B------:R-:W-:Y:S01]  /*55a0*/  ULDC UR11, c[0x0][0x604] ;  /* 0x00018100000b7ab9 */ /* 0x000fe20000000800 */
[----:B----4-:R-:W-:Y:S01]  /*55b0*/  @!P4 FMUL R88, R88, R88 ;  /* 0x000000585858c220 */ /* 0x010fe20000400000 */
[----:B------:R-:W-:Y:S01]  /*55c0*/  FFMA R37, R101, UR11, -R47 ;  /* 0x0000000b65257c23 */ /* 0x000fe2000800082f */
[----:B------:R-:W-:Y:S01]  /*55d0*/  FSETP.GEU.AND P4, PT, R25, -126, PT ;  /* 0xc2fc00001900780b */ /* 0x000fe20003f8e000 */
[----:B------:R-:W-:-:S02]  /*55e0*/  ULDC UR11, c[0x0][0x604] ;  /* 0x00018100000b7ab9 */ /* 0x000fc40000000800 */
[----:B------:R-:W2:Y:S01]  /*55f0*/  MUFU.EX2 R165, R165 ;  /* 0x000000a500a57308 */ /* 0x000ea20000000800 */
[----:B---3--:R-:W-:Y:S01]  /*5600*/  @!P1 FMUL R163, R163, R163 ;  /* 0x000000a3a3a39220 */ /* 0x008fe20000400000 */
[----:B------:R-:W-:Y:S01]  /*5610*/  FSETP.GEU.AND P1, PT, R29, -126, PT ;  /* 0xc2fc00001d00780b */ /* 0x000fe20003f2e000 */
[----:B------:R-:W-:Y:S01]  /*5620*/  @!P2 FMUL R93, R93, 0.5 ;  /* 0x3f0000005d5da820 */ /* 0x000fe20000400000 */
[----:B------:R-:W-:Y:S01]  /*5630*/  FFMA R41, R104, UR11, -R47 ;  /* 0x0000000b68297c23 */ /* 0x000fe2000800082f */
[----:B------:R-:W-:-:S03]  /*5640*/  ULDC UR11, c[0x0][0x604] ;  /* 0x00018100000b7ab9 */ /* 0x000fc60000000800 */
[----:B------:R-:W3:Y:S01]  /*5650*/  MUFU.EX2 R167, R167 ;  /* 0x000000a700a77308 */ /* 0x000ee20000000800 */
[----:B-1----:R-:W-:Y:S01]  /*5660*/  @!P5 FMUL R92, R92, R92 ;  /* 0x0000005c5c5cd220 */ /* 0x002fe20000400000 */
[----:B------:R-:W-:Y:S01]  /*5670*/  FSETP.GEU.AND P5, PT, R37, -126, PT ;  /* 0xc2fc00002500780b */ /* 0x000fe20003fae000 */
[----:B------:R-:W-:-:S04]  /*5680*/  @!P4 FMUL R25, R25, 0.5 ;  /* 0x3f0000001919c820 */ /* 0x000fc80000400000 */
        /* <DEDUP_REMOVED lines=10> */
[----:B--2---:R-:W-:Y:S01]  /*5730*/  FFMA R25, R105, UR11, -R47 ;  /* 0x0000000b69197c23 */ /* 0x004fe2000800082f */
[----:B------:R-:W-:Y:S01]  /*5740*/  ULDC UR11, c[0x0][0x604] ;  /* 0x00018100000b7ab9 */ /* 0x000fe20000000800 */
[----:B-1----:R-:W-:-:S03]  /*5750*/  @!P2 FMUL R96, R96, R96 ;  /* 0x000000606060a220 */ /* 0x002fc60000400000 */
[----:B------:R-:W-:Y:S01]  /*5760*/  FSETP.GEU.AND P2, PT, R25, -126, PT ;  /* 0xc2fc00001900780b */ /* 0x000fe20003f4e000 */
[----:B------:R-:W-:Y:S01]  /*5770*/  @!P3 FMUL R41, R41, 0.5 ;  /* 0x3f0000002929b820 */ /* 0x000fe20000400000 */
[----:B------:R-:W1:Y:S01]  /*5780*/  MUFU.EX2 R104, R37 ;  /* 0x0000002500687308 */ /* 0x000e620000000800 */
[----:B---3--:R-:W-:Y:S01]  /*5790*/  FFMA R29, R108, UR11, -R47 ;  /* 0x0000000b6c1d7c23 */ /* 0x008fe2000800082f */
[----:B------:R-:W-:Y:S01]  /*57a0*/  ULDC UR11, c[0x0][0x604] ;  /* 0x00018100000b7ab9 */ /* 0x000fe20000000800 */
[----:B----4-:R-:W-:-:S03]  /*57b0*/  @!P4 FMUL R97, R97, R97 ;  /* 0x000000616161c220 */ /* 0x010fc60000400000 */
[----:B------:R-:W-:Y:S02]  /*57c0*/  FSETP.GEU.AND P4, PT, R29, -126, PT ;  /* 0xc2fc00001d00780b */ /* 0x000fe40003f8e000 */
[----:B------:R2:W3:Y:S01]  /*57d0*/  MUFU.EX2 R101, R33 ;  /* 0x0000002100657308 */ /* 0x0004e20000000800 */
[----:B-----5:R-:W-:Y:S02]  /*57e0*/  @!P1 FMUL R100, R100, R100 ;  /* 0x0000006464649220 */ /* 0x020fe40000400000 */
[----:B------:R-:W-:-:S05]  /*57f0*/  @!P2 FMUL R25, R25, 0.5 ;  /* 0x3f0000001919a820 */ /* 0x000fca0000400000 */
[----:B------:R4:W5:Y:S01]  /*5800*/  MUFU.EX2 R105, R41 ;  /* 0x0000002900697308 */ /* 0x0009620000000800 */
[--C-:B--2---:R-:W-:Y:S01]  /*5810*/  FFMA R33, R109, UR11, -R47.reuse ;  /* 0x0000000b6d217c23 */ /* 0x104fe2000800082f */
[----:B------:R-:W-:Y:S01]  /*5820*/  ULDC UR11, c[0x0][0x604] ;  /* 0x00018100000b7ab9 */ /* 0x000fe20000000800 */
[----:B-1----:R-:W-:Y:S01]  /*5830*/  @!P5 FMUL R104, R104, R104 ;  /* 0x000000686868d220 */ /* 0x002fe20000400000 */
[--C-:B------:R-:W-:Y:S01]  /*5840*/  FFMA R37, R112, UR11, -R47.reuse ;  /* 0x0000000b70257c23 */ /* 0x100fe2000800082f */
[----:B------:R-:W-:Y:S01]  /*5850*/  ULDC UR11, c[0x0][0x604] ;  /* 0x00018100000b7ab9 */ /* 0x000fe20000000800 */
[----:B------:R-:W-:Y:S01]  /*5860*/  FSETP.GEU.AND P1, PT, R33, -126, PT ;  /* 0xc2fc00002100780b */ /* 0x000fe20003f2e000 */
[----:B------:R-:W-:Y:S01]  /*5870*/  @!P4 FMUL R29, R29, 0.5 ;  /* 0x3f0000001d1dc820 */ /* 0x000fe20000400000 */
[----:B------:R1:W2:Y:S01]  /*5880*/  MUFU.EX2 R108, R25 ;  /* 0x00000019006c7308 */ /* 0x0002a20000000800 */
[----:B----4-:R-:W-:Y:S01]  /*5890*/  FFMA R41, R113, UR11, -R47 ;  /* 0x0000000b71297c23 */ /* 0x010fe2000800082f */
[----:B------:R-:W-:Y:S01]  /*58a0*/  ULDC UR11, c[0x0][0x604] ;  /* 0x00018100000b7ab9 */ /* 0x000fe20000000800 */
[----:B---3--:R-:W-:Y:S01]  /*58b0*/  @!P6 FMUL R101, R101, R101 ;  /* 0x000000656565e220 */ /* 0x008fe20000400000 */
[----:B------:R-:W-:-:S02]  /*58c0*/  FSETP.GEU.AND P6, PT, R37, -126, PT ;  /* 0xc2fc00002500780b */ /* 0x000fc40003fce000 */
[----:B------:R-:W-:Y:S02]  /*58d0*/  FSETP.GEU.AND P5, PT, R41, -126, PT ;  /* 0xc2fc00002900780b */ /* 0x000fe40003fae000 */
[----:B------:R-:W3:Y:S01]  /*58e0*/  MUFU.EX2 R109, R29 ;  /* 0x0000001d006d7308 */ /* 0x000ee20000000800 */
[--C-:B-1----:R-:W-:Y:S01]  /*58f0*/  FFMA R25, R116, UR11, -R47.reuse ;  /* 0x0000000b74197c23 */ /* 0x102fe2000800082f */
[----:B------:R-:W-:Y:S01]  /*5900*/  ULDC UR11, c[0x0][0x604] ;  /* 0x00018100000b7ab9 */ /* 0x000fe20000000800 */
[----:B------:R-:W-:Y:S01]  /*5910*/  @!P1 FMUL R33, R33, 0.5 ;  /* 0x3f00000021219820 */ /* 0x000fe20000400000 */
[--C-:B------:R-:W-:Y:S01]  /*5920*/  FFMA R169, R120, UR11, -R47.reuse ;  /* 0x0000000b78a97c23 */ /* 0x100fe2000800082f */
[----:B------:R-:W-:Y:S01]  /*5930*/  ULDC UR11, c[0x0][0x604] ;  /* 0x00018100000b7ab9 */ /* 0x000fe20000000800 */
[----:B-----5:R-:W-:Y:S01]  /*5940*/  @!P3 FMUL R105, R105, R105 ;  /* 0x000000696969b220 */ /* 0x020fe20000400000 */
[--C-:B------:R-:W-:Y:S01]  /*5950*/  FFMA R118, R121, UR11, -R47.reuse ;  /* 0x0000000b79767c23 */ /* 0x100fe2000800082f */
[----:B------:R-:W1:Y:S01]  /*5960*/  MUFU.EX2 R112, R33 ;  /* 0x0000002100707308 */ /* 0x000e620000000800 */
[----:B------:R-:W-:Y:S01]  /*5970*/  ULDC UR11, c[0x0][0x604] ;  /* 0x00018100000b7ab9 */ /* 0x000fe20000000800 */
[----:B--2---:R-:W-:Y:S01]  /*5980*/  @!P2 FMUL R108, R108, R108 ;  /* 0x0000006c6c6ca220 */ /* 0x004fe20000400000 */
[----:B------:R-:W-:Y:S01]  /*5990*/  @!P5 FMUL R41, R41, 0.5 ;  /* 0x3f0000002929d820 */ /* 0x000fe20000400000 */
[--C-:B------:R-:W-:Y:S01]  /*59a0*/  FFMA R124, R124, UR11, -R47.reuse ;  /* 0x0000000b7c7c7c23 */ /* 0x100fe2000800082f */
[----:B------:R-:W-:Y:S01]  /*59b0*/  ULDC UR11, c[0x0][0x604] ;  /* 0x00018100000b7ab9 */ /* 0x000fe20000000800 */
[----:B------:R-:W-:Y:S01]  /*59c0*/  FSETP.GEU.AND P2, PT, R169, -126, PT ;  /* 0xc2fc0000a900780b */ /* 0x000fe20003f4e000 */
[--C-:B------:R-:W-:Y:S01]  /*59d0*/  FFMA R120, R117, UR11, -R47.reuse ;  /* 0x0000000b75787c23 */ /* 0x100fe2000800082f */
[----:B------:R-:W2:Y:S01]  /*59e0*/  MUFU.EX2 R116, R41 ;  /* 0x0000002900747308 */ /* 0x000ea20000000800 */
[----:B------:R-:W-:Y:S01]  /*59f0*/  ULDC UR11, c[0x0][0x604] ;  /* 0x00018100000b7ab9 */ /* 0x000fe20000000800 */
[----:B---3--:R-:W-:Y:S01]  /*5a00*/  @!P4 FMUL R109, R109, R109 ;  /* 0x0000006d6d6dc220 */ /* 0x008fe20000400000 */
[--C-:B------:R-:W-:Y:S01]  /*5a10*/  FFMA R122, R125, UR11, -R47.reuse ;  /* 0x0000000b7d7a7c23 */ /* 0x100fe2000800082f */
[----:B------:R-:W-:Y:S01]  /*5a20*/  FSETP.GEU.AND P4, PT, R118, -126, PT ;  /* 0xc2fc00007600780b */ /* 0x000fe20003f8e000 */
[--C-:B------:R-:W-:Y:S01]  /*5a30*/  FFMA R125, R128, UR14, -R47.reuse ;  /* 0x0000000e807d7c23 */ /* 0x100fe2000800082f */
[--C-:B------:R-:W-:Y:S01]  /*5a40*/  FFMA R29, R129, UR15, -R47.reuse ;  /* 0x0000000f811d7c23 */ /* 0x100fe2000800082f */
[----:B------:R-:W-:Y:S01]  /*5a50*/  ULDC UR14, c[0x0][0x604] ;  /* 0x00018100000e7ab9 */ /* 0x000fe20000000800 */
[--C-:B------:R-:W-:Y:S01]  /*5a60*/  FFMA R129, R136, UR19, -R47.reuse ;  /* 0x0000001388817c23 */ /* 0x100fe2000800082f */
[----:B-1----:R-:W-:Y:S01]  /*5a70*/  @!P1 FMUL R112, R112, R112 ;  /* 0x0000007070709220 */ /* 0x002fe20000400000 */
[----:B------:R-:W-:Y:S01]  /*5a80*/  FSETP.GEU.AND P1, PT, R124, -126, PT ;  /* 0xc2fc00007c00780b */ /* 0x000fe20003f2e000 */
[----:B------:R-:W-:Y:S01]  /*5a90*/  @!P2 FMUL R169, R169, 0.5 ;  /* 0x3f000000a9a9a820 */ /* 0x000fe20000400000 */
[--C-:B------:R-:W-:Y:S01]  /*5aa0*/  FFMA R126, R137, UR14, -R47.reuse ;  /* 0x0000000e897e7c23 */ /* 0x100fe2000800082f */
[--C-:B------:R-:W-:Y:S01]  /*5ab0*/  FFMA R33, R133, UR18, -R47.reuse ;  /* 0x0000001285217c23 */ /* 0x100fe2000800082f */
[--C-:B------:R-:W-:Y:S01]  /*5ac0*/  FFMA R133, R140, UR22, -R47.reuse ;  /* 0x000000168c857c23 */ /* 0x100fe2000800082f */
[--C-:B------:R-:W-:Y:S01]  /*5ad0*/  FFMA R128, R141, UR23, -R47.reuse ;  /* 0x000000178d807c23 */ /* 0x100fe2000800082f */
[----:B------:R-:W-:Y:S01]  /*5ae0*/  ULDC UR15, c[0x0][0x604] ;  /* 0x00018100000f7ab9 */ /* 0x000fe20000000800 */
[----:B--2---:R-:W-:Y:S01]  /*5af0*/  @!P5 FMUL R116, R116, R116 ;  /* 0x000000747474d220 */ /* 0x004fe20000400000 */
[----:B------:R-:W-:Y:S01]  /*5b00*/  FSETP.GEU.AND P5, PT, R122, -126, PT ;  /* 0xc2fc00007a00780b */ /* 0x000fe20003fae000 */
[----:B------:R-:W-:Y:S01]  /*5b10*/  @!P4 FMUL R118, R118, 0.5 ;  /* 0x3f0000007676c820 */ /* 0x000fe20000400000 */
[----:B------:R-:W1:Y:S01]  /*5b20*/  MUFU.EX2 R169, R169 ;  /* 0x000000a900a97308 */ /* 0x000e620000000800 */
[--C-:B------:R-:W-:Y:S01]  /*5b30*/  FFMA R137, R144, UR15, -R47.reuse ;  /* 0x0000000f90897c23 */ /* 0x100fe2000800082f */
[----:B------:R-:W-:Y:S01]  /*5b40*/  FSETP.GEU.AND P3, PT, R25, -126, PT ;  /* 0xc2fc00001900780b */ /* 0x000fe20003f6e000 */
[----:B------:R-:W-:Y:S01]  /*5b50*/  @!P1 FMUL R124, R124, 0.5 ;  /* 0x3f0000007c7c9820 */ /* 0x000fe20000400000 */
[----:B------:R-:W-:Y:S01]  /*5b60*/  @!P6 FMUL R37, R37, 0.5 ;  /* 0x3f0000002525e820 */ /* 0x000fe20000400000 */
[----:B------:R-:W-:Y:S01]  /*5b70*/  ULDC UR11, c[0x0][0x604] ;  /* 0x00018100000b7ab9 */ /* 0x000fe20000000800 */
[----:B------:R-:W-:Y:S01]  /*5b80*/  ULDC UR19, c[0x0][0x604] ;  /* 0x0001810000137ab9 */ /* 0x000fe20000000800 */
[--C-:B------:R-:W-:Y:S01]  /*5b90*/  FFMA R132, R132, UR11, -R47.reuse ;  /* 0x0000000b84847c23 */ /* 0x100fe2000800082f */
[----:B------:R-:W2:Y:S01]  /*5ba0*/  MUFU.EX2 R118, R118 ;  /* 0x0000007600767308 */ /* 0x000ea20000000800 */
[----:B------:R-:W-:Y:S01]  /*5bb0*/  FFMA R47, R149, UR19, -R47 ;  /* 0x00000013952f7c23 */ /* 0x000fe2000800082f */
[----:B------:R-:W-:Y:S01]  /*5bc0*/  FADD R41, R43, R78 ;  /* 0x0000004e2b297221 */ /* 0x000fe20000000000 */
[----:B------:R-:W-:Y:S01]  /*5bd0*/  @!P5 FMUL R122, R122, 0.5 ;  /* 0x3f0000007a7ad820 */ /* 0x000fe20000400000 */
[----:B------:R-:W-:Y:S01]  /*5be0*/  FADD R136, R55, R110 ;  /* 0x0000006e37887221 */ /* 0x000fe20000000000 */
[----:B------:R-:W-:-:S02]  /*5bf0*/  F2FP.F16.F32.PACK_AB R55, R46, R55 ;  /* 0x000000372e37723e */ /* 0x000fc400000000ff */
[----:B------:R-:W-:Y:S01]  /*5c00*/  @!P3 FMUL R25, R25, 0.5 ;  /* 0x3f0000001919b820 */ /* 0x000fe20000400000 */
[----:B------:R-:W3:Y:S01]  /*5c10*/  MUFU.EX2 R117, R124 ;  /* 0x0000007c00757308 */ /* 0x000ee20000000800 */
[----:B-1----:R-:W-:Y:S01]  /*5c20*/  @!P2 FMUL R169, R169, R169 ;  /* 0x000000a9a9a9a220 */ /* 0x002fe20000400000 */
[----:B------:R-:W-:Y:S01]  /*5c30*/  FSETP.GEU.AND P2, PT, R125, -126, PT ;  /* 0xc2fc00007d00780b */ /* 0x000fe20003f4e000 */
[----:B------:R-:W-:Y:S01]  /*5c40*/  FADD R158, R41, R136 ;  /* 0x00000088299e7221 */ /* 0x000fe20000000000 */
[----:B------:R-:W-:Y:S01]  /*5c50*/  FADD R41, R15, R82 ;  /* 0x000000520f297221 */ /* 0x000fe20000000000 */
[----:B------:R-:W-:Y:S01]  /*5c60*/  FADD R136, R23, R114 ;  /* 0x0000007217887221 */ /* 0x000fe20000000000 */
[----:B------:R-:W-:Y:S02]  /*5c70*/  F2FP.F16.F32.PACK_AB R43, R18, R43 ;  /* 0x0000002b122b723e */ /* 0x000fe400000000ff */
[----:B------:R-:W1:Y:S01]  /*5c80*/  MUFU.EX2 R122, R122 ;  /* 0x0000007a007a7308 */ /* 0x000e620000000800 */
[----:B--2---:R-:W-:Y:S01]  /*5c90*/  @!P4 FMUL R118, R118, R118 ;  /* 0x000000767676c220 */ /* 0x004fe20000400000 */
[----:B------:R-:W-:Y:S01]  /*5ca0*/  FSETP.GEU.AND P4, PT, R29, -126, PT ;  /* 0xc2fc00001d00780b */ /* 0x000fe20003f8e000 */
[----:B------:R-:W-:Y:S01]  /*5cb0*/  FADD R162, R41, R136 ;  /* 0x0000008829a27221 */ /* 0x000fe20000000000 */
[----:B------:R-:W-:Y:S01]  /*5cc0*/  FADD R41, R22, R87 ;  /* 0x0000005716297221 */ /* 0x000fe20000000000 */
[C---:B------:R-:W-:Y:S01]  /*5cd0*/  FADD R136, R63.reuse, R6 ;  /* 0x000000063f887221 */ /* 0x040fe20000000000 */
[----:B------:R-:W-:Y:S01]  /*5ce0*/  F2FP.F16.F32.PACK_AB R63, R63, R54 ;  /* 0x000000363f3f723e */ /* 0x000fe200000000ff */
[----:B------:R-:W-:Y:S01]  /*5cf0*/  @!P2 FMUL R125, R125, 0.5 ;  /* 0x3f0000007d7da820 */ /* 0x000fe20000400000 */
[----:B------:R2:W4:Y:S01]  /*5d00*/  MUFU.EX2 R113, R37 ;  /* 0x0000002500717308 */ /* 0x0005220000000800 */
[----:B---3--:R-:W-:Y:S01]  /*5d10*/  @!P1 FMUL R117, R117, R117 ;  /* 0x0000007575759220 */ /* 0x008fe20000400000 */
[----:B------:R-:W-:Y:S01]  /*5d20*/  FSETP.GEU.AND P1, PT, R129, -126, PT ;  /* 0xc2fc00008100780b */ /* 0x000fe20003f2e000 */
[----:B------:R-:W-:Y:S01]  /*5d30*/  FADD R168, R41, R136 ;  /* 0x0000008829a87221 */ /* 0x000fe20000000000 */
[----:B------:R-:W-:-:S03]  /*5d40*/  FADD R41, R139, R108 ;  /* 0x0000006c8b297221 */ /* 0x000fc60000000000 */
[----:B------:R-:W-:Y:S01]  /*5d50*/  @!P4 FMUL R29, R29, 0.5 ;  /* 0x3f0000001d1dc820 */ /* 0x000fe20000400000 */
[----:B------:R-:W3:Y:S01]  /*5d60*/  MUFU.EX2 R125, R125 ;  /* 0x0000007d007d7308 */ /* 0x000ee20000000800 */
[----:B-1----:R-:W-:Y:S01]  /*5d70*/  @!P5 FMUL R122, R122, R122 ;  /* 0x0000007a7a7ad220 */ /* 0x002fe20000400000 */
[----:B------:R-:W-:Y:S01]  /*5d80*/  FSETP.GEU.AND P5, PT, R126, -126, PT ;  /* 0xc2fc00007e00780b */ /* 0x000fe20003fae000 */
[----:B--2---:R-:W-:-:S04]  /*5d90*/  FADD R37, R13, R74 ;  /* 0x0000004a0d257221 */ /* 0x004fc80000000000 */
[----:B------:R-:W-:Y:S01]  /*5da0*/  @!P1 FMUL R129, R129, 0.5 ;  /* 0x3f00000081819820 */ /* 0x000fe20000400000 */
[----:B------:R1:W2:Y:S01]  /*5db0*/  MUFU.EX2 R124, R29 ;  /* 0x0000001d007c7308 */ /* 0x0002a20000000800 */
[----:B------:R-:W-:Y:S01]  /*5dc0*/  FADD R154, R37, R134 ;  /* 0x00000086259a7221 */ /* 0x000fe20000000000 */
[----:B------:R-:W-:Y:S01]  /*5dd0*/  FADD R37, R16, R71 ;  /* 0x0000004710257221 */ /* 0x000fe20000000000 */
[----:B------:R-:W-:Y:S01]  /*5de0*/  FADD R134, R42, R111 ;  /* 0x0000006f2a867221 */ /* 0x000fe20000000000 */
[----:B----4-:R-:W-:Y:S01]  /*5df0*/  @!P6 FMUL R113, R113, R113 ;  /* 0x000000717171e220 */ /* 0x010fe20000400000 */
[----:B------:R-:W-:Y:S02]  /*5e00*/  FSETP.GEU.AND P6, PT, R120, -126, PT ;  /* 0xc2fc00007800780b */ /* 0x000fe40003fce000 */
[----:B------:R-:W-:Y:S01]  /*5e10*/  @!P5 FMUL R126, R126, 0.5 ;  /* 0x3f0000007e7ed820 */ /* 0x000fe20000400000 */
[----:B------:R-:W4:Y:S01]  /*5e20*/  MUFU.EX2 R129, R129 ;  /* 0x0000008100817308 */ /* 0x000f220000000800 */
[----:B---3--:R-:W-:Y:S01]  /*5e30*/  @!P2 FMUL R125, R125, R125 ;  /* 0x0000007d7d7da220 */ /* 0x008fe20000400000 */
[----:B------:R-:W-:Y:S01]  /*5e40*/  FSETP.GEU.AND P2, PT, R133, -126, PT ;  /* 0xc2fc00008500780b */ /* 0x000fe20003f4e000 */
[----:B------:R-:W-:Y:S01]  /*5e50*/  FADD R156, R37, R134 ;  /* 0x00000086259c7221 */ /* 0x000fe20000000000 */
[----:B------:R-:W-:Y:S01]  /*5e60*/  FADD R37, R18, R79 ;  /* 0x0000004f12257221 */ /* 0x000fe20000000000 */
[----:B------:R-:W-:Y:S01]  /*5e70*/  FADD R134, R46, R115 ;  /* 0x000000732e867221 */ /* 0x000fe20000000000 */
[----:B-1----:R-:W-:Y:S01]  /*5e80*/  FADD R29, R8, R51 ;  /* 0x00000033081d7221 */ /* 0x002fe20000000000 */
[----:B------:R-:W-:Y:S01]  /*5e90*/  F2FP.F16.F32.PACK_AB R46, R135, R36 ;  /* 0x00000024872e723e */ /* 0x000fe200000000ff */
[----:B------:R-:W1:Y:S01]  /*5ea0*/  MUFU.EX2 R126, R126 ;  /* 0x0000007e007e7308 */ /* 0x000e620000000800 */
[----:B--2---:R-:W-:Y:S01]  /*5eb0*/  @!P4 FMUL R124, R124, R124 ;  /* 0x0000007c7c7cc220 */ /* 0x004fe20000400000 */
[----:B------:R-:W-:Y:S01]  /*5ec0*/  FSETP.GEU.AND P4, PT, R128, -126, PT ;  /* 0xc2fc00008000780b */ /* 0x000fe20003f8e000 */
[----:B------:R-:W-:Y:S01]  /*5ed0*/  FADD R160, R37, R134 ;  /* 0x0000008625a07221 */ /* 0x000fe20000000000 */
[----:B------:R-:W-:Y:S01]  /*5ee0*/  FADD R37, R12, R67 ;  /* 0x000000430c257221 */ /* 0x000fe20000000000 */
[----:B------:R-:W-:Y:S01]  /*5ef0*/  FADD R134, R34, R103 ;  /* 0x0000006722867221 */ /* 0x000fe20000000000 */
[----:B------:R-:W-:Y:S01]  /*5f00*/  @!P6 FMUL R120, R120, 0.5 ;  /* 0x3f0000007878e820 */ /* 0x000fe20000400000 */
[----:B------:R-:W-:Y:S01]  /*5f10*/  @!P2 FMUL R133, R133, 0.5 ;  /* 0x3f0000008585a820 */ /* 0x000fe20000400000 */
[----:B------:R2:W-:Y:S01]  /*5f20*/  MUFU.EX2 R121, R25 ;  /* 0x0000001900797308 */ /* 0x0005e20000000800 */
[----:B----4-:R-:W-:Y:S01]  /*5f30*/  @!P1 FMUL R129, R129, R129 ;  /* 0x0000008181819220 */ /* 0x010fe20000400000 */
[----:B------:R-:W-:Y:S01]  /*5f40*/  FSETP.GEU.AND P1, PT, R137, -126, PT ;  /* 0xc2fc00008900780b */ /* 0x000fe20003f2e000 */
[----:B------:R-:W-:Y:S01]  /*5f50*/  FADD R89, R37, R134 ;  /* 0x0000008625597221 */ /* 0x000fe20000000000 */
[----:B------:R-:W-:Y:S01]  /*5f60*/  FADD R37, R20, R83 ;  /* 0x0000005314257221 */ /* 0x000fe20000000000 */
[----:B------:R-:W-:-:S02]  /*5f70*/  FADD R134, R50, R119 ;  /* 0x0000007732867221 */ /* 0x000fc40000000000 */
[----:B------:R-:W-:Y:S01]  /*5f80*/  @!P4 FMUL R128, R128, 0.5 ;  /* 0x3f0000008080c820 */ /* 0x000fe20000400000 */
[----:B------:R-:W3:Y:S01]  /*5f90*/  MUFU.EX2 R133, R133 ;  /* 0x0000008500857308 */ /* 0x000ee20000000800 */
[----:B-1----:R-:W-:Y:S01]  /*5fa0*/  @!P5 FMUL R126, R126, R126 ;  /* 0x0000007e7e7ed220 */ /* 0x002fe20000400000 */
[----:B------:R-:W-:Y:S01]  /*5fb0*/  FSETP.GEU.AND P5, PT, R130, -126, PT ;  /* 0xc2fc00008200780b */ /* 0x000fe20003fae000 */
[----:B--2---:R-:W-:Y:S01]  /*5fc0*/  FADD R25, R7, R58 ;  /* 0x0000003a07197221 */ /* 0x004fe20000000000 */
[----:B------:R-:W-:Y:S01]  /*5fd0*/  FADD R164, R37, R134 ;  /* 0x0000008625a47221 */ /* 0x000fe20000000000 */
[----:B------:R-:W-:Y:S01]  /*5fe0*/  FADD R37, R39, R86 ;  /* 0x0000005627257221 */ /* 0x000fe20000000000 */
[----:B------:R-:W-:Y:S01]  /*5ff0*/  FADD R134, R54, R91 ;  /* 0x0000005b36867221 */ /* 0x000fe20000000000 */
[----:B------:R-:W-:Y:S01]  /*6000*/  @!P1 FMUL R137, R137, 0.5 ;  /* 0x3f00000089899820 */ /* 0x000fe20000400000 */
[----:B------:R-:W1:Y:S01]  /*6010*/  MUFU.EX2 R128, R128 ;  /* 0x0000008000807308 */ /* 0x000e620000000800 */
[----:B------:R-:W-:Y:S01]  /*6020*/  FADD R25, R25, R44 ;  /* 0x0000002c19197221 */ /* 0x000fe20000000000 */
[----:B------:R-:W-:Y:S01]  /*6030*/  FADD R44, R26, R95 ;  /* 0x0000005f1a2c7221 */ /* 0x000fe20000000000 */
[----:B------:R-:W-:Y:S01]  /*6040*/  FADD R166, R37, R134 ;  /* 0x0000008625a67221 */ /* 0x000fe20000000000 */
[----:B------:R-:W-:Y:S01]  /*6050*/  FADD R37, R40, R105 ;  /* 0x0000006928257221 */ /* 0x000fe20000000000 */
[----:B------:R-:W-:Y:S01]  /*6060*/  FADD R134, R76, R129 ;  /* 0x000000814c867221 */ /* 0x000fe20000000000 */
[----:B------:R-:W-:Y:S01]  /*6070*/  FADD R69, R29, R44 ;  /* 0x0000002c1d457221 */ /* 0x000fe20000000000 */
[----:B------:R-:W-:Y:S01]  /*6080*/  @!P5 FMUL R130, R130, 0.5 ;  /* 0x3f0000008282d820 */ /* 0x000fe20000400000 */
[----:B------:R-:W2:Y:S01]  /*6090*/  MUFU.EX2 R137, R137 ;  /* 0x0000008900897308 */ /* 0x000ea20000000800 */
[----:B---3--:R-:W-:Y:S01]  /*60a0*/  @!P2 FMUL R133, R133, R133 ;  /* 0x000000858585a220 */ /* 0x008fe20000400000 */
[----:B------:R-:W-:Y:S01]  /*60b0*/  FSETP.GEU.AND P2, PT, R132, -126, PT ;  /* 0xc2fc00008400780b */ /* 0x000fe20003f4e000 */
[----:B------:R-:W-:Y:S01]  /*60c0*/  FADD R29, R27, R62 ;  /* 0x0000003e1b1d7221 */ /* 0x000fe20000000000 */
[----:B------:R-:W-:Y:S01]  /*60d0*/  FADD R44, R35, R94 ;  /* 0x0000005e232c7221 */ /* 0x000fe20000000000 */
[----:B------:R-:W-:Y:S01]  /*60e0*/  FADD R142, R37, R134 ;  /* 0x00000086258e7221 */ /* 0x000fe20000000000 */
[----:B------:R-:W-:Y:S01]  /*60f0*/  FADD R37, R28, R167 ;  /* 0x000000a71c257221 */ /* 0x000fe20000000000 */
[----:B------:R-:W-:Y:S01]  /*6100*/  FADD R134, R64, R117 ;  /* 0x0000007540867221 */ /* 0x000fe20000000000 */
[----:B------:R-:W3:Y:S01]  /*6110*/  MUFU.EX2 R130, R130 ;  /* 0x0000008200827308 */ /* 0x000ee20000000800 */
[----:B-1----:R-:W-:Y:S01]  /*6120*/  @!P4 FMUL R128, R128, R128 ;  /* 0x000000808080c220 */ /* 0x002fe20000400000 */
[----:B------:R-:W-:Y:S01]  /*6130*/  FSETP.GEU.AND P4, PT, R33, -126, PT ;  /* 0xc2fc00002100780b */ /* 0x000fe20003f8e000 */
[----:B------:R-:W-:Y:S01]  /*6140*/  FADD R73, R29, R44 ;  /* 0x0000002c1d497221 */ /* 0x000fe20000000000 */
[----:B------:R-:W-:Y:S01]  /*6150*/  FADD R29, R10, R59 ;  /* 0x0000003b0a1d7221 */ /* 0x000fe20000000000 */
[----:B------:R-:W-:Y:S01]  /*6160*/  FADD R44, R30, R99 ;  /* 0x000000631e2c7221 */ /* 0x000fe20000000000 */
[----:B------:R-:W-:Y:S01]  /*6170*/  FADD R57, R37, R134 ;  /* 0x0000008625397221 */ /* 0x000fe20000000000 */
[----:B------:R-:W-:Y:S01]  /*6180*/  @!P2 FMUL R132, R132, 0.5 ;  /* 0x3f0000008484a820 */ /* 0x000fe20000400000 */
[----:B------:R-:W-:Y:S01]  /*6190*/  FADD R134, R80, R133 ;  /* 0x0000008550867221 */ /* 0x000fe20000000000 */
[----:B--2---:R-:W-:Y:S01]  /*61a0*/  @!P1 FMUL R137, R137, R137 ;  /* 0x0000008989899220 */ /* 0x004fe20000400000 */
[----:B------:R-:W-:Y:S01]  /*61b0*/  FSETP.GEU.AND P1, PT, R145, -126, PT ;  /* 0xc2fc00009100780b */ /* 0x000fe20003f2e000 */
[----:B------:R-:W-:Y:S01]  /*61c0*/  FADD R77, R29, R44 ;  /* 0x0000002c1d4d7221 */ /* 0x000fe20000000000 */
[----:B------:R-:W-:Y:S01]  /*61d0*/  FADD R29, R9, R66 ;  /* 0x00000042091d7221 */ /* 0x000fe20000000000 */
[----:B------:R-:W-:Y:S01]  /*61e0*/  FADD R44, R19, R98 ;  /* 0x00000062132c7221 */ /* 0x000fe20000000000 */
[----:B------:R-:W-:Y:S01]  /*61f0*/  MUFU.EX2 R141, R132 ;  /* 0x00000084008d7308 */ /* 0x000fe20000000800 */
[----:B------:R-:W-:Y:S01]  /*6200*/  @!P4 FMUL R33, R33, 0.5 ;  /* 0x3f0000002121c820 */ /* 0x000fe20000400000 */
[----:B------:R-:W-:Y:S01]  /*6210*/  FADD R136, R159, R126 ;  /* 0x0000007e9f887221 */ /* 0x000fe20000000000 */
[----:B---3--:R-:W-:Y:S01]  /*6220*/  @!P5 FMUL R130, R130, R130 ;  /* 0x000000828282d220 */ /* 0x008fe20000400000 */
[----:B------:R-:W-:Y:S01]  /*6230*/  FSETP.GEU.AND P5, PT, R47, -126, PT ;  /* 0xc2fc00002f00780b */ /* 0x000fe20003fae000 */
[----:B------:R-:W-:Y:S01]  /*6240*/  FADD R81, R29, R44 ;  /* 0x0000002c1d517221 */ /* 0x000fe20000000000 */
[----:B------:R-:W-:Y:S01]  /*6250*/  FADD R29, R11, R70 ;  /* 0x000000460b1d7221 */ /* 0x000fe20000000000 */
[----:B------:R-:W-:Y:S01]  /*6260*/  FADD R44, R31, R102 ;  /* 0x000000661f2c7221 */ /* 0x000fe20000000000 */
[----:B------:R1:W-:Y:S01]  /*6270*/  MUFU.EX2 R132, R33 ;  /* 0x0000002100847308 */ /* 0x0003e20000000800 */
[----:B------:R-:W-:Y:S01]  /*6280*/  @!P1 FMUL R145, R145, 0.5 ;  /* 0x3f00000091919820 */ /* 0x000fe20000400000 */
[----:B------:R-:W-:Y:S01]  /*6290*/  FADD R144, R41, R136 ;  /* 0x0000008829907221 */ /* 0x000fe20000000000 */
[----:B------:R-:W-:Y:S01]  /*62a0*/  FADD R93, R29, R44 ;  /* 0x0000002c1d5d7221 */ /* 0x000fe20000000000 */
[----:B------:R-:W-:Y:S01]  /*62b0*/  FADD R29, R14, R75 ;  /* 0x0000004b0e1d7221 */ /* 0x000fe20000000000 */
[----:B------:R-:W-:Y:S01]  /*62c0*/  FADD R44, R38, R107 ;  /* 0x0000006b262c7221 */ /* 0x000fe20000000000 */
[----:B------:R-:W-:Y:S01]  /*62d0*/  FADD R37, R49, R112 ;  /* 0x0000007031257221 */ /* 0x000fe20000000000 */
[----:B------:R-:W-:Y:S01]  /*62e0*/  FADD R136, R161, R128 ;  /* 0x00000080a1887221 */ /* 0x000fe20000000000 */
[----:B------:R-:W2:Y:S01]  /*62f0*/  MUFU.EX2 R120, R120 ;  /* 0x0000007800787308 */ /* 0x000ea20000000800 */
[----:B-1----:R-:W-:Y:S01]  /*6300*/  FADD R33, R48, R109 ;  /* 0x0000006d30217221 */ /* 0x002fe20000000000 */
[----:B------:R-:W-:Y:S01]  /*6310*/  @!P5 FMUL R47, R47, 0.5 ;  /* 0x3f0000002f2fd820 */ /* 0x000fe20000400000 */
[----:B------:R-:W-:Y:S01]  /*6320*/  FADD R149, R29, R44 ;  /* 0x0000002c1d957221 */ /* 0x000fe20000000000 */
[----:B------:R-:W-:Y:S01]  /*6330*/  FADD R29, R24, R165 ;  /* 0x000000a5181d7221 */ /* 0x000fe20000000000 */
[----:B------:R-:W-:Y:S01]  /*6340*/  FADD R146, R33, R134 ;  /* 0x0000008621927221 */ /* 0x000fe20000000000 */
[----:B------:R-:W-:Y:S01]  /*6350*/  FADD R44, R60, R169 ;  /* 0x000000a93c2c7221 */ /* 0x000fe20000000000 */
[----:B------:R-:W-:Y:S01]  /*6360*/  FADD R148, R37, R136 ;  /* 0x0000008825947221 */ /* 0x000fe20000000000 */
[----:B------:R-:W1:Y:S01]  /*6370*/  MUFU.EX2 R145, R145 ;  /* 0x0000009100917308 */ /* 0x000e620000000800 */
[----:B------:R-:W-:Y:S01]  /*6380*/  FADD R37, R52, R113 ;  /* 0x0000007134257221 */ /* 0x000fe20000000000 */
[----:B------:R-:W-:Y:S01]  /*6390*/  FADD R45, R29, R44 ;  /* 0x0000002c1d2d7221 */ /* 0x000fe20000000000 */
[----:B------:R-:W-:Y:S01]  /*63a0*/  FADD R29, R123, R92 ;  /* 0x0000005c7b1d7221 */ /* 0x000fe20000000000 */
[----:B------:R-:W-:Y:S01]  /*63b0*/  FADD R44, R151, R118 ;  /* 0x00000076972c7221 */ /* 0x000fe20000000000 */
[----:B------:R-:W-:Y:S01]  /*63c0*/  FADD R138, R84, R137 ;  /* 0x00000089548a7221 */ /* 0x000fe20000000000 */
[----:B------:R-:W-:Y:S01]  /*63d0*/  FADD R33, R131, R100 ;  /* 0x0000006483217221 */ /* 0x000fe20000000000 */
[----:B------:R-:W-:Y:S01]  /*63e0*/  FADD R136, R155, R124 ;  /* 0x0000007c9b887221 */ /* 0x000fe20000000000 */
[----:B------:R3:W4:Y:S01]  /*63f0*/  MUFU.EX2 R134, R47 ;  /* 0x0000002f00867308 */ /* 0x0007220000000800 */
[----:B------:R-:W-:Y:S01]  /*6400*/  FADD R53, R29, R44 ;  /* 0x0000002c1d357221 */ /* 0x000fe20000000000 */
[----:B------:R-:W-:Y:S01]  /*6410*/  FADD R29, R127, R96 ;  /* 0x000000607f1d7221 */ /* 0x000fe20000000000 */
[----:B------:R-:W-:Y:S01]  /*6420*/  FADD R44, R153, R122 ;  /* 0x0000007a992c7221 */ /* 0x000fe20000000000 */
[----:B------:R-:W-:Y:S01]  /*6430*/  FADD R41, R143, R116 ;  /* 0x000000748f297221 */ /* 0x000fe20000000000 */
[----:B------:R-:W-:Y:S01]  /*6440*/  FADD R140, R85, R130 ;  /* 0x00000082558c7221 */ /* 0x000fe20000000000 */
[----:B------:R-:W-:Y:S01]  /*6450*/  @!P3 FMUL R121, R121, R121 ;  /* 0x000000797979b220 */ /* 0x000fe20000400000 */
[----:B------:R-:W-:Y:S01]  /*6460*/  FADD R61, R29, R44 ;  /* 0x0000002c1d3d7221 */ /* 0x000fe20000000000 */
[----:B------:R-:W-:Y:S01]  /*6470*/  FADD R29, R32, R97 ;  /* 0x00000061201d7221 */ /* 0x000fe20000000000 */
[----:B------:R-:W-:Y:S01]  /*6480*/  FADD R44, R68, R125 ;  /* 0x0000007d442c7221 */ /* 0x000fe20000000000 */
[----:B--2---:R-:W-:Y:S01]  /*6490*/  @!P6 FMUL R120, R120, R120 ;  /* 0x000000787878e220 */ /* 0x004fe20000400000 */
[----:B------:R-:W-:Y:S01]  /*64a0*/  @!P2 FMUL R141, R141, R141 ;  /* 0x0000008d8d8da220 */ /* 0x000fe20000400000 */
[----:B------:R-:W-:Y:S01]  /*64b0*/  @!P4 FMUL R132, R132, R132 ;  /* 0x000000848484c220 */ /* 0x000fe20000400000 */
[----:B-1----:R-:W-:Y:S01]  /*64c0*/  @!P1 FMUL R145, R145, R145 ;  /* 0x0000009191919220 */ /* 0x002fe20000400000 */
[----:B------:R-:W-:Y:S01]  /*64d0*/  FADD R65, R29, R44 ;  /* 0x0000002c1d417221 */ /* 0x000fe20000000000 */
[----:B------:R-:W-:Y:S01]  /*64e0*/  FADD R150, R37, R138 ;  /* 0x0000008a25967221 */ /* 0x000fe20000000000 */
[----:B---3--:R-:W-:Y:S01]  /*64f0*/  FADD R47, R33, R136 ;  /* 0x00000088212f7221 */ /* 0x008fe20000000000 */
[----:B----4-:R-:W-:Y:S01]  /*6500*/  @!P5 FMUL R134, R134, R134 ;  /* 0x000000868686d220 */ /* 0x010fe20000400000 */
[----:B------:R-:W-:Y:S01]  /*6510*/  FADD R152, R41, R140 ;  /* 0x0000008c29987221 */ /* 0x000fe20000000000 */
        /* <DEDUP_REMOVED lines=36> */
[----:B------:R-:W-:Y:S01]  /*6760*/  MOV R29, UR7 ;  /* 0x00000007001d7c02 */ /* 0x000fe20008000f00 */
[----:B------:R-:W-:Y:S01]  /*6770*/  FADD R25, R25, R166 ;  /* 0x000000a619197221 */ /* 0x000fe20000000000 */
[----:B------:R-:W-:Y:S01]  /*6780*/  FADD R168, R69, R168 ;  /* 0x000000a845a87221 */ /* 0x000fe20000000000 */
[----:B------:R-:W-:Y:S01]  /*6790*/  FADD R140, R53, R140 ;  /* 0x0000008c358c7221 */ /* 0x000fe20000000000 */
[----:B------:R-:W-:Y:S01]  /*67a0*/  FADD R45, R45, R138 ;  /* 0x0000008a2d2d7221 */ /* 0x000fe20000000000 */
[----:B------:R1:W-:Y:S01]  /*67b0*/  SYNCS.ARRIVE.TRANS64.A1T0 RZ, [R29+UR10], RZ ;  /* 0x000000ff1dff79a7 */ /* 0x0003e2000810000a */
[----:B------:R-:W-:Y:S01]  /*67c0*/  F2FP.F16.F32.PACK_AB R33, R26, R17 ;  /* 0x000000111a21723e */ /* 0x000fe200000000ff */
[----:B------:R-:W-:Y:S01]  /*67d0*/  FADD R185, R25, R168 ;  /* 0x000000a819b97221 */ /* 0x000fe20000000000 */
[----:B------:R-:W-:Y:S01]  /*67e0*/  F2FP.F16.F32.PACK_AB R31, R38, R31 ;  /* 0x0000001f261f723e */ /* 0x000fe200000000ff */
[----:B------:R-:W-:Y:S01]  /*67f0*/  FADD R186, R45, R140 ;  /* 0x0000008c2dba7221 */ /* 0x000fe20000000000 */
[----:B------:R-:W-:-:S02]  /*6800*/  F2FP.F16.F32.PACK_AB R69, R71, R74 ;  /* 0x0000004a4745723e */ /* 0x000fc400000000ff */
[----:B------:R-:W-:Y:S02]  /*6810*/  F2FP.F16.F32.PACK_AB R35, R30, R35 ;  /* 0x000000231e23723e */ /* 0x000fe400000000ff */
[----:B-1----:R-:W-:Y:S02]  /*6820*/  F2FP.F16.F32.PACK_AB R29, R34, R19 ;  /* 0x00000013221d723e */ /* 0x002fe400000000ff */
[----:B------:R-:W-:Y:S02]  /*6830*/  F2FP.F16.F32.PACK_AB R59, R59, R62 ;  /* 0x0000003e3b3b723e */ /* 0x000fe400000000ff */
[----:B------:R-:W-:Y:S02]  /*6840*/  F2FP.F16.F32.PACK_AB R71, R79, R78 ;  /* 0x0000004e4f47723e */ /* 0x000fe400000000ff */
[----:B------:R-:W-:Y:S02]  /*6850*/  F2FP.F16.F32.PACK_AB R26, R127, R28 ;  /* 0x0000001c7f1a723e */ /* 0x000fe400000000ff */
[----:B------:R-:W-:-:S02]  /*6860*/  F2FP.F16.F32.PACK_AB R44, R131, R32 ;  /* 0x00000020832c723e */ /* 0x000fc400000000ff */
[----:B------:R-:W-:Y:S02]  /*6870*/  F2FP.F16.F32.PACK_AB R36, R143, R52 ;  /* 0x000000348f24723e */ /* 0x000fe400000000ff */
[----:B------:R-:W-:Y:S02]  /*6880*/  F2FP.F16.F32.PACK_AB R38, R147, R56 ;  /* 0x000000389326723e */ /* 0x000fe400000000ff */
        /* <DEDUP_REMOVED lines=47> */
[----:B------:R-:W-:Y:S01]  /*6b80*/  F2FP.F16.F32.PACK_AB R90, R134, R145 ;  /* 0x00000091865a723e */ /* 0x000fe200000000ff */
[----:B------:R-:W-:Y:S06]  /*6b90*/  @!P0 BRA `(.L_x_19) ;  /* 0x0000000000048947 */ /* 0x000fec0003800000 */
[----:B------:R-:W-:Y:S01]  /*6ba0*/  BPT.TRAP 0x1 ;  /* 0x000000040000795c */ /* 0x000fe20000300000 */
.L_x_19:
[----:B------:R-:W1:Y:S01]  /*6bb0*/  SYNCS.PHASECHK.TRANS64.TRYWAIT P1, [UR36+0x84008], R5 ;  /* 0x08400805ff0075a7 */ /* 0x000e620008020164 */
[----:B------:R-:W-:Y:S01]  /*6bc0*/  ULOP3.LUT UR39, UR39, 0x8000000, URZ, 0xfc, !UPT ;  /* 0x0800000027277892 */ /* 0x000fe2000f8efc3f */
[----:B-1----:R-:W-:Y:S11]  /*6bd0*/  @!P1 BRA `(.L_x_20) ;  /* 0x0000013800689947 */ /* 0x002ff60003800000 */
.L_x_112:
[----:B------:R-:W-:Y:S01]  /*6be0*/  STL [R1+0x18c], R186 ;  /* 0x00018cba01007387 */ /* 0x000fe20000100800 */
[----:B------:R-:W-:Y:S01]  /*6bf0*/  UIADD3 UR10, UR39, 0x1800, URZ ;  /* 0x00001800270a7890 */ /* 0x000fe2000fffe03f */
[----:B------:R-:W-:Y:S01]  /*6c00*/  F2FP.F16.F32.PACK_AB R91, R6, R91 ;  /* 0x0000005b065b723e */ /* 0x000fe200000000ff */
[----:B------:R-:W-:Y:S01]  /*6c10*/  UMOV UR11, 0x40000040 ;  /* 0x40000040000b7882 */ /* 0x000fe20000000000 */
[----:B------:R-:W-:Y:S04]  /*6c20*/  STL [R1+0x188], R185 ;  /* 0x000188b901007387 */ /* 0x000fe80000100800 */
[----:B------:R-:W-:Y:S04]  /*6c30*/  STL [R1+0x184], R182 ;  /* 0x000184b601007387 */ /* 0x000fe80000100800 */
[----:B------:R2:W-:Y:S02]  /*6c40*/  STL [R1+0x180], R181 ;  /* 0x000180b501007387 */ /* 0x0005e40000100800 */
[----:B--2---:R-:W-:-:S06]  /*6c50*/  WARPGROUP.ARRIVE ;  /* 0x00000000000079c5 */ /* 0x004fcc0000000000 */
[----:B------:R-:W-:Y:S01]  /*6c60*/  HGMMA.64x192x16.F32 R96, R24, gdesc[UR8].tnspB, RZ, !UPT, gsb0 ;  /* 0x42e0000818607df0 */ /* 0x000fe2000c0008ff */
[----:B------:R-:W-:Y:S01]  /*6c70*/  UIADD3 UR10, UR39, 0x1880, URZ ;  /* 0x00001880270a7890 */ /* 0x000fe2000fffe03f */
[----:B------:R-:W-:Y:S01]  /*6c80*/  UMOV UR11, 0x40000040 ;  /* 0x40000040000b7882 */ /* 0x000fe20000000000 */
[----:B------:R-:W-:Y:S02]  /*6c90*/  WARPGROUP.DEPBAR.LE gsb0, 0x0 ;  /* 0x00008000000079c5 */ /* 0x000fe40000010000 */
[----:B------:R-:W-:-:S15]  /*6ca0*/  WARPGROUP.ARRIVE ;  /* 0x00000000000079c5 */ /* 0x000fde0000000000 */
[----:B------:R-:W-:Y:S01]  /*6cb0*/  HGMMA.64x192x16.F32 R96, R44, gdesc[UR8].tnspB, R96, gsb0 ;  /* 0x42e000082c607df0 */ /* 0x000fe20008000860 */
        /* <DEDUP_REMOVED lines=69> */
[----:B------:R-:W-:Y:S03]  /*7110*/  HGMMA.64x192x16.F32 R96, R88, gdesc[UR8].tnspB, R96, gsb0 ;  /* 0x42e0000858607df0 */ /* 0x000fe60008000860 */
[----:B------:R-:W-:Y:S02]  /*7120*/  WARPGROUP.DEPBAR.LE gsb0, 0x0 ;  /* 0x00008000000079c5 */ /* 0x000fe40000010000 */
[----:B------:R-:W-:Y:S04]  /*7130*/  STL.64 [R1], R96 ;  /* 0x0000006001007387 */ /* 0x000fe80000100a00 */
[----:B------:R-:W-:Y:S04]  /*7140*/  STL.64 [R1+0x8], R98 ;  /* 0x0000086201007387 */ /* 0x000fe80000100a00 */
        /* <DEDUP_REMOVED lines=43> */
[----:B------:R2:W-:Y:S04]  /*7400*/  STL.64 [R1+0x168], R186 ;  /* 0x000168ba01007387 */ /* 0x0005e80000100a00 */
[----:B------:R3:W-:Y:S04]  /*7410*/  STL.64 [R1+0x170], R188 ;  /* 0x000170bc01007387 */ /* 0x0007e80000100a00 */
[----:B------:R3:W-:Y:S04]  /*7420*/  STL.64 [R1+0x178], R190 ;  /* 0x000178be01007387 */ /* 0x0007e80000100a00 */
[----:B--2---:R3:W5:Y:S04]  /*7430*/  LDL.LU R186, [R1+0x18c] ;  /* 0x00018c0001ba7983 */ /* 0x0047680000300800 */
[----:B------:R3:W5:Y:S04]  /*7440*/  LDL.LU R185, [R1+0x188] ;  /* 0x0001880001b97983 */ /* 0x0007680000300800 */
[----:B------:R3:W5:Y:S04]  /*7450*/  LDL.LU R182, [R1+0x184] ;  /* 0x0001840001b67983 */ /* 0x0007680000300800 */
[----:B------:R3:W5:Y:S01]  /*7460*/  LDL.LU R181, [R1+0x180] ;  /* 0x0001800001b57983 */ /* 0x0007620000300800 */
[----:B------:R-:W-:Y:S05]  /*7470*/  @!P0 BRA `(.L_x_21) ;  /* 0x0000000000048947 */ /* 0x000fea0003800000 */
[----:B------:R-:W-:Y:S01]  /*7480*/  BPT.TRAP 0x1 ;  /* 0x000000040000795c */ /* 0x000fe20000300000 */
.L_x_21:
[----:B------:R-:W-:Y:S01]  /*7490*/  UISETP.GT.U32.AND UP0, UPT, UR6, 0x1, UPT ;  /* 0x000000010600788c */ /* 0x000fe2000bf04070 */
[----:B-1----:R-:W-:Y:S01]  /*74a0*/  IMAD.MOV.U32 R5, RZ, RZ, RZ ;  /* 0x000000ffff057224 */ /* 0x002fe200078e00ff */
[----:B------:R-:W-:-:S04]  /*74b0*/  UIADD3 UR7, UR36, 0x84028, URZ ;  /* 0x0008402824077890 */ /* 0x000fc8000fffe03f */
[----:B------:R-:W-:Y:S01]  /*74c0*/  PLOP3.LUT P1, PT, PT, PT, UP0, 0x80, 0x0 ;  /* 0x000000000000781c */ /* 0x000fe20003f2f008 */
[----:B------:R-:W-:-:S09]  /*74d0*/  UPRMT UR7, URZ, 0x654, UR7 ;  /* 0x000006543f077896 */ /* 0x000fd20008000007 */
[----:B------:R-:W-:Y:S03]  /*74e0*/  SYNCS.ARRIVE.TRANS64.RED.A1T0 RZ, [UR7], RZ ;  /* 0x000000ffffff79a7 */ /* 0x000fe60008100407 */
[----:B------:R-:W-:Y:S05]  /*74f0*/  @P1 BRA `(.L_x_22) ;  /* 0x0000000000041947 */ /* 0x000fea0003800000 */
[----:B------:R-:W-:Y:S01]  /*7500*/  BPT.TRAP 0x1 ;  /* 0x000000040000795c */ /* 0x000fe20000300000 */
.L_x_22:
[----:B-----5:R-:W-:Y:S01]  /*7510*/  ISETP.GE.AND P2, PT, R182, 0x3, PT ;  /* 0x00000003b600780c */ /* 0x020fe20003f46270 */
[----:B------:R-:W-:Y:S01]  /*7520*/  UMOV UR58, 0x1 ;  /* 0x00000001003a7882 */ /* 0x000fe20000000000 */
[----:B------:R-:W-:Y:S01]  /*7530*/  UMOV UR57, 0x2 ;  /* 0x0000000200397882 */ /* 0x000fe20000000000 */
[----:B------:R-:W-:Y:S01]  /*7540*/  VIADD R0, R0, 0x100 ;  /* 0x0000010000007836 */ /* 0x000fe20000000000 */
[----:B------:R-:W-:-:S09]  /*7550*/  IADD3 R182, R182, -0x1, RZ ;  /* 0xffffffffb6b67810 */ /* 0x000fd20007ffe0ff */
[----:B------:R-:W-:Y:S05]  /*7560*/  @!P2 BRA `(.L_x_23) ;  /* 0x0000006000d4a947 */ /* 0x000fea0003800000 */
[----:B------:R-:W-:Y:S01]  /*7570*/  IMAD.MOV.U32 R6, RZ, RZ, R181 ;  /* 0x000000ffff067224 */ /* 0x000fe200078e00b5 */
[----:B------:R-:W-:Y:S01]  /*7580*/  MOV R5, RZ ;  /* 0x000000ff00057202 */ /* 0x000fe20000000f00 */
[----:B------:R-:W-:Y:S01]  /*7590*/  IMAD.MOV.U32 R180, RZ, RZ, R4 ;  /* 0x000000ffffb47224 */ /* 0x000fe200078e0004 */
[----:B------:R-:W-:Y:S01]  /*75a0*/  UMOV UR57, 0x2 ;  /* 0x0000000200397882 */ /* 0x000fe20000000000 */
[----:B------:R-:W-:Y:S01]  /*75b0*/  UMOV UR58, 0x1 ;  /* 0x00000001003a7882 */ /* 0x000fe20000000000 */
[----:B------:R-:W-:-:S05]  /*75c0*/  ULDC UR59, c[0x0][0x604] ;  /* 0x00018100003b7ab9 */ /* 0x000fca0000000800 */
.L_x_34:
[----:B------:R-:W-:-:S13]  /*75d0*/  PLOP3.LUT P3, PT, PT, PT, UP1, 0x80, 0x0 ;  /* 0x000000000000781c */ /* 0x000fda0003f6f018 */
[----:B------:R-:W-:Y:S05]  /*75e0*/  @!P3 BRA `(.L_x_24) ;  /* 0x000000000004b947 */ /* 0x000fea0003800000 */
[----:B------:R-:W-:Y:S01]  /*75f0*/  BPT.TRAP 0x1 ;  /* 0x000000040000795c */ /* 0x000fe20000300000 */
.L_x_24:
[----:B------:R-:W-:Y:S01]  /*7600*/  ULEA UR6, UR57, UR36, 0x3 ;  /* 0x0000002439067291 */ /* 0x000fe2000f8e183f */
[----:B------:R-:W-:-:S08]  /*7610*/  SHF.L.U32 R4, R5, 0x1f, RZ ;  /* 0x0000001f05047819 */ /* 0x000fd000000006ff */
[----:B------:R-:W1:Y:S02]  /*7620*/  SYNCS.PHASECHK.TRANS64.TRYWAIT P2, [UR6+0x84000], R4 ;  /* 0x08400004ff0075a7 */ /* 0x000e640008040146 */
[----:B-1----:R-:W-:Y:S05]  /*7630*/  @!P2 BRA `(.L_x_25) ;  /* 0x0000012c00e8a947 */ /* 0x002fea0003800000 */
.L_x_113:
[----:B------:R-:W-:Y:S01]  /*7640*/  UIMAD UR6, UR57, 0x1800, UR56 ;  /* 0x00001800390678a4 */ /* 0x000fe2000f8e0238 */
[----:B------:R-:W-:Y:S01]  /*7650*/  WARPGROUP.ARRIVE ;  /* 0x00000000000079c5 */ /* 0x000fe20000000000 */
[----:B------:R-:W-:Y:S01]  /*7660*/  UMOV UR7, 0x40000040 ;  /* 0x4000004000077882 */ /* 0x000fe20000000000 */
[----:B------:R-:W-:Y:S01]  /*7670*/  UMOV UR11, 0x40000040 ;  /* 0x40000040000b7882 */ /* 0x000fe20000000000 */
[----:B------:R-:W-:Y:S02]  /*7680*/  UIADD3 UR10, UR6, 0x2, URZ ;  /* 0x00000002060a7890 */ /* 0x000fe4000fffe03f */
[----:B------:R-:W-:Y:S01]  /*7690*/  UIADD3 UR14, UR6, 0x4, URZ ;  /* 0x00000004060e7890 */ /* 0x000fe2000fffe03f */
[----:B------:R-:W-:Y:S02]  /*76a0*/  UMOV UR15, 0x40000040 ;  /* 0x40000040000f7882 */ /* 0x000fe40000000000 */
[----:B------:R-:W-:Y:S01]  /*76b0*/  HGMMA.64x256x16.F32 R24, gdesc[UR4], RZ, !UPT, gsb0 ;  /* 0x03e00000041879f0 */ /* 0x000fe2000c0008ff */
[----:B------:R-:W-:Y:S01]  /*76c0*/  UIADD3 UR18, UR6, 0x6, URZ ;  /* 0x0000000606127890 */ /* 0x000fe2000fffe03f */
[----:B------:R-:W-:Y:S01]  /*76d0*/  UMOV UR19, 0x40000040 ;  /* 0x4000004000137882 */ /* 0x000fe20000000000 */
        /* <DEDUP_REMOVED lines=16> */
[----:B------:R-:W-:-:S04]  /*77e0*/  UIADD3 UR6, UR57, 0x1, URZ ;  /* 0x0000000139067890 */ /* 0x000fc8000fffe03f */
[----:B------:R-:W-:-:S04]  /*77f0*/  UISETP.NE.AND UP0, UPT, UR6, 0x5, UPT ;  /* 0x000000050600788c */ /* 0x000fc8000bf05270 */
[----:B------:R-:W-:Y:S02]  /*7800*/  USEL UR7, URZ, 0x1, UP0 ;  /* 0x000000013f077887 */ /* 0x000fe40008000000 */
[----:B------:R-:W-:-:S04]  /*7810*/  USEL UR6, UR6, URZ, UP0 ;  /* 0x0000003f06067287 */ /* 0x000fc80008000000 */
[----:B------:R-:W-:Y:S01]  /*7820*/  LOP3.LUT R183, R5, UR7, RZ, 0x3c, !PT ;  /* 0x0000000705b77c12 */ /* 0x000fe2000f8e3cff */
[----:B------:R-:W-:Y:S02]  /*7830*/  WARPGROUP.DEPBAR.LE gsb0, 0x0 ;  /* 0x00008000000079c5 */ /* 0x000fe40000010000 */
[----:B------:R-:W-:-:S06]  /*7840*/  WARPGROUP.ARRIVE ;  /* 0x00000000000079c5 */ /* 0x000fcc0000000000 */
        /* <DEDUP_REMOVED lines=42> */
[----:B------:R-:W-:Y:S05]  /*7af0*/  @!P3 BRA `(.L_x_26) ;  /* 0x000000000004b947 */ /* 0x000fea0003800000 */
[----:B------:R-:W-:Y:S01]  /*7b00*/  BPT.TRAP 0x1 ;  /* 0x000000040000795c */ /* 0x000fe20000300000 */
.L_x_26:
[----:B-1----:R-:W-:Y:S01]  /*7b10*/  FMNMX R4, R24, R6, !PT ;  /* 0x0000000618047209 */ /* 0x002fe20007800000 */
[----:B------:R-:W2:Y:S03]  /*7b20*/  LDL.LU R235, [R1+0x170] ;  /* 0x0001700001eb7983 */ /* 0x000ea60000300800 */
[----:B------:R-:W-:Y:S01]  /*7b30*/  FMNMX R5, R25, R4, !PT ;  /* 0x0000000419057209 */ /* 0x000fe20007800000 */
[----:B------:R-:W4:Y:S03]  /*7b40*/  LDL.LU R234, [R1+0x174] ;  /* 0x0001740001ea7983 */ /* 0x000f260000300800 */
[----:B------:R-:W-:Y:S01]  /*7b50*/  FMNMX R4, R28, R5, !PT ;  /* 0x000000051c047209 */ /* 0x000fe20007800000 */
[----:B------:R-:W5:Y:S03]  /*7b60*/  LDL.LU R233, [R1+0xc] ;  /* 0x00000c0001e97983 */ /* 0x000f660000300800 */
        /* <DEDUP_REMOVED lines=83> */
[----:B---3--:R-:W3:Y:S03]  /*80a0*/  LDL.LU R191, [R1+0x15c] ;  /* 0x00015c0001bf7983 */ /* 0x008ee60000300800 */
[----:B------:R-:W-:Y:S01]  /*80b0*/  FMNMX R5, R113, R4, !PT ;  /* 0x0000000471057209 */ /* 0x000fe20007800000 */
[----:B------:R-:W3:Y:S03]  /*80c0*/  LDL.LU R190, [R1+0x168] ;  /* 0x0001680001be7983 */ /* 0x000ee60000300800 */
[----:B------:R-:W-:Y:S01]  /*80d0*/  FMNMX R4, R116, R5, !PT ;  /* 0x0000000574047209 */ /* 0x000fe20007800000 */
[----:B------:R-:W3:Y:S03]  /*80e0*/  LDL.LU R189, [R1+0x16c] ;  /* 0x00016c0001bd7983 */ /* 0x000ee60000300800 */
[----:B------:R-:W-:Y:S01]  /*80f0*/  FMNMX R5, R117, R4, !PT ;  /* 0x0000000475057209 */ /* 0x000fe20007800000 */
[----:B------:R-:W3:Y:S03]  /*8100*/  LDL.LU R188, [R1+0x178] ;  /* 0x0001780001bc7983 */ /* 0x000ee60000300800 */
[----:B------:R-:W-:Y:S01]  /*8110*/  FMNMX R4, R120, R5, !PT ;  /* 0x0000000578047209 */ /* 0x000fe20007800000 */
[----:B------:R-:W3:Y:S03]  /*8120*/  LDL.LU R187, [R1+0x17c] ;  /* 0x00017c0001bb7983 */ /* 0x000ee60000300800 */
[----:B------:R-:W-:-:S04]  /*8130*/  FMNMX R5, R121, R4, !PT ;  /* 0x0000000479057209 */ /* 0x000fc80007800000 */
        /* <DEDUP_REMOVED lines=13> */
[----:B------:R-:W-:-:S05]  /*8210*/  FMNMX R5, R149, R4, !PT ;  /* 0x0000000495057209 */ /* 0x000fca0007800000 */
[----:B------:R-:W1:Y:S02]  /*8220*/  SHFL.BFLY PT, R4, R5, 0x1, 0x1f ;  /* 0x0c201f0005047f89 */ /* 0x000e6400000e0000 */
[----:B-1----:R-:W-:-:S05]  /*8230*/  FMNMX R7, R5, R4, !PT ;  /* 0x0000000405077209 */ /* 0x002fca0007800000 */
[----:B------:R-:W1:Y:S02]  /*8240*/  SHFL.BFLY PT, R4, R7, 0x2, 0x1f ;  /* 0x0c401f0007047f89 */ /* 0x000e6400000e0000 */
[----:B-1----:R-:W-:-:S04]  /*8250*/  FMNMX R181, R7, R4, !PT ;  /* 0x0000000407b57209 */ /* 0x002fc80007800000 */
[----:B------:R-:W-:-:S04]  /*8260*/  FSETP.NEU.AND P2, PT, R181, -INF , PT ;  /* 0xff800000b500780b */ /* 0x000fc80003f4d000 */
[----:B------:R-:W-:-:S05]  /*8270*/  FSEL R184, R181, RZ, P2 ;  /* 0x000000ffb5b87208 */ /* 0x000fca0001000000 */
[C---:B------:R-:W-:Y:S01]  /*8280*/  FMUL R4, R184.reuse, UR59 ;  /* 0x0000003bb8047c20 */ /* 0x040fe20008400000 */
[----:B------:R-:W-:-:S03]  /*8290*/  FADD R184, -R184, R6 ;  /* 0x00000006b8b87221 */ /* 0x000fc60000000100 */
[--C-:B------:R-:W-:Y:S01]  /*82a0*/  FFMA R25, R25, UR59, -R4.reuse ;  /* 0x0000003b19197c23 */ /* 0x100fe20008000804 */
[--C-:B------:R-:W-:Y:S01]  /*82b0*/  FFMA R24, R24, UR59, -R4.reuse ;  /* 0x0000003b18187c23 */ /* 0x100fe20008000804 */
[--C-:B------:R-:W-:Y:S01]  /*82c0*/  FFMA R32, R32, UR59, -R4.reuse ;  /* 0x0000003b20207c23 */ /* 0x100fe20008000804 */
[--C-:B------:R-:W-:Y:S01]  /*82d0*/  FFMA R36, R36, UR59, -R4.reuse ;  /* 0x0000003b24247c23 */ /* 0x100fe20008000804 */
[--C-:B------:R-:W-:Y:S01]  /*82e0*/  FFMA R28, R28, UR59, -R4.reuse ;  /* 0x0000003b1c1c7c23 */ /* 0x100fe20008000804 */
[----:B------:R-:W-:Y:S01]  /*82f0*/  FSETP.GEU.AND P4, PT, R25, -126, PT ;  /* 0xc2fc00001900780b */ /* 0x000fe20003f8e000 */
        /* <DEDUP_REMOVED lines=9> */
[--C-:B------:R-:W-:Y:S01]  /*8390*/  FFMA R44, R44, UR59, -R4.reuse ;  /* 0x0000003b2c2c7c23 */ /* 0x100fe20008000804 */
[--C-:B------:R-:W-:Y:S01]  /*83a0*/  FFMA R40, R40, UR59, -R4.reuse ;  /* 0x0000003b28287c23 */ /* 0x100fe20008000804 */
[--C-:B------:R-:W-:Y:S01]  /*83b0*/  FFMA R52, R52, UR59, -R4.reuse ;  /* 0x0000003b34347c23 */ /* 0x100fe20008000804 */
[----:B------:R-:W-:Y:S01]  /*83c0*/  @!P4 FMUL R25, R25, 0.5 ;  /* 0x3f0000001919c820 */ /* 0x000fe20000400000 */
[--C-:B------:R-:W-:Y:S01]  /*83d0*/  FFMA R56, R56, UR59, -R4.reuse ;  /* 0x0000003b38387c23 */ /* 0x100fe20008000804 */
[----:B------:R-:W-:Y:S01]  /*83e0*/  @!P5 FMUL R24, R24, 0.5 ;  /* 0x3f0000001818d820 */ /* 0x000fe20000400000 */
[----:B------:R-:W-:Y:S01]  /*83f0*/  FFMA R48, R48, UR59, -R4 ;  /* 0x0000003b30307c23 */ /* 0x000fe20008000804 */
[----:B------:R-:W1:Y:S01]  /*8400*/  MUFU.EX2 R161, R25 ;  /* 0x0000001900a17308 */ /* 0x000e620000000800 */
[----:B------:R-:W-:Y:S01]  /*8410*/  @!P6 FMUL R32, R32, 0.5 ;  /* 0x3f0000002020e820 */ /* 0x000fe20000400000 */
[----:B------:R-:W-:-:S02]  /*8420*/  @!P3 FMUL R28, R28, 0.5 ;  /* 0x3f0000001c1cb820 */ /* 0x000fc40000400000 */
[----:B------:R-:W-:-:S04]  /*8430*/  @!P2 FMUL R5, R5, 0.5 ;  /* 0x3f0000000505a820 */ /* 0x000fc80000400000 */
[----:B------:R-:W2:Y:S08]  /*8440*/  MUFU.EX2 R178, R24 ;  /* 0x0000001800b27308 */ /* 0x000eb00000000800 */
[----:B------:R-:W4:Y:S01]  /*8450*/  MUFU.EX2 R177, R32 ;  /* 0x0000002000b17308 */ /* 0x000f220000000800 */
[----:B-1----:R-:W-:Y:S01]  /*8460*/  @!P4 FMUL R161, R161, R161 ;  /* 0x000000a1a1a1c220 */ /* 0x002fe20000400000 */
[----:B------:R-:W-:-:S06]  /*8470*/  FSETP.GEU.AND P4, PT, R36, -126, PT ;  /* 0xc2fc00002400780b */ /* 0x000fcc0003f8e000 */
[----:B------:R-:W1:Y:S01]  /*8480*/  MUFU.EX2 R160, R28 ;  /* 0x0000001c00a07308 */ /* 0x000e620000000800 */
[----:B--2---:R-:W-:Y:S01]  /*8490*/  @!P5 FMUL R178, R178, R178 ;  /* 0x000000b2b2b2d220 */ /* 0x004fe20000400000 */
[----:B------:R-:W-:-:S05]  /*84a0*/  FSETP.GEU.AND P5, PT, R33, -126, PT ;  /* 0xc2fc00002100780b */ /* 0x000fca0003fae000 */
[----:B------:R-:W-:Y:S01]  /*84b0*/  @!P4 FMUL R36, R36, 0.5 ;  /* 0x3f0000002424c820 */ /* 0x000fe20000400000 */
[----:B------:R-:W2:Y:S01]  /*84c0*/  MUFU.EX2 R5, R5 ;  /* 0x0000000500057308 */ /* 0x000ea20000000800 */
[----:B----4-:R-:W-:Y:S01]  /*84d0*/  @!P6 FMUL R177, R177, R177 ;  /* 0x000000b1b1b1e220 */ /* 0x010fe20000400000 */
[----:B------:R-:W-:-:S05]  /*84e0*/  FSETP.GEU.AND P6, PT, R41, -126, PT ;  /* 0xc2fc00002900780b */ /* 0x000fca0003fce000 */
[----:B------:R-:W-:Y:S01]  /*84f0*/  @!P5 FMUL R33, R33, 0.5 ;  /* 0x3f0000002121d820 */ /* 0x000fe20000400000 */
[----:B------:R-:W4:Y:S01]  /*8500*/  MUFU.EX2 R176, R36 ;  /* 0x0000002400b07308 */ /* 0x000f220000000800 */
        /* <DEDUP_REMOVED lines=15> */
[----:B------:R-:W-:Y:S07]  /*8600*/  MUFU.EX2 R175, R40 ;  /* 0x0000002800af7308 */ /* 0x000fee0000000800 */
[----:B------:R-:W-:Y:S01]  /*8610*/  @!P5 FMUL R44, R44, 0.5 ;  /* 0x3f0000002c2cd820 */ /* 0x000fe20000400000 */
[----:B------:R-:W1:Y:S01]  /*8620*/  MUFU.EX2 R156, R45 ;  /* 0x0000002d009c7308 */ /* 0x000e620000000800 */
[----:B--2---:R-:W-:Y:S01]  /*8630*/  @!P6 FMUL R157, R157, R157 ;  /* 0x0000009d9d9de220 */ /* 0x004fe20000400000 */
[----:B------:R-:W-:Y:S01]  /*8640*/  FSETP.GEU.AND P6, PT, R52, -126, PT ;  /* 0xc2fc00003400780b */ /* 0x000fe20003fce000 */
[----:B------:R-:W-:Y:S01]  /*8650*/  FFMA R53, R53, UR59, -R4 ;  /* 0x0000003b35357c23 */ /* 0x000fe20008000804 */
[----:B----4-:R-:W-:Y:S01]  /*8660*/  @!P3 FMUL R158, R158, R158 ;  /* 0x0000009e9e9eb220 */ /* 0x010fe20000400000 */
[----:B------:R-:W-:-:S03]  /*8670*/  FSETP.GEU.AND P3, PT, R48, -126, PT ;  /* 0xc2fc00003000780b */ /* 0x000fc60003f6e000 */
[----:B------:R-:W2:Y:S01]  /*8680*/  MUFU.EX2 R174, R44 ;  /* 0x0000002c00ae7308 */ /* 0x000ea20000000800 */
[----:B-1----:R-:W-:Y:S01]  /*8690*/  @!P4 FMUL R156, R156, R156 ;  /* 0x0000009c9c9cc220 */ /* 0x002fe20000400000 */
[----:B------:R-:W-:-:S05]  /*86a0*/  FSETP.GEU.AND P4, PT, R56, -126, PT ;  /* 0xc2fc00003800780b */ /* 0x000fca0003f8e000 */
[----:B------:R-:W-:Y:S01]  /*86b0*/  @!P6 FMUL R52, R52, 0.5 ;  /* 0x3f0000003434e820 */ /* 0x000fe20000400000 */
[--C-:B------:R-:W-:Y:S01]  /*86c0*/  FFMA R49, R49, UR59, -R4.reuse ;  /* 0x0000003b31317c23 */ /* 0x100fe20008000804 */
[----:B------:R-:W-:Y:S01]  /*86d0*/  @!P2 FMUL R175, R175, R175 ;  /* 0x000000afafafa220 */ /* 0x000fe20000400000 */
[----:B------:R-:W-:Y:S01]  /*86e0*/  @!P3 FMUL R48, R48, 0.5 ;  /* 0x3f0000003030b820 */ /* 0x000fe20000400000 */
[--C-:B------:R-:W-:Y:S01]  /*86f0*/  FFMA R61, R61, UR59, -R4.reuse ;  /* 0x0000003b3d3d7c23 */ /* 0x100fe20008000804 */
[--C-:B------:R-:W-:Y:S01]  /*8700*/  FFMA R28, R65, UR59, -R4.reuse ;  /* 0x0000003b411c7c23 */ /* 0x100fe20008000804 */
[----:B--2---:R-:W-:Y:S01]  /*8710*/  @!P5 FMUL R174, R174, R174 ;  /* 0x000000aeaeaed220 */ /* 0x004fe20000400000 */
[----:B------:R-:W-:Y:S01]  /*8720*/  FSETP.GEU.AND P5, PT, R53, -126, PT ;  /* 0xc2fc00003500780b */ /* 0x000fe20003fae000 */
[----:B------:R-:W1:Y:S01]  /*8730*/  MUFU.EX2 R172, R52 ;  /* 0x0000003400ac7308 */ /* 0x000e620000000800 */
[----:B------:R-:W-:Y:S01]  /*8740*/  FSETP.GEU.AND P2, PT, R49, -126, PT ;  /* 0xc2fc00003100780b */ /* 0x000fe20003f4e000 */
[--C-:B------:R-:W-:Y:S01]  /*8750*/  FFMA R57, R57, UR59, -R4.reuse ;  /* 0x0000003b39397c23 */ /* 0x100fe20008000804 */
[--C-:B------:R-:W-:Y:S01]  /*8760*/  FFMA R64, R64, UR59, -R4.reuse ;  /* 0x0000003b40407c23 */ /* 0x100fe20008000804 */
[----:B------:R-:W-:Y:S01]  /*8770*/  @!P4 FMUL R56, R56, 0.5 ;  /* 0x3f0000003838c820 */ /* 0x000fe20000400000 */
[--C-:B------:R-:W-:Y:S01]  /*8780*/  FFMA R60, R60, UR59, -R4.reuse ;  /* 0x0000003b3c3c7c23 */ /* 0x100fe20008000804 */
[--C-:B------:R-:W-:Y:S01]  /*8790*/  FFMA R72, R72, UR59, -R4.reuse ;  /* 0x0000003b48487c23 */ /* 0x100fe20008000804 */
[--C-:B------:R-:W-:Y:S01]  /*87a0*/  FFMA R68, R68, UR59, -R4.reuse ;  /* 0x0000003b44447c23 */ /* 0x100fe20008000804 */
[----:B------:R-:W2:Y:S01]  /*87b0*/  MUFU.EX2 R171, R56 ;  /* 0x0000003800ab7308 */ /* 0x000ea20000000800 */
[--C-:B------:R-:W-:Y:S01]  /*87c0*/  FFMA R76, R76, UR59, -R4.reuse ;  /* 0x0000003b4c4c7c23 */ /* 0x100fe20008000804 */
[--C-:B------:R-:W-:Y:S01]  /*87d0*/  FFMA R7, R73, UR59, -R4.reuse ;  /* 0x0000003b49077c23 */ /* 0x100fe20008000804 */
[--C-:B------:R-:W-:Y:S01]  /*87e0*/  FFMA R6, R69, UR59, -R4.reuse ;  /* 0x0000003b45067c23 */ /* 0x100fe20008000804 */
[----:B------:R-:W-:Y:S01]  /*87f0*/  @!P5 FMUL R53, R53, 0.5 ;  /* 0x3f0000003535d820 */ /* 0x000fe20000400000 */
[--C-:B------:R-:W-:Y:S01]  /*8800*/  FFMA R9, R81, UR59, -R4.reuse ;  /* 0x0000003b51097c23 */ /* 0x100fe20008000804 */
[--C-:B------:R-:W-:Y:S01]  /*8810*/  FFMA R8, R77, UR59, -R4.reuse ;  /* 0x0000003b4d087c23 */ /* 0x100fe20008000804 */
[--C-:B------:R-:W-:Y:S01]  /*8820*/  FFMA R88, R88, UR59, -R4.reuse ;  /* 0x0000003b58587c23 */ /* 0x100fe20008000804 */
[----:B------:R-:W4:Y:S01]  /*8830*/  MUFU.EX2 R173, R48 ;  /* 0x0000003000ad7308 */ /* 0x000f220000000800 */
[----:B-1----:R-:W-:Y:S01]  /*8840*/  @!P6 FMUL R172, R172, R172 ;  /* 0x000000acacace220 */ /* 0x002fe20000400000 */
[----:B------:R-:W-:Y:S01]  /*8850*/  FSETP.GEU.AND P6, PT, R61, -126, PT ;  /* 0xc2fc00003d00780b */ /* 0x000fe20003fce000 */
[--C-:B------:R-:W-:Y:S01]  /*8860*/  FFMA R84, R84, UR59, -R4.reuse ;  /* 0x0000003b54547c23 */ /* 0x100fe20008000804 */
[--C-:B------:R-:W-:Y:S01]  /*8870*/  FFMA R80, R80, UR59, -R4.reuse ;  /* 0x0000003b50507c23 */ /* 0x100fe20008000804 */
[--C-:B------:R-:W-:Y:S01]  /*8880*/  FFMA R10, R93, UR59, -R4.reuse ;  /* 0x0000003b5d0a7c23 */ /* 0x100fe20008000804 */
[--C-:B------:R-:W-:Y:S01]  /*8890*/  FFMA R12, R97, UR59, -R4.reuse ;  /* 0x0000003b610c7c23 */ /* 0x100fe20008000804 */
[--C-:B------:R-:W-:Y:S01]  /*88a0*/  FFMA R89, R89, UR59, -R4.reuse ;  /* 0x0000003b59597c23 */ /* 0x100fe20008000804 */
[----:B------:R-:W1:Y:S01]  /*88b0*/  MUFU.EX2 R154, R53 ;  /* 0x00000035009a7308 */ /* 0x000e620000000800 */
[----:B------:R-:W-:Y:S01]  /*88c0*/  @!P2 FMUL R49, R49, 0.5 ;  /* 0x3f0000003131a820 */ /* 0x000fe20000400000 */
[----:B--2---:R-:W-:Y:S01]  /*88d0*/  @!P4 FMUL R171, R171, R171 ;  /* 0x000000abababc220 */ /* 0x004fe20000400000 */
[----:B------:R-:W-:Y:S01]  /*88e0*/  FSETP.GEU.AND P4, PT, R28, -126, PT ;  /* 0xc2fc00001c00780b */ /* 0x000fe20003f8e000 */
[--C-:B------:R-:W-:Y:S01]  /*88f0*/  FFMA R11, R96, UR59, -R4.reuse ;  /* 0x0000003b600b7c23 */ /* 0x100fe20008000804 */
[--C-:B------:R-:W-:Y:S01]  /*8900*/  FFMA R92, R92, UR59, -R4.reuse ;  /* 0x0000003b5c5c7c23 */ /* 0x100fe20008000804 */
[--C-:B------:R-:W-:Y:S01]  /*8910*/  FFMA R14, R136, UR59, -R4.reuse ;  /* 0x0000003b880e7c23 */ /* 0x100fe20008000804 */
[--C-:B------:R-:W-:Y:S01]  /*8920*/  FFMA R13, R120, UR59, -R4.reuse ;  /* 0x0000003b780d7c23 */ /* 0x100fe20008000804 */
[----:B------:R-:W2:Y:S01]  /*8930*/  MUFU.EX2 R155, R49 ;  /* 0x00000031009b7308 */ /* 0x000ea20000000800 */
[----:B----4-:R-:W-:Y:S01]  /*8940*/  @!P3 FMUL R173, R173, R173 ;  /* 0x000000adadadb220 */ /* 0x010fe20000400000 */
[----:B------:R-:W-:Y:S01]  /*8950*/  FSETP.GEU.AND P3, PT, R57, -126, PT ;  /* 0xc2fc00003900780b */ /* 0x000fe20003f6e000 */
[----:B------:R-:W-:Y:S01]  /*8960*/  @!P6 FMUL R61, R61, 0.5 ;  /* 0x3f0000003d3de820 */ /* 0x000fe20000400000 */
[--C-:B------:R-:W-:Y:S01]  /*8970*/  FFMA R15, R137, UR59, -R4.reuse ;  /* 0x0000003b890f7c23 */ /* 0x100fe20008000804 */
[--C-:B------:R-:W-:Y:S01]  /*8980*/  FFMA R16, R140, UR59, -R4.reuse ;  /* 0x0000003b8c107c23 */ /* 0x100fe20008000804 */
[--C-:B------:R-:W-:Y:S01]  /*8990*/  FFMA R17, R141, UR59, -R4.reuse ;  /* 0x0000003b8d117c23 */ /* 0x100fe20008000804 */
[--C-:B------:R-:W-:Y:S01]  /*89a0*/  FFMA R18, R128, UR59, -R4.reuse ;  /* 0x0000003b80127c23 */ /* 0x100fe20008000804 */
[--C-:B------:R-:W-:Y:S01]  /*89b0*/  FFMA R19, R144, UR59, -R4.reuse ;  /* 0x0000003b90137c23 */ /* 0x100fe20008000804 */
[----:B-1----:R-:W-:Y:S01]  /*89c0*/  @!P5 FMUL R154, R154, R154 ;  /* 0x0000009a9a9ad220 */ /* 0x002fe20000400000 */
[----:B------:R-:W-:Y:S01]  /*89d0*/  FSETP.GEU.AND P5, PT, R64, -126, PT ;  /* 0xc2fc00004000780b */ /* 0x000fe20003fae000 */
[----:B------:R-:W1:Y:S01]  /*89e0*/  MUFU.EX2 R152, R61 ;  /* 0x0000003d00987308 */ /* 0x000e620000000800 */
[----:B------:R-:W-:Y:S01]  /*89f0*/  @!P4 FMUL R28, R28, 0.5 ;  /* 0x3f0000001c1cc820 */ /* 0x000fe20000400000 */
[--C-:B------:R-:W-:Y:S01]  /*8a00*/  FFMA R20, R129, UR59, -R4.reuse ;  /* 0x0000003b81147c23 */ /* 0x100fe20008000804 */
[--C-:B------:R-:W-:Y:S01]  /*8a10*/  FFMA R22, R145, UR59, -R4.reuse ;  /* 0x0000003b91167c23 */ /* 0x100fe20008000804 */
[----:B------:R-:W-:Y:S01]  /*8a20*/  @!P3 FMUL R57, R57, 0.5 ;  /* 0x3f0000003939b820 */ /* 0x000fe20000400000 */
[--C-:B------:R-:W-:Y:S01]  /*8a30*/  FFMA R21, R132, UR59, -R4.reuse ;  /* 0x0000003b84157c23 */ /* 0x100fe20008000804 */
[----:B--2---:R-:W-:Y:S01]  /*8a40*/  @!P2 FMUL R155, R155, R155 ;  /* 0x0000009b9b9ba220 */ /* 0x004fe20000400000 */
[----:B------:R-:W-:Y:S01]  /*8a50*/  FSETP.GEU.AND P2, PT, R60, -126, PT ;  /* 0xc2fc00003c00780b */ /* 0x000fe20003f4e000 */
[----:B------:R-:W2:Y:S01]  /*8a60*/  MUFU.EX2 R153, R57 ;  /* 0x0000003900997308 */ /* 0x000ea20000000800 */
[--C-:B------:R-:W-:Y:S01]  /*8a70*/  FFMA R23, R148, UR59, -R4.reuse ;  /* 0x0000003b94177c23 */ /* 0x100fe20008000804 */
[----:B------:R-:W4:Y:S02]  /*8a80*/  LDL.LU R44, [R1+0x164] ;  /* 0x00016400012c7983 */ /* 0x000f240000300800 */
[----:B------:R-:W-:Y:S01]  /*8a90*/  @!P5 FMUL R64, R64, 0.5 ;  /* 0x3f0000004040d820 */ /* 0x000fe20000400000 */
[--C-:B------:R-:W-:Y:S01]  /*8aa0*/  FFMA R69, R105, UR59, -R4.reuse ;  /* 0x0000003b69457c23 */ /* 0x100fe20008000804 */
[--C-:B------:R-:W-:Y:S01]  /*8ab0*/  FFMA R56, R85, UR59, -R4.reuse ;  /* 0x0000003b55387c23 */ /* 0x100fe20008000804 */
[--C-:B------:R-:W-:Y:S01]  /*8ac0*/  FFMA R81, R125, UR59, -R4.reuse ;  /* 0x0000003b7d517c23 */ /* 0x100fe20008000804 */
[----:B------:R-:W5:Y:S01]  /*8ad0*/  MUFU.EX2 R28, R28 ;  /* 0x0000001c001c7308 */ /* 0x000f620000000800 */
[----:B-1----:R-:W-:Y:S01]  /*8ae0*/  @!P6 FMUL R152, R152, R152 ;  /* 0x000000989898e220 */ /* 0x002fe20000400000 */
[----:B------:R-:W-:Y:S01]  /*8af0*/  FSETP.GEU.AND P6, PT, R72, -126, PT ;  /* 0xc2fc00004800780b */ /* 0x000fe20003fce000 */
[--C-:B------:R-:W-:Y:S01]  /*8b00*/  FFMA R65, R113, UR59, -R4.reuse ;  /* 0x0000003b71417c23 */ /* 0x100fe20008000804 */
[----:B------:R-:W-:Y:S01]  /*8b10*/  @!P2 FMUL R60, R60, 0.5 ;  /* 0x3f0000003c3ca820 */ /* 0x000fe20000400000 */
[--C-:B------:R-:W-:Y:S01]  /*8b20*/  FFMA R77, R116, UR59, -R4.reuse ;  /* 0x0000003b744d7c23 */ /* 0x100fe20008000804 */
[--C-:B------:R-:W-:Y:S01]  /*8b30*/  FFMA R48, R133, UR59, -R4.reuse ;  /* 0x0000003b85307c23 */ /* 0x100fe20008000804 */
[----:B------:R-:W3:Y:S01]  /*8b40*/  LDL.LU R45, [R1+0x160] ;  /* 0x00016000012d7983 */ /* 0x000ee20000300800 */
[----:B------:R1:W1:Y:S01]  /*8b50*/  MUFU.EX2 R169, R64 ;  /* 0x0000004000a97308 */ /* 0x0002620000000800 */
[----:B--2---:R-:W-:Y:S01]  /*8b60*/  @!P3 FMUL R153, R153, R153 ;  /* 0x000000999999b220 */ /* 0x004fe20000400000 */
[----:B------:R-:W-:Y:S01]  /*8b70*/  FSETP.GEU.AND P3, PT, R68, -126, PT ;  /* 0xc2fc00004400780b */ /* 0x000fe20003f6e000 */
[--C-:B------:R-:W-:Y:S01]  /*8b80*/  FFMA R85, R108, UR59, -R4.reuse ;  /* 0x0000003b6c557c23 */ /* 0x100fe20008000804 */
[----:B------:R-:W2:Y:S04]  /*8b90*/  LDL.LU R52, [R1+0x154] ;  /* 0x0001540001347983 */ /* 0x000ea80000300800 */
[----:B------:R-:W1:Y:S01]  /*8ba0*/  MUFU.EX2 R170, R60 ;  /* 0x0000003c00aa7308 */ /* 0x000e620000000800 */
[----:B-----5:R-:W-:Y:S01]  /*8bb0*/  @!P4 FMUL R28, R28, R28 ;  /* 0x0000001c1c1cc220 */ /* 0x020fe20000400000 */
[----:B------:R-:W-:Y:S01]  /*8bc0*/  FSETP.GEU.AND P4, PT, R76, -126, PT ;  /* 0xc2fc00004c00780b */ /* 0x000fe20003f8e000 */
[----:B------:R-:W-:Y:S01]  /*8bd0*/  @!P6 FMUL R72, R72, 0.5 ;  /* 0x3f0000004848e820 */ /* 0x000fe20000400000 */
[----:B-1----:R-:W-:Y:S01]  /*8be0*/  FFMA R64, R112, UR59, -R4 ;  /* 0x0000003b70407c23 */ /* 0x002fe20008000804 */
[----:B------:R-:W5:Y:S01]  /*8bf0*/  LDL.LU R53, [R1+0x150] ;  /* 0x0001500001357983 */ /* 0x000f620000300800 */
[----:B------:R-:W-:Y:S01]  /*8c00*/  @!P5 FMUL R169, R169, R169 ;  /* 0x000000a9a9a9d220 */ /* 0x000fe20000400000 */
[C---:B------:R-:W-:Y:S01]  /*8c10*/  FSETP.GEU.AND P5, PT, R7.reuse, -126, PT ;  /* 0xc2fc00000700780b */ /* 0x040fe20003fae000 */
[----:B------:R-:W1:Y:S01]  /*8c20*/  MUFU.EX2 R167, R72 ;  /* 0x0000004800a77308 */ /* 0x000e620000000800 */
[----:B------:R-:W-:Y:S01]  /*8c30*/  @!P3 FMUL R68, R68, 0.5 ;  /* 0x3f0000004444b820 */ /* 0x000fe20000400000 */
[----:B------:R-:W4:Y:S05]  /*8c40*/  LDL.LU R57, [R1+0x144] ;  /* 0x0001440001397983 */ /* 0x000f2a0000300800 */
[----:B------:R-:W-:Y:S01]  /*8c50*/  @!P4 FMUL R76, R76, 0.5 ;  /* 0x3f0000004c4cc820 */ /* 0x000fe20000400000 */
[----:B------:R-:W-:Y:S01]  /*8c60*/  @!P2 FMUL R170, R170, R170 ;  /* 0x000000aaaaaaa220 */ /* 0x000fe20000400000 */
[----:B------:R-:W-:Y:S01]  /*8c70*/  FSETP.GEU.AND P2, PT, R6, -126, PT ;  /* 0xc2fc00000600780b */ /* 0x000fe20003f4e000 */
[----:B------:R1:W1:Y:S01]  /*8c80*/  MUFU.EX2 R168, R68 ;  /* 0x0000004400a87308 */ /* 0x0002620000000800 */
[----:B------:R-:W3:Y:S01]  /*8c90*/  LDL.LU R60, [R1+0x140] ;  /* 0x00014000013c7983 */ /* 0x000ee20000300800 */
[----:B------:R-:W-:-:S03]  /*8ca0*/  @!P5 FMUL R7, R7, 0.5 ;  /* 0x3f0000000707d820 */ /* 0x000fc60000400000 */
[----:B------:R-:W2:Y:S03]  /*8cb0*/  LDL.LU R61, [R1+0x134] ;  /* 0x00013400013d7983 */ /* 0x000ea60000300800 */
[----:B------:R1:W1:Y:S02]  /*8cc0*/  MUFU.EX2 R166, R76 ;  /* 0x0000004c00a67308 */ /* 0x0002640000000800 */
[----:B-1----:R-:W-:Y:S01]  /*8cd0*/  @!P6 FMUL R167, R167, R167 ;  /* 0x000000a7a7a7e220 */ /* 0x002fe20000400000 */
[----:B------:R-:W-:Y:S01]  /*8ce0*/  FSETP.GEU.AND P6, PT, R9, -126, PT ;  /* 0xc2fc00000900780b */ /* 0x000fe20003fce000 */
[----:B------:R-:W-:Y:S01]  /*8cf0*/  @!P2 FMUL R6, R6, 0.5 ;  /* 0x3f0000000606a820 */ /* 0x000fe20000400000 */
[--C-:B------:R-:W-:Y:S01]  /*8d00*/  FFMA R68, R104, UR59, -R4.reuse ;  /* 0x0000003b68447c23 */ /* 0x100fe20008000804 */
[----:B------:R-:W5:Y:S02]  /*8d10*/  LDL.LU R73, [R1+0x130] ;  /* 0x0001300001497983 */ /* 0x000f640000300800 */
[----:B------:R-:W1:Y:S01]  /*8d20*/  MUFU.EX2 R7, R7 ;  /* 0x0000000700077308 */ /* 0x000e620000000800 */
[----:B------:R-:W-:Y:S01]  /*8d30*/  @!P3 FMUL R168, R168, R168 ;  /* 0x000000a8a8a8b220 */ /* 0x000fe20000400000 */
[----:B------:R-:W-:Y:S01]  /*8d40*/  FSETP.GEU.AND P3, PT, R8, -126, PT ;  /* 0xc2fc00000800780b */ /* 0x000fe20003f6e000 */
[----:B------:R-:W-:Y:S01]  /*8d50*/  FFMA R76, R121, UR59, -R4 ;  /* 0x0000003b794c7c23 */ /* 0x000fe20008000804 */
[----:B------:R-:W4:Y:S04]  /*8d60*/  LDL.LU R72, [R1+0x124] ;  /* 0x0001240001487983 */ /* 0x000f280000300800 */
[----:B------:R-:W1:Y:S01]  /*8d70*/  MUFU.EX2 R6, R6 ;  /* 0x0000000600067308 */ /* 0x000e620000000800 */
[----:B------:R-:W-:Y:S01]  /*8d80*/  @!P4 FMUL R166, R166, R166 ;  /* 0x000000a6a6a6c220 */ /* 0x000fe20000400000 */
[----:B------:R-:W-:Y:S01]  /*8d90*/  FSETP.GEU.AND P4, PT, R88, -126, PT ;  /* 0xc2fc00005800780b */ /* 0x000fe20003f8e000 */
[----:B------:R-:W-:Y:S01]  /*8da0*/  @!P6 FMUL R9, R9, 0.5 ;  /* 0x3f0000000909e820 */ /* 0x000fe20000400000 */
[----:B------:R-:W3:Y:S01]  /*8db0*/  LDL.LU R93, [R1+0x120] ;  /* 0x00012000015d7983 */ /* 0x000ee20000300800 */
[----:B-1----:R-:W-:Y:S01]  /*8dc0*/  @!P5 FMUL R7, R7, R7 ;  /* 0x000000070707d220 */ /* 0x002fe20000400000 */
[----:B------:R-:W-:-:S03]  /*8dd0*/  FSETP.GEU.AND P5, PT, R84, -126, PT ;  /* 0xc2fc00005400780b */ /* 0x000fc60003fae000 */
[----:B------:R-:W1:Y:S01]  /*8de0*/  MUFU.EX2 R9, R9 ;  /* 0x0000000900097308 */ /* 0x000e620000000800 */
[----:B------:R-:W-:Y:S01]  /*8df0*/  @!P3 FMUL R8, R8, 0.5 ;  /* 0x3f0000000808b820 */ /* 0x000fe20000400000 */
[----:B------:R-:W2:Y:S04]  /*8e00*/  LDL.LU R96, [R1+0x114] ;  /* 0x0001140001607983 */ /* 0x000ea80000300800 */
[----:B------:R-:W-:Y:S01]  /*8e10*/  @!P4 FMUL R88, R88, 0.5 ;  /* 0x3f0000005858c820 */ /* 0x000fe20000400000 */
[----:B------:R-:W-:Y:S01]  /*8e20*/  @!P2 FMUL R6, R6, R6 ;  /* 0x000000060606a220 */ /* 0x000fe20000400000 */
[----:B------:R-:W-:Y:S02]  /*8e30*/  FSETP.GEU.AND P2, PT, R80, -126, PT ;  /* 0xc2fc00005000780b */ /* 0x000fe40003f4e000 */
[----:B------:R-:W1:Y:S01]  /*8e40*/  MUFU.EX2 R179, R88 ;  /* 0x0000005800b37308 */ /* 0x000e620000000800 */
[----:B------:R-:W5:Y:S01]  /*8e50*/  LDL.LU R97, [R1+0x110] ;  /* 0x0001100001617983 */ /* 0x000f620000300800 */
[----:B------:R-:W-:-:S06]  /*8e60*/  @!P5 FMUL R84, R84, 0.5 ;  /* 0x3f0000005454d820 */ /* 0x000fcc0000400000 */
[----:B------:R-:W1:Y:S02]  /*8e70*/  MUFU.EX2 R8, R8 ;  /* 0x0000000800087308 */ /* 0x000e640000000800 */
[----:B-1----:R-:W-:Y:S01]  /*8e80*/  @!P6 FMUL R9, R9, R9 ;  /* 0x000000090909e220 */ /* 0x002fe20000400000 */
[----:B------:R-:W-:-:S05]  /*8e90*/  FSETP.GEU.AND P6, PT, R10, -126, PT ;  /* 0xc2fc00000a00780b */ /* 0x000fca0003fce000 */
[----:B------:R-:W1:Y:S01]  /*8ea0*/  MUFU.EX2 R164, R84 ;  /* 0x0000005400a47308 */ /* 0x000e620000000800 */
[----:B------:R-:W-:Y:S01]  /*8eb0*/  @!P2 FMUL R80, R80, 0.5 ;  /* 0x3f0000005050a820 */ /* 0x000fe20000400000 */
[----:B------:R-:W-:Y:S01]  /*8ec0*/  @!P4 FMUL R179, R179, R179 ;  /* 0x000000b3b3b3c220 */ /* 0x000fe20000400000 */
[----:B------:R-:W-:-:S05]  /*8ed0*/  FSETP.GEU.AND P4, PT, R12, -126, PT ;  /* 0xc2fc00000c00780b */ /* 0x000fca0003f8e000 */
[----:B------:R-:W1:Y:S01]  /*8ee0*/  MUFU.EX2 R165, R80 ;  /* 0x0000005000a57308 */ /* 0x000e620000000800 */
[----:B------:R-:W-:Y:S01]  /*8ef0*/  @!P3 FMUL R8, R8, R8 ;  /* 0x000000080808b220 */ /* 0x000fe20000400000 */
[----:B------:R-:W-:Y:S01]  /*8f00*/  FSETP.GEU.AND P3, PT, R89, -126, PT ;  /* 0xc2fc00005900780b */ /* 0x000fe20003f6e000 */
[----:B------:R-:W-:Y:S01]  /*8f10*/  @!P6 FMUL R10, R10, 0.5 ;  /* 0x3f0000000a0ae820 */ /* 0x000fe20000400000 */
[----:B-1----:R-:W-:Y:S01]  /*8f20*/  @!P5 FMUL R164, R164, R164 ;  /* 0x000000a4a4a4d220 */ /* 0x002fe20000400000 */
[----:B------:R-:W-:-:S04]  /*8f30*/  FSETP.GEU.AND P5, PT, R11, -126, PT ;  /* 0xc2fc00000b00780b */ /* 0x000fc80003fae000 */
[----:B------:R-:W1:Y:S01]  /*8f40*/  MUFU.EX2 R10, R10 ;  /* 0x0000000a000a7308 */ /* 0x000e620000000800 */
[----:B------:R-:W-:-:S05]  /*8f50*/  @!P4 FMUL R12, R12, 0.5 ;  /* 0x3f0000000c0cc820 */ /* 0x000fca0000400000 */
[----:B------:R-:W-:Y:S01]  /*8f60*/  @!P3 FMUL R89, R89, 0.5 ;  /* 0x3f0000005959b820 */ /* 0x000fe20000400000 */
[----:B------:R-:W-:Y:S01]  /*8f70*/  @!P2 FMUL R165, R165, R165 ;  /* 0x000000a5a5a5a220 */ /* 0x000fe20000400000 */
[----:B------:R-:W-:Y:S02]  /*8f80*/  FSETP.GEU.AND P2, PT, R92, -126, PT ;  /* 0xc2fc00005c00780b */ /* 0x000fe40003f4e000 */
[----:B------:R-:W1:Y:S01]  /*8f90*/  MUFU.EX2 R163, R89 ;  /* 0x0000005900a37308 */ /* 0x000e620000000800 */
[----:B------:R-:W-:-:S07]  /*8fa0*/  @!P5 FMUL R11, R11, 0.5 ;  /* 0x3f0000000b0bd820 */ /* 0x000fce0000400000 */
[----:B------:R-:W1:Y:S02]  /*8fb0*/  MUFU.EX2 R12, R12 ;  /* 0x0000000c000c7308 */ /* 0x000e640000000800 */
[----:B-1----:R-:W-:Y:S01]  /*8fc0*/  @!P6 FMUL R10, R10, R10 ;  /* 0x0000000a0a0ae220 */ /* 0x002fe20000400000 */
[----:B------:R-:W-:-:S05]  /*8fd0*/  FSETP.GEU.AND P6, PT, R14, -126, PT ;  /* 0xc2fc00000e00780b */ /* 0x000fca0003fce000 */
[----:B------:R-:W1:Y:S01]  /*8fe0*/  MUFU.EX2 R11, R11 ;  /* 0x0000000b000b7308 */ /* 0x000e620000000800 */
[----:B------:R-:W-:Y:S01]  /*8ff0*/  @!P2 FMUL R92, R92, 0.5 ;  /* 0x3f0000005c5ca820 */ /* 0x000fe20000400000 */
[----:B------:R-:W-:Y:S01]  /*9000*/  @!P3 FMUL R163, R163, R163 ;  /* 0x000000a3a3a3b220 */ /* 0x000fe20000400000 */
[--C-:B------:R-:W-:Y:S01]  /*9010*/  FFMA R89, R100, UR59, -R4.reuse ;  /* 0x0000003b64597c23 */ /* 0x100fe20008000804 */
[----:B------:R-:W-:Y:S01]  /*9020*/  FSETP.GEU.AND P3, PT, R13, -126, PT ;  /* 0xc2fc00000d00780b */ /* 0x000fe20003f6e000 */
[--C-:B------:R-:W-:Y:S01]  /*9030*/  FFMA R80, R124, UR59, -R4.reuse ;  /* 0x0000003b7c507c23 */ /* 0x100fe20008000804 */
[--C-:B------:R-:W-:Y:S01]  /*9040*/  FFMA R88, R109, UR59, -R4.reuse ;  /* 0x0000003b6d587c23 */ /* 0x100fe20008000804 */
[----:B------:R-:W-:Y:S01]  /*9050*/  @!P4 FMUL R12, R12, R12 ;  /* 0x0000000c0c0cc220 */ /* 0x000fe20000400000 */
[----:B------:R-:W1:Y:S01]  /*9060*/  MUFU.EX2 R162, R92 ;  /* 0x0000005c00a27308 */ /* 0x000e620000000800 */
[----:B------:R-:W-:Y:S01]  /*9070*/  FSETP.GEU.AND P4, PT, R69, -126, PT ;  /* 0xc2fc00004500780b */ /* 0x000fe20003f8e000 */
[----:B------:R-:W-:Y:S01]  /*9080*/  @!P6 FMUL R14, R14, 0.5 ;  /* 0x3f0000000e0ee820 */ /* 0x000fe20000400000 */
[----:B------:R-:W-:Y:S01]  /*9090*/  FADD R40, R178, R179 ;  /* 0x000000b3b2287221 */ /* 0x000fe20000000000 */
[----:B------:R-:W-:Y:S01]  /*90a0*/  FFMA R84, R117, UR59, -R4 ;  /* 0x0000003b75547c23 */ /* 0x000fe20008000804 */
[----:B------:R-:W4:Y:S01]  /*90b0*/  LDL.LU R100, [R1+0x104] ;  /* 0x0001040001647983 */ /* 0x000f220000300800 */
[----:B-1----:R-:W-:Y:S01]  /*90c0*/  @!P5 FMUL R11, R11, R11 ;  /* 0x0000000b0b0bd220 */ /* 0x002fe20000400000 */
[----:B------:R-:W-:Y:S01]  /*90d0*/  FSETP.GEU.AND P5, PT, R89, -126, PT ;  /* 0xc2fc00005900780b */ /* 0x000fe20003fae000 */
[----:B------:R-:W1:Y:S01]  /*90e0*/  MUFU.EX2 R14, R14 ;  /* 0x0000000e000e7308 */ /* 0x000e620000000800 */
[----:B------:R-:W-:-:S05]  /*90f0*/  @!P3 FMUL R13, R13, 0.5 ;  /* 0x3f0000000d0db820 */ /* 0x000fca0000400000 */
[----:B------:R-:W-:Y:S01]  /*9100*/  @!P4 FMUL R69, R69, 0.5 ;  /* 0x3f0000004545c820 */ /* 0x000fe20000400000 */
[----:B------:R-:W-:Y:S01]  /*9110*/  @!P2 FMUL R162, R162, R162 ;  /* 0x000000a2a2a2a220 */ /* 0x000fe20000400000 */
[----:B------:R-:W-:Y:S01]  /*9120*/  FSETP.GEU.AND P2, PT, R68, -126, PT ;  /* 0xc2fc00004400780b */ /* 0x000fe20003f4e000 */
[----:B------:R-:W1:Y:S03]  /*9130*/  MUFU.EX2 R13, R13 ;  /* 0x0000000d000d7308 */ /* 0x000e660000000800 */
[----:B------:R-:W-:-:S05]  /*9140*/  @!P5 FMUL R89, R89, 0.5 ;  /* 0x3f0000005959d820 */ /* 0x000fca0000400000 */
[----:B------:R-:W1:Y:S02]  /*9150*/  MUFU.EX2 R69, R69 ;  /* 0x0000004500457308 */ /* 0x000e640000000800 */
[----:B-1----:R-:W-:Y:S01]  /*9160*/  @!P6 FMUL R14, R14, R14 ;  /* 0x0000000e0e0ee220 */ /* 0x002fe20000400000 */
[----:B------:R-:W-:Y:S01]  /*9170*/  FSETP.GEU.AND P6, PT, R80, -126, PT ;  /* 0xc2fc00005000780b */ /* 0x000fe20003fce000 */
[----:B------:R-:W-:-:S04]  /*9180*/  @!P2 FMUL R68, R68, 0.5 ;  /* 0x3f0000004444a820 */ /* 0x000fc80000400000 */
[----:B------:R-:W1:Y:S01]  /*9190*/  MUFU.EX2 R89, R89 ;  /* 0x0000005900597308 */ /* 0x000e620000000800 */
[----:B------:R-:W-:Y:S01]  /*91a0*/  @!P3 FMUL R13, R13, R13 ;  /* 0x0000000d0d0db220 */ /* 0x000fe20000400000 */
[----:B------:R-:W-:-:S06]  /*91b0*/  FSETP.GEU.AND P3, PT, R76, -126, PT ;  /* 0xc2fc00004c00780b */ /* 0x000fcc0003f6e000 */
        /* <DEDUP_REMOVED lines=10> */
[----:B------:R-:W-:Y:S01]  /*9260*/  FSETP.GEU.AND P2, PT, R15, -126, PT ;  /* 0xc2fc00000f00780b */ /* 0x000fe20003f4e000 */
[----:B------:R-:W1:Y:S01]  /*9270*/  MUFU.EX2 R76, R76 ;  /* 0x0000004c004c7308 */ /* 0x000e620000000800 */
[----:B------:R-:W-:-:S07]  /*9280*/  @!P5 FMUL R81, R81, 0.5 ;  /* 0x3f0000005151d820 */ /* 0x000fce0000400000 */
        /* <DEDUP_REMOVED lines=14> */
[----:B------:R-:W-:Y:S01]  /*9370*/  FADD R25, R171, R13 ;  /* 0x0000000dab197221 */ /* 0x000fe20000000000 */
[----:B------:R-:W-:-:S04]  /*9380*/  @!P3 FMUL R16, R16, 0.5 ;  /* 0x3f0000001010b820 */ /* 0x000fc80000400000 */
[----:B------:R-:W-:Y:S01]  /*9390*/  @!P4 FMUL R17, R17, 0.5 ;  /* 0x3f0000001111c820 */ /* 0x000fe20000400000 */
[----:B------:R-:W-:Y:S01]  /*93a0*/  @!P2 FMUL R15, R15, R15 ;  /* 0x0000000f0f0fa220 */ /* 0x000fe20000400000 */
[----:B------:R-:W-:Y:S01]  /*93b0*/  FSETP.GEU.AND P2, PT, R88, -126, PT ;  /* 0xc2fc00005800780b */ /* 0x000fe20003f4e000 */
[----:B------:R-:W-:Y:S01]  /*93c0*/  FADD R40, R40, R25 ;  /* 0x0000001928287221 */ /* 0x000fe20000000000 */
[----:B------:R-:W-:Y:S01]  /*93d0*/  FADD R24, R175, R68 ;  /* 0x00000044af187221 */ /* 0x000fe20000000000 */
[----:B------:R-:W-:Y:S01]  /*93e0*/  FADD R25, R167, R14 ;  /* 0x0000000ea7197221 */ /* 0x000fe20000000000 */
[----:B------:R-:W1:Y:S01]  /*93f0*/  MUFU.EX2 R16, R16 ;  /* 0x0000001000107308 */ /* 0x000e620000000800 */
[----:B------:R-:W-:Y:S02]  /*9400*/  @!P5 FMUL R18, R18, 0.5 ;  /* 0x3f0000001212d820 */ /* 0x000fe40000400000 */
[----:B------:R-:W-:-:S05]  /*9410*/  FADD R25, R24, R25 ;  /* 0x0000001918197221 */ /* 0x000fca0000000000 */
[----:B------:R-:W1:Y:S01]  /*9420*/  MUFU.EX2 R17, R17 ;  /* 0x0000001100117308 */ /* 0x000e620000000800 */
[----:B------:R-:W-:Y:S01]  /*9430*/  FADD R40, R40, R25 ;  /* 0x0000001928287221 */ /* 0x000fe20000000000 */
[----:B------:R-:W-:Y:S01]  /*9440*/  FADD R25, R161, R163 ;  /* 0x000000a3a1197221 */ /* 0x000fe20000000000 */
[----:B------:R-:W-:Y:S01]  /*9450*/  FADD R24, R153, R76 ;  /* 0x0000004c99187221 */ /* 0x000fe20000000000 */
[----:B------:R-:W-:Y:S01]  /*9460*/  @!P2 FMUL R88, R88, 0.5 ;  /* 0x3f0000005858a820 */ /* 0x000fe20000400000 */
[----:B-1----:R-:W-:-:S03]  /*9470*/  @!P6 FMUL R64, R64, R64 ;  /* 0x000000404040e220 */ /* 0x002fc60000400000 */
[----:B------:R-:W1:Y:S01]  /*9480*/  MUFU.EX2 R18, R18 ;  /* 0x0000001200127308 */ /* 0x000e620000000800 */
[----:B------:R-:W-:Y:S01]  /*9490*/  FSETP.GEU.AND P6, PT, R19, -126, PT ;  /* 0xc2fc00001300780b */ /* 0x000fe20003fce000 */
[----:B------:R-:W-:Y:S01]  /*94a0*/  FADD R25, R25, R24 ;  /* 0x0000001819197221 */ /* 0x000fe20000000000 */
[----:B------:R-:W-:Y:S01]  /*94b0*/  FADD R24, R157, R69 ;  /* 0x000000459d187221 */ /* 0x000fe20000000000 */
[----:B------:R-:W-:Y:S01]  /*94c0*/  FADD R29, R7, R15 ;  /* 0x0000000f071d7221 */ /* 0x000fe20000000000 */
[----:B------:R-:W-:-:S03]  /*94d0*/  FADD R41, R160, R162 ;  /* 0x000000a2a0297221 */ /* 0x000fc60000000000 */
[----:B------:R-:W1:Y:S01]  /*94e0*/  MUFU.EX2 R88, R88 ;  /* 0x0000005800587308 */ /* 0x000e620000000800 */
[----:B------:R-:W-:Y:S01]  /*94f0*/  FADD R24, R24, R29 ;  /* 0x0000001d18187221 */ /* 0x000fe20000000000 */
[----:B------:R-:W-:Y:S01]  /*9500*/  FADD R29, R170, R80 ;  /* 0x00000050aa1d7221 */ /* 0x000fe20000000000 */
[----:B------:R-:W-:Y:S01]  /*9510*/  @!P3 FMUL R16, R16, R16 ;  /* 0x000000101010b220 */ /* 0x000fe20000400000 */
[----:B------:R-:W-:Y:S01]  /*9520*/  @!P4 FMUL R17, R17, R17 ;  /* 0x000000111111c220 */ /* 0x000fe20000400000 */
[----:B------:R-:W-:Y:S01]  /*9530*/  FSETP.GEU.AND P4, PT, R20, -126, PT ;  /* 0xc2fc00001400780b */ /* 0x000fe20003f8e000 */
[----:B------:R-:W-:Y:S01]  /*9540*/  FADD R41, R41, R29 ;  /* 0x0000001d29297221 */ /* 0x000fe20000000000 */
[----:B------:R-:W-:Y:S01]  /*9550*/  FADD R29, R174, R85 ;  /* 0x00000055ae1d7221 */ /* 0x000fe20000000000 */
[----:B------:R-:W-:Y:S01]  /*9560*/  FADD R32, R166, R16 ;  /* 0x00000010a6207221 */ /* 0x000fe20000000000 */
[----:B------:R-:W-:Y:S01]  /*9570*/  @!P6 FMUL R19, R19, 0.5 ;  /* 0x3f0000001313e820 */ /* 0x000fe20000400000 */
[----:B-1----:R-:W-:Y:S01]  /*9580*/  @!P5 FMUL R18, R18, R18 ;  /* 0x000000121212d220 */ /* 0x002fe20000400000 */
[----:B------:R-:W-:-:S02]  /*9590*/  FSETP.GEU.AND P3, PT, R65, -126, PT ;  /* 0xc2fc00004100780b */ /* 0x000fc40003f6e000 */
[----:B------:R-:W-:Y:S01]  /*95a0*/  FSETP.GEU.AND P5, PT, R22, -126, PT ;  /* 0xc2fc00001600780b */ /* 0x000fe20003fae000 */
[----:B------:R-:W-:Y:S01]  /*95b0*/  FADD R29, R29, R32 ;  /* 0x000000201d1d7221 */ /* 0x000fe20000000000 */
[----:B------:R-:W1:Y:S01]  /*95c0*/  MUFU.EX2 R19, R19 ;  /* 0x0000001300137308 */ /* 0x000e620000000800 */
[----:B------:R-:W-:Y:S01]  /*95d0*/  FADD R25, R25, R24 ;  /* 0x0000001819197221 */ /* 0x000fe20000000000 */
[----:B------:R-:W-:Y:S01]  /*95e0*/  FADD R24, R5, R10 ;  /* 0x0000000a05187221 */ /* 0x000fe20000000000 */
[----:B------:R-:W-:Y:S01]  /*95f0*/  FADD R41, R41, R29 ;  /* 0x0000001d29297221 */ /* 0x000fe20000000000 */
[----:B------:R-:W-:Y:S01]  /*9600*/  FADD R29, R152, R81 ;  /* 0x00000051981d7221 */ /* 0x000fe20000000000 */
[----:B------:R-:W-:Y:S01]  /*9610*/  @!P2 FMUL R88, R88, R88 ;  /* 0x000000585858a220 */ /* 0x000fe20000400000 */
[----:B------:R-:W-:Y:S01]  /*9620*/  @!P4 FMUL R20, R20, 0.5 ;  /* 0x3f0000001414c820 */ /* 0x000fe20000400000 */
[----:B------:R-:W-:Y:S01]  /*9630*/  FADD R32, R8, R17 ;  /* 0x0000001108207221 */ /* 0x000fe20000000000 */
[----:B------:R-:W-:Y:S01]  /*9640*/  FADD R24, R24, R29 ;  /* 0x0000001d18187221 */ /* 0x000fe20000000000 */
[----:B------:R-:W-:Y:S01]  /*9650*/  FADD R29, R156, R88 ;  /* 0x000000589c1d7221 */ /* 0x000fe20000000000 */
[----:B------:R-:W-:Y:S01]  /*9660*/  @!P3 FMUL R65, R65, 0.5 ;  /* 0x3f0000004141b820 */ /* 0x000fe20000400000 */
[----:B------:R-:W-:Y:S01]  /*9670*/  @!P5 FMUL R22, R22, 0.5 ;  /* 0x3f0000001616d820 */ /* 0x000fe20000400000 */
[----:B------:R-:W1:Y:S01]  /*9680*/  MUFU.EX2 R20, R20 ;  /* 0x0000001400147308 */ /* 0x000e620000000800 */
[----:B------:R-:W-:Y:S01]  /*9690*/  FADD R29, R29, R32 ;  /* 0x000000201d1d7221 */ /* 0x000fe20000000000 */
[----:B------:R-:W-:-:S03]  /*96a0*/  FADD R32, R169, R18 ;  /* 0x00000012a9207221 */ /* 0x000fc60000000000 */
[----:B------:R-:W-:Y:S01]  /*96b0*/  FADD R24, R24, R29 ;  /* 0x0000001d18187221 */ /* 0x000fe20000000000 */
[----:B------:R-:W-:Y:S02]  /*96c0*/  FADD R29, R177, R11 ;  /* 0x0000000bb11d7221 */ /* 0x000fe40000000000 */
[----:B------:R-:W1:Y:S02]  /*96d0*/  MUFU.EX2 R65, R65 ;  /* 0x0000004100417308 */ /* 0x000e640000000800 */
[----:B-1----:R-:W-:Y:S01]  /*96e0*/  @!P6 FMUL R19, R19, R19 ;  /* 0x000000131313e220 */ /* 0x002fe20000400000 */
[----:B------:R-:W-:-:S05]  /*96f0*/  FADD R29, R29, R32 ;  /* 0x000000201d1d7221 */ /* 0x000fca0000000000 */
[----:B------:R-:W1:Y:S01]  /*9700*/  MUFU.EX2 R22, R22 ;  /* 0x0000001600167308 */ /* 0x000e620000000800 */
[----:B------:R-:W-:Y:S01]  /*9710*/  FADD R32, R173, R64 ;  /* 0x00000040ad207221 */ /* 0x000fe20000000000 */
[----:B------:R-:W-:Y:S01]  /*9720*/  FADD R33, R165, R19 ;  /* 0x00000013a5217221 */ /* 0x000fe20000000000 */
[----:B------:R-:W-:-:S03]  /*9730*/  @!P4 FMUL R20, R20, R20 ;  /* 0x000000141414c220 */ /* 0x000fc60000400000 */
[----:B------:R-:W-:Y:S01]  /*9740*/  FADD R32, R32, R33 ;  /* 0x0000002120207221 */ /* 0x000fe20000000000 */
[----:B------:R-:W-:-:S03]  /*9750*/  FADD R33, R28, R20 ;  /* 0x000000141c217221 */ /* 0x000fc60000000000 */
[----:B------:R-:W-:Y:S01]  /*9760*/  FADD R29, R29, R32 ;  /* 0x000000201d1d7221 */ /* 0x000fe20000000000 */
[----:B------:R-:W-:Y:S01]  /*9770*/  FADD R32, R159, R12 ;  /* 0x0000000c9f207221 */ /* 0x000fe20000000000 */
[----:B------:R-:W-:Y:S01]  /*9780*/  @!P3 FMUL R65, R65, R65 ;  /* 0x000000414141b220 */ /* 0x000fe20000400000 */
[----:B-1----:R-:W-:Y:S02]  /*9790*/  @!P5 FMUL R22, R22, R22 ;  /* 0x000000161616d220 */ /* 0x002fe40000400000 */
[----:B------:R-:W-:Y:S01]  /*97a0*/  FADD R32, R32, R33 ;  /* 0x0000002120207221 */ /* 0x000fe20000000000 */
[----:B------:R-:W-:Y:S01]  /*97b0*/  FADD R33, R155, R65 ;  /* 0x000000419b217221 */ /* 0x000fe20000000000 */
[----:B------:R-:W-:-:S04]  /*97c0*/  FADD R36, R9, R22 ;  /* 0x0000001609247221 */ /* 0x000fc80000000000 */
[----:B------:R-:W-:-:S04]  /*97d0*/  FADD R33, R33, R36 ;  /* 0x0000002421217221 */ /* 0x000fc80000000000 */
[----:B------:R-:W-:-:S04]  /*97e0*/  FADD R32, R32, R33 ;  /* 0x0000002120207221 */ /* 0x000fc80000000000 */
[----:B------:R-:W-:Y:S01]  /*97f0*/  FADD R32, R25, R32 ;  /* 0x0000002019207221 */ /* 0x000fe20000000000 */
        /* <DEDUP_REMOVED lines=32> */
[----:B------:R-:W-:Y:S02]  /*9a00*/  FMNMX R25, R90, R25, !PT ;  /* 0x000000195a197209 */ /* 0x000fe40007800000 */
[----:B------:R-:W-:Y:S02]  /*9a10*/  FSETP.GEU.AND P2, PT, R77, -126, PT ;  /* 0xc2fc00004d00780b */ /* 0x000fe40003f4e000 */
[----:B------:R-:W-:-:S04]  /*9a20*/  FMNMX R25, R91, R25, !PT ;  /* 0x000000195b197209 */ /* 0x000fc80007800000 */
[----:B------:R-:W-:-:S04]  /*9a30*/  FMNMX R25, R94, R25, !PT ;  /* 0x000000195e197209 */ /* 0x000fc80007800000 */
[----:B------:R-:W-:-:S03]  /*9a40*/  FMNMX R25, R95, R25, !PT ;  /* 0x000000195f197209 */ /* 0x000fc60007800000 */
[----:B------:R-:W-:Y:S01]  /*9a50*/  @!P2 FMUL R77, R77, 0.5 ;  /* 0x3f0000004d4da820 */ /* 0x000fe20000400000 */
[----:B------:R-:W-:-:S04]  /*9a60*/  FMNMX R25, R98, R25, !PT ;  /* 0x0000001962197209 */ /* 0x000fc80007800000 */
[----:B------:R-:W-:Y:S01]  /*9a70*/  FMNMX R25, R99, R25, !PT ;  /* 0x0000001963197209 */ /* 0x000fe20007800000 */
[----:B------:R-:W1:Y:S03]  /*9a80*/  MUFU.EX2 R77, R77 ;  /* 0x0000004d004d7308 */ /* 0x000e660000000800 */
[----:B------:R-:W-:-:S04]  /*9a90*/  FMNMX R25, R102, R25, !PT ;  /* 0x0000001966197209 */ /* 0x000fc80007800000 */
[----:B------:R-:W-:-:S04]  /*9aa0*/  FMNMX R25, R103, R25, !PT ;  /* 0x0000001967197209 */ /* 0x000fc80007800000 */
[----:B------:R-:W-:Y:S02]  /*9ab0*/  FMNMX R25, R106, R25, !PT ;  /* 0x000000196a197209 */ /* 0x000fe40007800000 */
[----:B------:R-:W-:Y:S02]  /*9ac0*/  FSETP.GEU.AND P3, PT, R21, -126, PT ;  /* 0xc2fc00001500780b */ /* 0x000fe40003f6e000 */
[----:B------:R-:W-:Y:S01]  /*9ad0*/  FMNMX R25, R107, R25, !PT ;  /* 0x000000196b197209 */ /* 0x000fe20007800000 */
[----:B-1----:R-:W-:Y:S01]  /*9ae0*/  @!P2 FMUL R77, R77, R77 ;  /* 0x0000004d4d4da220 */ /* 0x002fe20000400000 */
[----:B------:R-:W-:Y:S02]  /*9af0*/  FSETP.GEU.AND P2, PT, R23, -126, PT ;  /* 0xc2fc00001700780b */ /* 0x000fe40003f4e000 */
[----:B------:R-:W-:-:S04]  /*9b00*/  FMNMX R25, R110, R25, !PT ;  /* 0x000000196e197209 */ /* 0x000fc80007800000 */
[----:B------:R-:W-:-:S04]  /*9b10*/  FMNMX R25, R111, R25, !PT ;  /* 0x000000196f197209 */ /* 0x000fc80007800000 */
[----:B------:R-:W-:Y:S01]  /*9b20*/  FMNMX R25, R114, R25, !PT ;  /* 0x0000001972197209 */ /* 0x000fe20007800000 */
[----:B------:R-:W-:Y:S02]  /*9b30*/  @!P3 FMUL R21, R21, 0.5 ;  /* 0x3f0000001515b820 */ /* 0x000fe40000400000 */
[----:B------:R-:W-:Y:S01]  /*9b40*/  @!P2 FMUL R23, R23, 0.5 ;  /* 0x3f0000001717a820 */ /* 0x000fe20000400000 */
[----:B------:R-:W-:-:S03]  /*9b50*/  FMNMX R25, R115, R25, !PT ;  /* 0x0000001973197209 */ /* 0x000fc60007800000 */
[----:B------:R-:W1:Y:S01]  /*9b60*/  MUFU.EX2 R21, R21 ;  /* 0x0000001500157308 */ /* 0x000e620000000800 */
[----:B------:R-:W-:-:S04]  /*9b70*/  FMNMX R25, R118, R25, !PT ;  /* 0x0000001976197209 */ /* 0x000fc80007800000 */
[----:B------:R-:W-:-:S03]  /*9b80*/  FMNMX R25, R119, R25, !PT ;  /* 0x0000001977197209 */ /* 0x000fc60007800000 */
[----:B------:R-:W3:Y:S01]  /*9b90*/  MUFU.EX2 R23, R23 ;  /* 0x0000001700177308 */ /* 0x000ee20000000800 */
[----:B------:R-:W-:Y:S01]  /*9ba0*/  FMNMX R25, R122, R25, !PT ;  /* 0x000000197a197209 */ /* 0x000fe20007800000 */
[--C-:B------:R-:W-:Y:S01]  /*9bb0*/  FFMA R92, R101, UR59, -R4.reuse ;  /* 0x0000003b655c7c23 */ /* 0x100fe20008000804 */
[----:B------:R-:W-:Y:S02]  /*9bc0*/  FSETP.GEU.AND P5, PT, R48, -126, PT ;  /* 0xc2fc00003000780b */ /* 0x000fe40003fae000 */
[----:B------:R-:W-:Y:S02]  /*9bd0*/  FMNMX R25, R123, R25, !PT ;  /* 0x000000197b197209 */ /* 0x000fe40007800000 */
[----:B------:R-:W-:Y:S01]  /*9be0*/  FSETP.GEU.AND P6, PT, R56, -126, PT ;  /* 0xc2fc00003800780b */ /* 0x000fe20003fce000 */
[----:B------:R-:W-:Y:S01]  /*9bf0*/  FADD R33, R176, R89 ;  /* 0x00000059b0217221 */ /* 0x000fe20000000000 */
[----:B------:R-:W-:Y:S01]  /*9c00*/  FSETP.GEU.AND P4, PT, R92, -126, PT ;  /* 0xc2fc00005c00780b */ /* 0x000fe20003f8e000 */
[----:B------:R-:W-:Y:S01]  /*9c10*/  FFMA R4, R149, UR59, -R4 ;  /* 0x0000003b95047c23 */ /* 0x000fe20008000804 */
[----:B------:R-:W-:Y:S01]  /*9c20*/  FMNMX R25, R126, R25, !PT ;  /* 0x000000197e197209 */ /* 0x000fe20007800000 */
[----:B-1----:R-:W-:Y:S01]  /*9c30*/  @!P3 FMUL R21, R21, R21 ;  /* 0x000000151515b220 */ /* 0x002fe20000400000 */
[----:B------:R-:W-:Y:S01]  /*9c40*/  FSETP.GEU.AND P3, PT, R84, -126, PT ;  /* 0xc2fc00005400780b */ /* 0x000fe20003f6e000 */
[----:B------:R-:W2:Y:S01]  /*9c50*/  LDL.LU R101, [R1+0x100] ;  /* 0x0001000001657983 */ /* 0x000ea20000300800 */
[----:B------:R-:W-:Y:S01]  /*9c60*/  FMNMX R25, R127, R25, !PT ;  /* 0x000000197f197209 */ /* 0x000fe20007800000 */
[----:B---3--:R-:W-:Y:S01]  /*9c70*/  @!P2 FMUL R23, R23, R23 ;  /* 0x000000171717a220 */ /* 0x008fe20000400000 */
[----:B------:R-:W-:Y:S01]  /*9c80*/  FSETP.GEU.AND P2, PT, R4, -126, PT ;  /* 0xc2fc00000400780b */ /* 0x000fe20003f4e000 */
[----:B------:R-:W-:Y:S01]  /*9c90*/  @!P5 FMUL R48, R48, 0.5 ;  /* 0x3f0000003030d820 */ /* 0x000fe20000400000 */
[----:B------:R-:W-:-:S03]  /*9ca0*/  FMNMX R25, R130, R25, !PT ;  /* 0x0000001982197209 */ /* 0x000fc60007800000 */
[----:B------:R-:W-:Y:S01]  /*9cb0*/  @!P4 FMUL R92, R92, 0.5 ;  /* 0x3f0000005c5cc820 */ /* 0x000fe20000400000 */
[----:B------:R-:W-:Y:S01]  /*9cc0*/  @!P6 FMUL R56, R56, 0.5 ;  /* 0x3f0000003838e820 */ /* 0x000fe20000400000 */
[----:B------:R-:W-:Y:S01]  /*9cd0*/  FMNMX R25, R131, R25, !PT ;  /* 0x0000001983197209 */ /* 0x000fe20007800000 */
[----:B------:R-:W-:Y:S01]  /*9ce0*/  MUFU.EX2 R48, R48 ;  /* 0x0000003000307308 */ /* 0x000fe20000000800 */
[----:B------:R-:W-:Y:S01]  /*9cf0*/  @!P3 FMUL R84, R84, 0.5 ;  /* 0x3f0000005454b820 */ /* 0x000fe20000400000 */
[----:B------:R-:W-:Y:S01]  /*9d00*/  FADD R36, R168, R21 ;  /* 0x00000015a8247221 */ /* 0x000fe20000000000 */
[----:B------:R-:W-:Y:S01]  /*9d10*/  FMNMX R25, R134, R25, !PT ;  /* 0x0000001986197209 */ /* 0x000fe20007800000 */
[----:B------:R-:W3:Y:S01]  /*9d20*/  LDL.LU R104, [R1+0xf4] ;  /* 0x0000f40001687983 */ /* 0x000ee20000300800 */
[----:B------:R-:W-:-:S03]  /*9d30*/  @!P2 FMUL R4, R4, 0.5 ;  /* 0x3f0000000404a820 */ /* 0x000fc60000400000 */
[----:B------:R-:W1:Y:S01]  /*9d40*/  MUFU.EX2 R92, R92 ;  /* 0x0000005c005c7308 */ /* 0x000e620000000800 */
[----:B------:R-:W-:Y:S01]  /*9d50*/  FMNMX R25, R135, R25, !PT ;  /* 0x0000001987197209 */ /* 0x000fe20007800000 */
[----:B------:R-:W-:Y:S01]  /*9d60*/  FADD R33, R33, R36 ;  /* 0x0000002421217221 */ /* 0x000fe20000000000 */
[----:B------:R-:W3:Y:S02]  /*9d70*/  LDL.LU R105, [R1+0xf0] ;  /* 0x0000f00001697983 */ /* 0x000ee40000300800 */
[----:B------:R-:W-:-:S03]  /*9d80*/  FMNMX R25, R138, R25, !PT ;  /* 0x000000198a197209 */ /* 0x000fc60007800000 */
[----:B------:R-:W5:Y:S01]  /*9d90*/  MUFU.EX2 R56, R56 ;  /* 0x0000003800387308 */ /* 0x000f620000000800 */
[----:B------:R-:W-:-:S07]  /*9da0*/  FMNMX R25, R139, R25, !PT ;  /* 0x000000198b197209 */ /* 0x000fce0007800000 */
[----:B------:R-:W4:Y:S01]  /*9db0*/  MUFU.EX2 R84, R84 ;  /* 0x0000005400547308 */ /* 0x000f220000000800 */
[----:B------:R-:W-:-:S07]  /*9dc0*/  FADD R36, R164, R23 ;  /* 0x00000017a4247221 */ /* 0x000fce0000000000 */
[----:B------:R5:W4:Y:S01]  /*9dd0*/  MUFU.EX2 R49, R4 ;  /* 0x0000000400317308 */ /* 0x000b220000000800 */
[----:B------:R-:W-:Y:S01]  /*9de0*/  FMNMX R25, R142, R25, !PT ;  /* 0x000000198e197209 */ /* 0x000fe20007800000 */
[----:B-1----:R-:W-:Y:S01]  /*9df0*/  @!P4 FMUL R92, R92, R92 ;  /* 0x0000005c5c5cc220 */ /* 0x002fe20000400000 */
[----:B------:R-:W-:Y:S01]  /*9e00*/  @!P5 FMUL R48, R48, R48 ;  /* 0x000000303030d220 */ /* 0x000fe20000400000 */
[----:B------:R-:W3:Y:S01]  /*9e10*/  LDL.LU R120, [R1+0xe4] ;  /* 0x0000e40001787983 */ /* 0x000ee20000300800 */
[----:B-----5:R-:W-:Y:S01]  /*9e20*/  FADD R4, R172, R77 ;  /* 0x0000004dac047221 */ /* 0x020fe20000000000 */
[----:B------:R-:W-:Y:S01]  /*9e30*/  FMNMX R25, R143, R25, !PT ;  /* 0x000000198f197209 */ /* 0x000fe20007800000 */
[----:B------:R-:W-:Y:S01]  /*9e40*/  @!P6 FMUL R56, R56, R56 ;  /* 0x000000383838e220 */ /* 0x000fe20000400000 */
[----:B----4-:R-:W-:Y:S01]  /*9e50*/  @!P3 FMUL R84, R84, R84 ;  /* 0x000000545454b220 */ /* 0x010fe20000400000 */
[----:B------:R-:W-:Y:S01]  /*9e60*/  FADD R4, R4, R36 ;  /* 0x0000002404047221 */ /* 0x000fe20000000000 */
[----:B------:R-:W-:Y:S01]  /*9e70*/  FADD R36, R6, R48 ;  /* 0x0000003006247221 */ /* 0x000fe20000000000 */
[----:B------:R-:W4:Y:S02]  /*9e80*/  LDL.LU R108, [R1+0xe0] ;  /* 0x0000e000016c7983 */ /* 0x000f240000300800 */
[----:B------:R-:W-:Y:S01]  /*9e90*/  FADD R4, R33, R4 ;  /* 0x0000000421047221 */ /* 0x000fe20000000000 */
[----:B------:R-:W-:Y:S01]  /*9ea0*/  FADD R33, R158, R92 ;  /* 0x0000005c9e217221 */ /* 0x000fe20000000000 */
[----:B------:R-:W-:Y:S01]  /*9eb0*/  @!P2 FMUL R49, R49, R49 ;  /* 0x000000313131a220 */ /* 0x000fe20000400000 */
[----:B------:R-:W-:Y:S01]  /*9ec0*/  FMNMX R25, R146, R25, !PT ;  /* 0x0000001992197209 */ /* 0x000fe20007800000 */
[----:B------:R-:W5:Y:S01]  /*9ed0*/  LDL.LU R109, [R1+0xd4] ;  /* 0x0000d400016d7983 */ /* 0x000f620000300800 */
[----:B------:R-:W-:Y:S01]  /*9ee0*/  FADD R33, R33, R36 ;  /* 0x0000002421217221 */ /* 0x000fe20000000000 */
[----:B------:R-:W-:Y:S01]  /*9ef0*/  FADD R36, R154, R84 ;  /* 0x000000549a247221 */ /* 0x000fe20000000000 */
[----:B------:R-:W-:Y:S01]  /*9f00*/  FADD R37, R56, R49 ;  /* 0x0000003138257221 */ /* 0x000fe20000000000 */
[----:B------:R-:W-:Y:S01]  /*9f10*/  FMNMX R25, R147, R25, !PT ;  /* 0x0000001993197209 */ /* 0x000fe20007800000 */
[----:B------:R-:W5:Y:S02]  /*9f20*/  LDL.LU R112, [R1+0xd0] ;  /* 0x0000d00001707983 */ /* 0x000f640000300800 */
[----:B------:R-:W-:Y:S01]  /*9f30*/  FADD R36, R36, R37 ;  /* 0x0000002524247221 */ /* 0x000fe20000000000 */
[----:B------:R-:W-:Y:S01]  /*9f40*/  FMNMX R25, R150, R25, !PT ;  /* 0x0000001996197209 */ /* 0x000fe20007800000 */
[----:B------:R-:W5:Y:S02]  /*9f50*/  LDL.LU R113, [R1+0xc4] ;  /* 0x0000c40001717983 */ /* 0x000f640000300800 */
[----:B------:R-:W-:Y:S01]  /*9f60*/  FADD R33, R33, R36 ;  /* 0x0000002421217221 */ /* 0x000fe20000000000 */
[----:B------:R-:W-:Y:S01]  /*9f70*/  FMNMX R36, R151, R25, !PT ;  /* 0x0000001997247209 */ /* 0x000fe20007800000 */
[----:B------:R-:W5:Y:S04]  /*9f80*/  LDL.LU R116, [R1+0xc0] ;  /* 0x0000c00001747983 */ /* 0x000f680000300800 */
[----:B------:R-:W1:Y:S01]  /*9f90*/  SHFL.BFLY PT, R37, R36, 0x1, 0x1f ;  /* 0x0c201f0024257f89 */ /* 0x000e6200000e0000 */
[----:B------:R-:W-:-:S03]  /*9fa0*/  FADD R24, R24, R33 ;  /* 0x0000002118187221 */ /* 0x000fc60000000000 */
[----:B------:R-:W5:Y:S04]  /*9fb0*/  LDL.LU R117, [R1+0xb4] ;  /* 0x0000b40001757983 */ /* 0x000f680000300800 */
[----:B------:R-:W5:Y:S04]  /*9fc0*/  LDL.LU R121, [R1+0xb0] ;  /* 0x0000b00001797983 */ /* 0x000f680000300800 */
[----:B------:R-:W5:Y:S04]  /*9fd0*/  LDL.LU R136, [R1+0xa4] ;  /* 0x0000a40001887983 */ /* 0x000f680000300800 */
[----:B------:R-:W5:Y:S04]  /*9fe0*/  LDL.LU R124, [R1+0xa0] ;  /* 0x0000a000017c7983 */ /* 0x000f680000300800 */
[----:B------:R-:W5:Y:S01]  /*9ff0*/  LDL.LU R125, [R1+0x94] ;  /* 0x00009400017d7983 */ /* 0x000f620000300800 */
[----:B-1----:R-:W-:-:S03]  /*a000*/  FMNMX R37, R36, R37, !PT ;  /* 0x0000002524257209 */ /* 0x002fc60007800000 */
[----:B------:R-:W5:Y:S04]  /*a010*/  LDL.LU R128, [R1+0x90] ;  /* 0x0000900001807983 */ /* 0x000f680000300800 */
[----:B------:R-:W1:Y:S04]  /*a020*/  SHFL.BFLY PT, R33, R37, 0x2, 0x1f ;  /* 0x0c401f0025217f89 */ /* 0x000e6800000e0000 */
[----:B------:R-:W5:Y:S04]  /*a030*/  LDL.LU R129, [R1+0x84] ;  /* 0x0000840001817983 */ /* 0x000f680000300800 */
[----:B------:R-:W5:Y:S04]  /*a040*/  LDL.LU R132, [R1+0x80] ;  /* 0x0000800001847983 */ /* 0x000f680000300800 */
[----:B------:R-:W5:Y:S01]  /*a050*/  LDL.LU R133, [R1+0x74] ;  /* 0x0000740001857983 */ /* 0x000f620000300800 */
[----:B------:R-:W-:-:S03]  /*a060*/  FADD R29, R40, R29 ;  /* 0x0000001d281d7221 */ /* 0x000fc60000000000 */
[----:B------:R-:W5:Y:S01]  /*a070*/  LDL.LU R137, [R1+0x70] ;  /* 0x0000700001897983 */ /* 0x000f620000300800 */
[----:B------:R-:W-:-:S03]  /*a080*/  FADD R4, R41, R4 ;  /* 0x0000000429047221 */ /* 0x000fc60000000000 */
[----:B------:R-:W5:Y:S04]  /*a090*/  LDL.LU R140, [R1+0x64] ;  /* 0x00006400018c7983 */ /* 0x000f680000300800 */
[----:B------:R-:W5:Y:S04]  /*a0a0*/  LDL.LU R141, [R1+0x60] ;  /* 0x00006000018d7983 */ /* 0x000f680000300800 */
[----:B------:R-:W5:Y:S01]  /*a0b0*/  LDL.LU R144, [R1+0x54] ;  /* 0x0000540001907983 */ /* 0x000f620000300800 */
[----:B------:R-:W-:-:S03]  /*a0c0*/  FMUL R25, R184, UR59 ;  /* 0x0000003bb8197c20 */ /* 0x000fc60008400000 */
[----:B------:R-:W5:Y:S01]  /*a0d0*/  LDL.LU R145, [R1+0x50] ;  /* 0x0000500001917983 */ /* 0x000f620000300800 */
[----:B------:R-:W-:Y:S01]  /*a0e0*/  FADD R24, R32, R24 ;  /* 0x0000001820187221 */ /* 0x000fe20000000000 */
[----:B------:R-:W-:Y:S02]  /*a0f0*/  FADD R4, R29, R4 ;  /* 0x000000041d047221 */ /* 0x000fe40000000000 */
[----:B------:R-:W5:Y:S04]  /*a100*/  LDL.LU R148, [R1+0x44] ;  /* 0x0000440001947983 */ /* 0x000f680000300800 */
[----:B------:R-:W5:Y:S04]  /*a110*/  LDL.LU R149, [R1+0x40] ;  /* 0x0000400001957983 */ /* 0x000f680000300800 */
[----:B------:R-:W5:Y:S01]  /*a120*/  LDL.LU R40, [R1+0x34] ;  /* 0x0000340001287983 */ /* 0x000f620000300800 */
[----:B------:R-:W-:-:S03]  /*a130*/  FADD R24, R4, R24 ;  /* 0x0000001804187221 */ /* 0x000fc60000000000 */
[----:B------:R-:W5:Y:S01]  /*a140*/  LDL.LU R184, [R1+0x30] ;  /* 0x0000300001b87983 */ /* 0x000f620000300800 */
[----:B-1----:R-:W-:-:S03]  /*a150*/  FMNMX R4, R37, R33, !PT ;  /* 0x0000002125047209 */ /* 0x002fc60007800000 */
[----:B------:R-:W5:Y:S04]  /*a160*/  LDL.LU R36, [R1+0x24] ;  /* 0x0000240001247983 */ /* 0x000f680000300800 */
[----:B------:R-:W5:Y:S04]  /*a170*/  LDL.LU R41, [R1+0x20] ;  /* 0x0000200001297983 */ /* 0x000f680000300800 */
[----:B------:R-:W5:Y:S04]  /*a180*/  LDL.LU R32, [R1+0x14] ;  /* 0x0000140001207983 */ /* 0x000f680000300800 */
[----:B------:R-:W5:Y:S04]  /*a190*/  LDL.LU R29, [R1+0x10] ;  /* 0x00001000011d7983 */ /* 0x000f680000300800 */
[----:B------:R-:W5:Y:S04]  /*a1a0*/  LDL.LU R37, [R1] ;  /* 0x0000000001257983 */ /* 0x000f680000300800 */
[----:B------:R-:W5:Y:S01]  /*a1b0*/  LDL.LU R33, [R1+0x4] ;  /* 0x0000040001217983 */ /* 0x000f620000300800 */
[----:B------:R-:W-:-:S13]  /*a1c0*/  FSETP.GEU.AND P2, PT, R25, -126, PT ;  /* 0xc2fc00001900780b */ /* 0x000fda0003f4e000 */
[----:B------:R-:W-:-:S06]  /*a1d0*/  @!P2 FMUL R25, R25, 0.5 ;  /* 0x3f0000001919a820 */ /* 0x000fcc0000400000 */
[----:B------:R-:W1:Y:S02]  /*a1e0*/  MUFU.EX2 R25, R25 ;  /* 0x0000001900197308 */ /* 0x000e640000000800 */
[----:B-1----:R-:W-:Y:S01]  /*a1f0*/  @!P2 FMUL R25, R25, R25 ;  /* 0x000000191919a220 */ /* 0x002fe20000400000 */
[----:B------:R-:W-:-:S03]  /*a200*/  FSETP.NEU.AND P2, PT, R4, -INF , PT ;  /* 0xff8000000400780b */ /* 0x000fc60003f4d000 */
[----:B------:R-:W-:Y:S01]  /*a210*/  FFMA R186, R25, R186, R24 ;  /* 0x000000ba19ba7223 */ /* 0x000fe20000000018 */
[-C--:B------:R-:W-:Y:S01]  /*a220*/  FMUL R100, R100, R25.reuse ;  /* 0x0000001964647220 */ /* 0x080fe20000400000 */
[-C--:B------:R-:W-:Y:S01]  /*a230*/  FMUL R97, R97, R25.reuse ;  /* 0x0000001961617220 */ /* 0x080fe20000400000 */
[-C--:B--2---:R-:W-:Y:S01]  /*a240*/  FMUL R96, R96, R25.reuse ;  /* 0x0000001960607220 */ /* 0x084fe20000400000 */
[-C--:B------:R-:W-:Y:S01]  /*a250*/  FMUL R93, R93, R25.reuse ;  /* 0x000000195d5d7220 */ /* 0x080fe20000400000 */
        /* <DEDUP_REMOVED lines=12> */
[-C--:B---3--:R-:W-:Y:S01]  /*a320*/  FMUL R104, R104, R25.reuse ;  /* 0x0000001968687220 */ /* 0x088fe20000400000 */
[-C--:B------:R-:W-:Y:S01]  /*a330*/  FMUL R105, R105, R25.reuse ;  /* 0x0000001969697220 */ /* 0x080fe20000400000 */
[-C--:B------:R-:W-:Y:S01]  /*a340*/  FMUL R120, R120, R25.reuse ;  /* 0x0000001978787220 */ /* 0x080fe20000400000 */
[-C--:B----4-:R-:W-:Y:S01]  /*a350*/  FMUL R108, R108, R25.reuse ;  /* 0x000000196c6c7220 */ /* 0x090fe20000400000 */
[-C--:B-----5:R-:W-:Y:S01]  /*a360*/  FMUL R109, R109, R25.reuse ;  /* 0x000000196d6d7220 */ /* 0x0a0fe20000400000 */
        /* <DEDUP_REMOVED lines=25> */
[----:B------:R-:W-:-:S04]  /*a500*/  FMUL R33, R33, R25 ;  /* 0x0000001921217220 */ /* 0x000fc80000400000 */
[----:B------:R-:W-:Y:S04]  /*a510*/  STL [R1], R37 ;  /* 0x0000002501007387 */ /* 0x000fe80000100800 */
[----:B------:R-:W-:Y:S04]  /*a520*/  STL [R1+0x4], R33 ;  /* 0x0000042101007387 */ /* 0x000fe80000100800 */
        /* <DEDUP_REMOVED lines=21> */
[----:B------:R1:W-:Y:S01]  /*a680*/  STL [R1+0xb4], R117 ;  /* 0x0000b47501007387 */ /* 0x0003e20000100800 */
[----:B------:R-:W-:Y:S01]  /*a690*/  FMUL R116, R116, R25 ;  /* 0x0000001974747220 */ /* 0x000fe20000400000 */
[----:B-1----:R-:W-:-:S04]  /*a6a0*/  FSEL R117, R4, RZ, P2 ;  /* 0x000000ff04757208 */ /* 0x002fc80001000000 */
[----:B------:R-:W-:Y:S01]  /*a6b0*/  STL [R1+0xc0], R116 ;  /* 0x0000c07401007387 */ /* 0x000fe20000100800 */
[----:B------:R-:W-:-:S03]  /*a6c0*/  FMUL R24, R117, UR59 ;  /* 0x0000003b75187c20 */ /* 0x000fc60008400000 */
[----:B------:R-:W-:Y:S01]  /*a6d0*/  STL [R1+0xc4], R113 ;  /* 0x0000c47101007387 */ /* 0x000fe20000100800 */
[----:B------:R-:W-:-:S03]  /*a6e0*/  FFMA R30, R30, UR59, -R24 ;  /* 0x0000003b1e1e7c23 */ /* 0x000fc60008000818 */
[----:B------:R-:W-:Y:S04]  /*a6f0*/  STL [R1+0xd0], R112 ;  /* 0x0000d07001007387 */ /* 0x000fe80000100800 */
[----:B------:R-:W-:Y:S01]  /*a700*/  STL [R1+0xd4], R109 ;  /* 0x0000d46d01007387 */ /* 0x000fe20000100800 */
[----:B------:R-:W-:-:S03]  /*a710*/  FSETP.GEU.AND P4, PT, R30, -126, PT ;  /* 0xc2fc00001e00780b */ /* 0x000fc60003f8e000 */
        /* <DEDUP_REMOVED lines=10> */
[----:B------:R-:W-:Y:S01]  /*a7c0*/  STL [R1+0x130], R73 ;  /* 0x0001304901007387 */ /* 0x000fe20000100800 */
[----:B------:R-:W-:-:S03]  /*a7d0*/  @!P4 FMUL R30, R30, 0.5 ;  /* 0x3f0000001e1ec820 */ /* 0x000fc60000400000 */
[----:B------:R-:W-:Y:S04]  /*a7e0*/  STL [R1+0x134], R61 ;  /* 0x0001343d01007387 */ /* 0x000fe80000100800 */
[----:B------:R-:W-:Y:S04]  /*a7f0*/  STL [R1+0x140], R60 ;  /* 0x0001403c01007387 */ /* 0x000fe80000100800 */
[----:B------:R-:W-:Y:S04]  /*a800*/  STL [R1+0x144], R57 ;  /* 0x0001443901007387 */ /* 0x000fe80000100800 */
[----:B------:R-:W-:Y:S04]  /*a810*/  STL [R1+0x150], R53 ;  /* 0x0001503501007387 */ /* 0x000fe80000100800 */
[----:B------:R-:W-:Y:S04]  /*a820*/  STL [R1+0x154], R52 ;  /* 0x0001543401007387 */ /* 0x000fe80000100800 */
[----:B------:R1:W-:Y:S01]  /*a830*/  STL [R1+0x160], R45 ;  /* 0x0001602d01007387 */ /* 0x0003e20000100800 */
[--C-:B------:R-:W-:Y:S01]  /*a840*/  FFMA R39, R39, UR59, -R24.reuse ;  /* 0x0000003b27277c23 */ /* 0x100fe20008000818 */
[--C-:B------:R-:W-:Y:S01]  /*a850*/  FFMA R25, R26, UR59, -R24.reuse ;  /* 0x0000003b1a197c23 */ /* 0x100fe20008000818 */
[--C-:B------:R-:W-:Y:S01]  /*a860*/  FFMA R37, R50, UR59, -R24.reuse ;  /* 0x0000003b32257c23 */ /* 0x100fe20008000818 */
[--C-:B------:R-:W-:Y:S01]  /*a870*/  FFMA R27, R27, UR59, -R24.reuse ;  /* 0x0000003b1b1b7c23 */ /* 0x100fe20008000818 */
[--C-:B------:R-:W-:Y:S01]  /*a880*/  FFMA R31, R31, UR59, -R24.reuse ;  /* 0x0000003b1f1f7c23 */ /* 0x100fe20008000818 */
[--C-:B------:R-:W-:Y:S01]  /*a890*/  FFMA R35, R35, UR59, -R24.reuse ;  /* 0x0000003b23237c23 */ /* 0x100fe20008000818 */
[--C-:B-1----:R-:W-:Y:S01]  /*a8a0*/  FFMA R45, R34, UR59, -R24.reuse ;  /* 0x0000003b222d7c23 */ /* 0x102fe20008000818 */
[--C-:B------:R-:W-:Y:S01]  /*a8b0*/  FFMA R32, R38, UR59, -R24.reuse ;  /* 0x0000003b26207c23 */ /* 0x100fe20008000818 */
[----:B------:R-:W1:Y:S01]  /*a8c0*/  MUFU.EX2 R34, R30 ;  /* 0x0000001e00227308 */ /* 0x000e620000000800 */
[----:B------:R-:W-:Y:S01]  /*a8d0*/  FSETP.GEU.AND P2, PT, R25, -126, PT ;  /* 0xc2fc00001900780b */ /* 0x000fe20003f4e000 */
[--C-:B------:R-:W-:Y:S01]  /*a8e0*/  FFMA R41, R42, UR59, -R24.reuse ;  /* 0x0000003b2a297c23 */ /* 0x100fe20008000818 */
[--C-:B------:R-:W-:Y:S01]  /*a8f0*/  FFMA R47, R47, UR59, -R24.reuse ;  /* 0x0000003b2f2f7c23 */ /* 0x100fe20008000818 */
[--C-:B------:R-:W-:Y:S01]  /*a900*/  FFMA R51, R51, UR59, -R24.reuse ;  /* 0x0000003b33337c23 */ /* 0x100fe20008000818 */
[--C-:B------:R-:W-:Y:S01]  /*a910*/  FFMA R61, R82, UR59, -R24.reuse ;  /* 0x0000003b523d7c23 */ /* 0x100fe20008000818 */
[--C-:B------:R-:W-:Y:S01]  /*a920*/  FFMA R33, R58, UR59, -R24.reuse ;  /* 0x0000003b3a217c23 */ /* 0x100fe20008000818 */
[--C-:B------:R-:W-:Y:S01]  /*a930*/  FFMA R52, R67, UR59, -R24.reuse ;  /* 0x0000003b43347c23 */ /* 0x100fe20008000818 */
[----:B------:R-:W-:Y:S01]  /*a940*/  FFMA R29, R66, UR59, -R24 ;  /* 0x0000003b421d7c23 */ /* 0x000fe20008000818 */
[----:B------:R-:W2:Y:S01]  /*a950*/  LDL.LU R120, [R1+0x8] ;  /* 0x0000080001787983 */ /* 0x000ea20000300800 */
[----:B-1----:R-:W-:Y:S01]  /*a960*/  @!P4 FMUL R34, R34, R34 ;  /* 0x000000222222c220 */ /* 0x002fe20000400000 */
[----:B------:R-:W-:-:S03]  /*a970*/  FSETP.GEU.AND P4, PT, R39, -126, PT ;  /* 0xc2fc00002700780b */ /* 0x000fc60003f8e000 */
[----:B------:R-:W-:-:S10]  /*a980*/  @!P2 FMUL R25, R25, 0.5 ;  /* 0x3f0000001919a820 */ /* 0x000fd40000400000 */
[----:B------:R-:W-:-:S04]  /*a990*/  @!P4 FMUL R39, R39, 0.5 ;  /* 0x3f0000002727c820 */ /* 0x000fc80000400000 */
[----:B------:R-:W1:Y:S08]  /*a9a0*/  MUFU.EX2 R40, R39 ;  /* 0x0000002700287308 */ /* 0x000e700000000800 */
[----:B------:R-:W3:Y:S01]  /*a9b0*/  MUFU.EX2 R25, R25 ;  /* 0x0000001900197308 */ /* 0x000ee20000000800 */
[----:B------:R-:W-:Y:S01]  /*a9c0*/  FSETP.GEU.AND P3, PT, R27, -126, PT ;  /* 0xc2fc00001b00780b */ /* 0x000fe20003f6e000 */
[----:B-1----:R-:W-:Y:S01]  /*a9d0*/  @!P4 FMUL R40, R40, R40 ;  /* 0x000000282828c220 */ /* 0x002fe20000400000 */
[----:B------:R-:W-:-:S02]  /*a9e0*/  FSETP.GEU.AND P4, PT, R37, -126, PT ;  /* 0xc2fc00002500780b */ /* 0x000fc40003f8e000 */
[----:B------:R-:W-:Y:S01]  /*a9f0*/  FSETP.GEU.AND P5, PT, R31, -126, PT ;  /* 0xc2fc00001f00780b */ /* 0x000fe20003fae000 */
[----:B---3--:R-:W-:Y:S01]  /*aa00*/  @!P2 FMUL R25, R25, R25 ;  /* 0x000000191919a220 */ /* 0x008fe20000400000 */
[----:B------:R-:W-:-:S07]  /*aa10*/  FSETP.GEU.AND P2, PT, R35, -126, PT ;  /* 0xc2fc00002300780b */ /* 0x000fce0003f4e000 */
[----:B------:R-:W-:Y:S02]  /*aa20*/  @!P3 FMUL R27, R27, 0.5 ;  /* 0x3f0000001b1bb820 */ /* 0x000fe40000400000 */
[----:B------:R-:W-:Y:S02]  /*aa30*/  @!P4 FMUL R37, R37, 0.5 ;  /* 0x3f0000002525c820 */ /* 0x000fe40000400000 */
[----:B------:R-:W-:-:S04]  /*aa40*/  @!P5 FMUL R31, R31, 0.5 ;  /* 0x3f0000001f1fd820 */ /* 0x000fc80000400000 */
[----:B------:R-:W1:Y:S01]  /*aa50*/  MUFU.EX2 R37, R37 ;  /* 0x0000002500257308 */ /* 0x000e620000000800 */
[----:B------:R-:W-:-:S07]  /*aa60*/  @!P2 FMUL R35, R35, 0.5 ;  /* 0x3f0000002323a820 */ /* 0x000fce0000400000 */
[----:B------:R-:W3:Y:S08]  /*aa70*/  MUFU.EX2 R27, R27 ;  /* 0x0000001b001b7308 */ /* 0x000ef00000000800 */
[----:B------:R-:W4:Y:S01]  /*aa80*/  MUFU.EX2 R36, R31 ;  /* 0x0000001f00247308 */ /* 0x000f220000000800 */
[----:B-1----:R-:W-:Y:S01]  /*aa90*/  @!P4 FMUL R37, R37, R37 ;  /* 0x000000252525c220 */ /* 0x002fe20000400000 */
[----:B------:R-:W-:-:S06]  /*aaa0*/  FSETP.GEU.AND P6, PT, R45, -126, PT ;  /* 0xc2fc00002d00780b */ /* 0x000fcc0003fce000 */
[----:B------:R1:W-:Y:S01]  /*aab0*/  MUFU.EX2 R38, R35 ;  /* 0x0000002300267308 */ /* 0x0003e20000000800 */
[----:B---3--:R-:W-:Y:S01]  /*aac0*/  @!P3 FMUL R27, R27, R27 ;  /* 0x0000001b1b1bb220 */ /* 0x008fe20000400000 */
[----:B-1----:R-:W-:Y:S01]  /*aad0*/  FFMA R35, R62, UR59, -R24 ;  /* 0x0000003b3e237c23 */ /* 0x002fe20008000818 */
[----:B------:R-:W-:-:S04]  /*aae0*/  FSETP.GEU.AND P3, PT, R32, -126, PT ;  /* 0xc2fc00002000780b */ /* 0x000fc80003f6e000 */
[----:B------:R-:W-:Y:S01]  /*aaf0*/  FSETP.GEU.AND P4, PT, R35, -126, PT ;  /* 0xc2fc00002300780b */ /* 0x000fe20003f8e000 */
[----:B----4-:R-:W-:Y:S01]  /*ab00*/  @!P5 FMUL R36, R36, R36 ;  /* 0x000000242424d220 */ /* 0x010fe20000400000 */
[----:B------:R-:W-:Y:S01]  /*ab10*/  FSETP.GEU.AND P5, PT, R41, -126, PT ;  /* 0xc2fc00002900780b */ /* 0x000fe20003fae000 */
[----:B------:R-:W-:-:S06]  /*ab20*/  @!P6 FMUL R45, R45, 0.5 ;  /* 0x3f0000002d2de820 */ /* 0x000fcc0000400000 */
[----:B------:R-:W-:-:S04]  /*ab30*/  @!P3 FMUL R32, R32, 0.5 ;  /* 0x3f0000002020b820 */ /* 0x000fc80000400000 */
[----:B------:R-:W-:Y:S01]  /*ab40*/  @!P4 FMUL R35, R35, 0.5 ;  /* 0x3f0000002323c820 */ /* 0x000fe20000400000 */
[----:B------:R-:W1:Y:S01]  /*ab50*/  MUFU.EX2 R45, R45 ;  /* 0x0000002d002d7308 */ /* 0x000e620000000800 */
[----:B------:R-:W-:-:S07]  /*ab60*/  @!P5 FMUL R41, R41, 0.5 ;  /* 0x3f0000002929d820 */ /* 0x000fce0000400000 */
[----:B------:R-:W3:Y:S08]  /*ab70*/  MUFU.EX2 R35, R35 ;  /* 0x0000002300237308 */ /* 0x000ef00000000800 */
[----:B------:R-:W4:Y:S01]  /*ab80*/  MUFU.EX2 R32, R32 ;  /* 0x0000002000207308 */ /* 0x000f220000000800 */
[----:B------:R-:W-:-:S07]  /*ab90*/  FFMA R39, R54, UR59, -R24 ;  /* 0x0000003b36277c23 */ /* 0x000fce0008000818 */
[----:B------:R-:W5:Y:S01]  /*aba0*/  MUFU.EX2 R41, R41 ;  /* 0x0000002900297308 */ /* 0x000f620000000800 */
[--C-:B------:R-:W-:Y:S01]  /*abb0*/  FFMA R42, R43, UR59, -R24.reuse ;  /* 0x0000003b2b2a7c23 */ /* 0x100fe20008000818 */
[--C-:B------:R-:W-:Y:S01]  /*abc0*/  FFMA R54, R71, UR59, -R24.reuse ;  /* 0x0000003b47367c23 */ /* 0x100fe20008000818 */
[----:B-1----:R-:W-:Y:S01]  /*abd0*/  @!P6 FMUL R45, R45, R45 ;  /* 0x0000002d2d2de220 */ /* 0x002fe20000400000 */
[----:B---3--:R-:W-:Y:S01]  /*abe0*/  @!P4 FMUL R35, R35, R35 ;  /* 0x000000232323c220 */ /* 0x008fe20000400000 */
[----:B------:R-:W-:Y:S01]  /*abf0*/  FFMA R43, R46, UR59, -R24 ;  /* 0x0000003b2e2b7c23 */ /* 0x000fe20008000818 */
[----:B------:R-:W-:Y:S02]  /*ac00*/  FSETP.GEU.AND P6, PT, R42, -126, PT ;  /* 0xc2fc00002a00780b */ /* 0x000fe40003fce000 */
[----:B------:R-:W-:Y:S01]  /*ac10*/  FSETP.GEU.AND P4, PT, R54, -126, PT ;  /* 0xc2fc00003600780b */ /* 0x000fe20003f8e000 */
[----:B----4-:R-:W-:Y:S01]  /*ac20*/  @!P3 FMUL R32, R32, R32 ;  /* 0x000000202020b220 */ /* 0x010fe20000400000 */
[----:B------:R-:W-:Y:S01]  /*ac30*/  FSETP.GEU.AND P3, PT, R47, -126, PT ;  /* 0xc2fc00002f00780b */ /* 0x000fe20003f6e000 */
[----:B------:R-:W-:Y:S01]  /*ac40*/  @!P2 FMUL R38, R38, R38 ;  /* 0x000000262626a220 */ /* 0x000fe20000400000 */
[----:B------:R-:W-:Y:S01]  /*ac50*/  FSETP.GEU.AND P2, PT, R43, -126, PT ;  /* 0xc2fc00002b00780b */ /* 0x000fe20003f4e000 */
[----:B-----5:R-:W-:Y:S01]  /*ac60*/  @!P5 FMUL R41, R41, R41 ;  /* 0x000000292929d220 */ /* 0x020fe20000400000 */
[----:B------:R-:W-:-:S05]  /*ac70*/  FSETP.GEU.AND P5, PT, R51, -126, PT ;  /* 0xc2fc00003300780b */ /* 0x000fca0003fae000 */
[----:B------:R-:W-:Y:S02]  /*ac80*/  @!P6 FMUL R42, R42, 0.5 ;  /* 0x3f0000002a2ae820 */ /* 0x000fe40000400000 */
[----:B------:R-:W-:Y:S02]  /*ac90*/  @!P4 FMUL R54, R54, 0.5 ;  /* 0x3f0000003636c820 */ /* 0x000fe40000400000 */
[----:B------:R-:W-:Y:S02]  /*aca0*/  @!P3 FMUL R47, R47, 0.5 ;  /* 0x3f0000002f2fb820 */ /* 0x000fe40000400000 */
[----:B------:R-:W1:Y:S01]  /*acb0*/  MUFU.EX2 R42, R42 ;  /* 0x0000002a002a7308 */ /* 0x000e620000000800 */
[----:B------:R-:W-:Y:S01]  /*acc0*/  @!P2 FMUL R43, R43, 0.5 ;  /* 0x3f0000002b2ba820 */ /* 0x000fe20000400000 */
[----:B------:R-:W-:-:S06]  /*acd0*/  @!P5 FMUL R51, R51, 0.5 ;  /* 0x3f0000003333d820 */ /* 0x000fcc0000400000 */
[----:B------:R-:W3:Y:S08]  /*ace0*/  MUFU.EX2 R54, R54 ;  /* 0x0000003600367308 */ /* 0x000ef00000000800 */
[----:B------:R-:W4:Y:S08]  /*acf0*/  MUFU.EX2 R72, R47 ;  /* 0x0000002f00487308 */ /* 0x000f300000000800 */
[----:B------:R5:W4:Y:S08]  /*ad00*/  MUFU.EX2 R73, R51 ;  /* 0x0000003300497308 */ /* 0x000b300000000800 */
[----:B------:R-:W4:Y:S01]  /*ad10*/  MUFU.EX2 R43, R43 ;  /* 0x0000002b002b7308 */ /* 0x000f220000000800 */
[--C-:B------:R-:W-:Y:S01]  /*ad20*/  FFMA R30, R59, UR59, -R24.reuse ;  /* 0x0000003b3b1e7c23 */ /* 0x100fe20008000818 */
[----:B-1----:R-:W-:Y:S01]  /*ad30*/  @!P6 FMUL R42, R42, R42 ;  /* 0x0000002a2a2ae220 */ /* 0x002fe20000400000 */
[----:B-----5:R-:W-:Y:S01]  /*ad40*/  FFMA R51, R63, UR59, -R24 ;  /* 0x0000003b3f337c23 */ /* 0x020fe20008000818 */
[----:B---3--:R-:W-:Y:S01]  /*ad50*/  @!P4 FMUL R54, R54, R54 ;  /* 0x000000363636c220 */ /* 0x008fe20000400000 */
[----:B------:R-:W-:Y:S01]  /*ad60*/  FSETP.GEU.AND P6, PT, R39, -126, PT ;  /* 0xc2fc00002700780b */ /* 0x000fe20003fce000 */
[----:B----4-:R-:W-:Y:S01]  /*ad70*/  @!P3 FMUL R72, R72, R72 ;  /* 0x000000484848b220 */ /* 0x010fe20000400000 */
[----:B------:R-:W-:-:S02]  /*ad80*/  FSETP.GEU.AND P4, PT, R61, -126, PT ;  /* 0xc2fc00003d00780b */ /* 0x000fc40003f8e000 */
[----:B------:R-:W-:Y:S01]  /*ad90*/  FSETP.GEU.AND P3, PT, R30, -126, PT ;  /* 0xc2fc00001e00780b */ /* 0x000fe20003f6e000 */
[----:B------:R-:W-:Y:S01]  /*ada0*/  @!P5 FMUL R73, R73, R73 ;  /* 0x000000494949d220 */ /* 0x000fe20000400000 */
[----:B------:R-:W-:Y:S01]  /*adb0*/  FSETP.GEU.AND P5, PT, R51, -126, PT ;  /* 0xc2fc00003300780b */ /* 0x000fe20003fae000 */
[----:B------:R-:W-:Y:S01]  /*adc0*/  @!P2 FMUL R43, R43, R43 ;  /* 0x0000002b2b2ba220 */ /* 0x000fe20000400000 */
[----:B------:R-:W-:-:S05]  /*add0*/  FSETP.GEU.AND P2, PT, R33, -126, PT ;  /* 0xc2fc00002100780b */ /* 0x000fca0003f4e000 */
[----:B------:R-:W-:Y:S02]  /*ade0*/  @!P6 FMUL R39, R39, 0.5 ;  /* 0x3f0000002727e820 */ /* 0x000fe40000400000 */
[----:B------:R-:W-:Y:S02]  /*adf0*/  @!P4 FMUL R61, R61, 0.5 ;  /* 0x3f0000003d3dc820 */ /* 0x000fe40000400000 */
[----:B------:R-:W-:Y:S02]  /*ae00*/  @!P3 FMUL R30, R30, 0.5 ;  /* 0x3f0000001e1eb820 */ /* 0x000fe40000400000 */
[----:B------:R-:W-:Y:S01]  /*ae10*/  @!P5 FMUL R51, R51, 0.5 ;  /* 0x3f0000003333d820 */ /* 0x000fe20000400000 */
[----:B------:R-:W1:Y:S01]  /*ae20*/  MUFU.EX2 R39, R39 ;  /* 0x0000002700277308 */ /* 0x000e620000000800 */
[----:B------:R-:W-:-:S07]  /*ae30*/  @!P2 FMUL R33, R33, 0.5 ;  /* 0x3f0000002121a820 */ /* 0x000fce0000400000 */
[----:B------:R-:W3:Y:S08]  /*ae40*/  MUFU.EX2 R61, R61 ;  /* 0x0000003d003d7308 */ /* 0x000ef00000000800 */
[----:B------:R-:W4:Y:S08]  /*ae50*/  MUFU.EX2 R30, R30 ;  /* 0x0000001e001e7308 */ /* 0x000f300000000800 */
[----:B------:R-:W5:Y:S01]  /*ae60*/  MUFU.EX2 R51, R51 ;  /* 0x0000003300337308 */ /* 0x000f620000000800 */
[----:B------:R-:W-:-:S07]  /*ae70*/  FFMA R67, R94, UR59, -R24 ;  /* 0x0000003b5e437c23 */ /* 0x000fce0008000818 */
[----:B------:R-:W5:Y:S01]  /*ae80*/  MUFU.EX2 R33, R33 ;  /* 0x0000002100217308 */ /* 0x000f620000000800 */
[--C-:B------:R-:W-:Y:S01]  /*ae90*/  FFMA R31, R70, UR59, -R24.reuse ;  /* 0x0000003b461f7c23 */ /* 0x100fe20008000818 */
[----:B-1----:R-:W-:Y:S01]  /*aea0*/  @!P6 FMUL R39, R39, R39 ;  /* 0x000000272727e220 */ /* 0x002fe20000400000 */
[----:B------:R-:W-:Y:S01]  /*aeb0*/  FFMA R53, R74, UR59, -R24 ;  /* 0x0000003b4a357c23 */ /* 0x000fe20008000818 */
[----:B---3--:R-:W-:Y:S01]  /*aec0*/  @!P4 FMUL R61, R61, R61 ;  /* 0x0000003d3d3dc220 */ /* 0x008fe20000400000 */
[----:B------:R-:W-:Y:S01]  /*aed0*/  FSETP.GEU.AND P6, PT, R29, -126, PT ;  /* 0xc2fc00001d00780b */ /* 0x000fe20003fce000 */
[----:B----4-:R-:W-:Y:S01]  /*aee0*/  @!P3 FMUL R30, R30, R30 ;  /* 0x0000001e1e1eb220 */ /* 0x010fe20000400000 */
[----:B------:R-:W-:Y:S02]  /*aef0*/  FSETP.GEU.AND P4, PT, R67, -126, PT ;  /* 0xc2fc00004300780b */ /* 0x000fe40003f8e000 */
[----:B------:R-:W-:Y:S01]  /*af00*/  FSETP.GEU.AND P3, PT, R31, -126, PT ;  /* 0xc2fc00001f00780b */ /* 0x000fe20003f6e000 */
[----:B-----5:R-:W-:Y:S01]  /*af10*/  @!P5 FMUL R51, R51, R51 ;  /* 0x000000333333d220 */ /* 0x020fe20000400000 */
        /* <DEDUP_REMOVED lines=13> */
[----:B------:R-:W2:Y:S01]  /*aff0*/  MUFU.EX2 R52, R52 ;  /* 0x0000003400347308 */ /* 0x000ea20000000800 */
[--C-:B------:R-:W-:Y:S01]  /*b000*/  FFMA R94, R138, UR59, -R24.reuse ;  /* 0x0000003b8a5e7c23 */ /* 0x100fe20008000818 */
[--C-:B------:R-:W-:Y:S01]  /*b010*/  FFMA R60, R79, UR59, -R24.reuse ;  /* 0x0000003b4f3c7c23 */ /* 0x100fe20008000818 */
[----:B-1----:R-:W-:Y:S01]  /*b020*/  @!P6 FMUL R29, R29, R29 ;  /* 0x0000001d1d1de220 */ /* 0x002fe20000400000 */
[--C-:B------:R-:W-:Y:S01]  /*b030*/  FFMA R59, R83, UR59, -R24.reuse ;  /* 0x0000003b533b7c23 */ /* 0x100fe20008000818 */
[----:B---3--:R-:W-:Y:S01]  /*b040*/  @!P4 FMUL R67, R67, R67 ;  /* 0x000000434343c220 */ /* 0x008fe20000400000 */
[----:B------:R-:W-:Y:S01]  /*b050*/  FSETP.GEU.AND P6, PT, R58, -126, PT ;  /* 0xc2fc00003a00780b */ /* 0x000fe20003fce000 */
[----:B------:R-:W-:Y:S01]  /*b060*/  FFMA R50, R78, UR59, -R24 ;  /* 0x0000003b4e327c23 */ /* 0x000fe20008000818 */
[----:B------:R-:W-:Y:S01]  /*b070*/  FSETP.GEU.AND P4, PT, R94, -126, PT ;  /* 0xc2fc00005e00780b */ /* 0x000fe20003f8e000 */
[----:B----4-:R-:W-:Y:S01]  /*b080*/  @!P3 FMUL R31, R31, R31 ;  /* 0x0000001f1f1fb220 */ /* 0x010fe20000400000 */
[----:B------:R-:W-:Y:S01]  /*b090*/  FSETP.GEU.AND P3, PT, R60, -126, PT ;  /* 0xc2fc00003c00780b */ /* 0x000fe20003f6e000 */
[----:B-----5:R-:W-:Y:S01]  /*b0a0*/  @!P5 FMUL R53, R53, R53 ;  /* 0x000000353535d220 */ /* 0x020fe20000400000 */
[----:B------:R-:W-:Y:S01]  /*b0b0*/  FSETP.GEU.AND P5, PT, R59, -126, PT ;  /* 0xc2fc00003b00780b */ /* 0x000fe20003fae000 */
[----:B--2---:R-:W-:Y:S01]  /*b0c0*/  @!P2 FMUL R52, R52, R52 ;  /* 0x000000343434a220 */ /* 0x004fe20000400000 */
[----:B------:R-:W-:-:S05]  /*b0d0*/  FSETP.GEU.AND P2, PT, R50, -126, PT ;  /* 0xc2fc00003200780b */ /* 0x000fca0003f4e000 */
[----:B------:R-:W-:Y:S02]  /*b0e0*/  @!P6 FMUL R58, R58, 0.5 ;  /* 0x3f0000003a3ae820 */ /* 0x000fe40000400000 */
[----:B------:R-:W-:Y:S02]  /*b0f0*/  @!P4 FMUL R94, R94, 0.5 ;  /* 0x3f0000005e5ec820 */ /* 0x000fe40000400000 */
[----:B------:R-:W-:Y:S02]  /*b100*/  @!P3 FMUL R60, R60, 0.5 ;  /* 0x3f0000003c3cb820 */ /* 0x000fe40000400000 */
[----:B------:R-:W-:Y:S01]  /*b110*/  @!P5 FMUL R59, R59, 0.5 ;  /* 0x3f0000003b3bd820 */ /* 0x000fe20000400000 */
[----:B------:R-:W1:Y:S01]  /*b120*/  MUFU.EX2 R58, R58 ;  /* 0x0000003a003a7308 */ /* 0x000e620000000800 */
[----:B------:R-:W-:-:S07]  /*b130*/  @!P2 FMUL R50, R50, 0.5 ;  /* 0x3f0000003232a820 */ /* 0x000fce0000400000 */
[----:B------:R-:W2:Y:S08]  /*b140*/  MUFU.EX2 R94, R94 ;  /* 0x0000005e005e7308 */ /* 0x000eb00000000800 */
[----:B------:R-:W3:Y:S08]  /*b150*/  MUFU.EX2 R60, R60 ;  /* 0x0000003c003c7308 */ /* 0x000ef00000000800 */
[----:B------:R-:W4:Y:S01]  /*b160*/  MUFU.EX2 R59, R59 ;  /* 0x0000003b003b7308 */ /* 0x000f220000000800 */
[----:B------:R-:W-:-:S07]  /*b170*/  FFMA R63, R86, UR59, -R24 ;  /* 0x0000003b563f7c23 */ /* 0x000fce0008000818 */
[----:B------:R-:W5:Y:S01]  /*b180*/  MUFU.EX2 R50, R50 ;  /* 0x0000003200327308 */ /* 0x000f620000000800 */
[--C-:B------:R-:W-:Y:S01]  /*b190*/  FFMA R99, R99, UR59, -R24.reuse ;  /* 0x0000003b63637c23 */ /* 0x100fe20008000818 */
[--C-:B------:R-:W-:Y:S01]  /*b1a0*/  FFMA R66, R91, UR59, -R24.reuse ;  /* 0x0000003b5b427c23 */ /* 0x100fe20008000818 */
[----:B-1----:R-:W-:Y:S01]  /*b1b0*/  @!P6 FMUL R58, R58, R58 ;  /* 0x0000003a3a3ae220 */ /* 0x002fe20000400000 */
[--C-:B------:R-:W-:Y:S01]  /*b1c0*/  FFMA R71, R95, UR59, -R24.reuse ;  /* 0x0000003b5f477c23 */ /* 0x100fe20008000818 */
[----:B--2---:R-:W-:Y:S01]  /*b1d0*/  @!P4 FMUL R94, R94, R94 ;  /* 0x0000005e5e5ec220 */ /* 0x004fe20000400000 */
[----:B------:R-:W-:Y:S01]  /*b1e0*/  FSETP.GEU.AND P6, PT, R63, -126, PT ;  /* 0xc2fc00003f00780b */ /* 0x000fe20003fce000 */
[----:B------:R-:W-:Y:S01]  /*b1f0*/  FFMA R57, R90, UR59, -R24 ;  /* 0x0000003b5a397c23 */ /* 0x000fe20008000818 */
[----:B------:R-:W-:Y:S01]  /*b200*/  FSETP.GEU.AND P4, PT, R99, -126, PT ;  /* 0xc2fc00006300780b */ /* 0x000fe20003f8e000 */
[----:B---3--:R-:W-:Y:S01]  /*b210*/  @!P3 FMUL R60, R60, R60 ;  /* 0x0000003c3c3cb220 */ /* 0x008fe20000400000 */
[----:B------:R-:W-:Y:S01]  /*b220*/  FSETP.GEU.AND P3, PT, R66, -126, PT ;  /* 0xc2fc00004200780b */ /* 0x000fe20003f6e000 */
[----:B----4-:R-:W-:Y:S01]  /*b230*/  @!P5 FMUL R59, R59, R59 ;  /* 0x0000003b3b3bd220 */ /* 0x010fe20000400000 */
[----:B------:R-:W-:Y:S01]  /*b240*/  FSETP.GEU.AND P5, PT, R71, -126, PT ;  /* 0xc2fc00004700780b */ /* 0x000fe20003fae000 */
[----:B-----5:R-:W-:Y:S01]  /*b250*/  @!P2 FMUL R50, R50, R50 ;  /* 0x000000323232a220 */ /* 0x020fe20000400000 */
        /* <DEDUP_REMOVED lines=8> */
[----:B------:R-:W3:Y:S01]  /*b2e0*/  MUFU.EX2 R66, R66 ;  /* 0x0000004200427308 */ /* 0x000ee20000000800 */
[----:B------:R-:W-:-:S07]  /*b2f0*/  FFMA R70, R106, UR59, -R24 ;  /* 0x0000003b6a467c23 */ /* 0x000fce0008000818 */
[----:B------:R-:W4:Y:S01]  /*b300*/  MUFU.EX2 R71, R71 ;  /* 0x0000004700477308 */ /* 0x000f220000000800 */
[----:B------:R-:W-:-:S07]  /*b310*/  FFMA R106, R111, UR59, -R24 ;  /* 0x0000003b6f6a7c23 */ /* 0x000fce0008000818 */
[----:B------:R-:W5:Y:S01]  /*b320*/  MUFU.EX2 R57, R57 ;  /* 0x0000003900397308 */ /* 0x000f620000000800 */
[--C-:B------:R-:W-:Y:S01]  /*b330*/  FFMA R74, R98, UR59, -R24.reuse ;  /* 0x0000003b624a7c23 */ /* 0x100fe20008000818 */
[----:B-1----:R-:W-:Y:S01]  /*b340*/  @!P4 FMUL R109, R109, R109 ;  /* 0x0000006d6d6dc220 */ /* 0x002fe20000400000 */
[----:B------:R-:W-:Y:S01]  /*b350*/  FSETP.GEU.AND P4, PT, R106, -126, PT ;  /* 0xc2fc00006a00780b */ /* 0x000fe20003f8e000 */
[----:B--2---:R-:W-:Y:S01]  /*b360*/  @!P6 FMUL R63, R63, R63 ;  /* 0x0000003f3f3fe220 */ /* 0x004fe20000400000 */
[--C-:B------:R-:W-:Y:S01]  /*b370*/  FFMA R100, R123, UR59, -R24.reuse ;  /* 0x0000003b7b647c23 */ /* 0x100fe20008000818 */
[----:B------:R-:W-:Y:S01]  /*b380*/  FSETP.GEU.AND P6, PT, R70, -126, PT ;  /* 0xc2fc00004600780b */ /* 0x000fe20003fce000 */
[----:B------:R-:W-:Y:S01]  /*b390*/  FFMA R78, R122, UR59, -R24 ;  /* 0x0000003b7a4e7c23 */ /* 0x000fe20008000818 */
[----:B---3--:R-:W-:Y:S01]  /*b3a0*/  @!P3 FMUL R66, R66, R66 ;  /* 0x000000424242b220 */ /* 0x008fe20000400000 */
[----:B------:R-:W-:Y:S01]  /*b3b0*/  FSETP.GEU.AND P3, PT, R74, -126, PT ;  /* 0xc2fc00004a00780b */ /* 0x000fe20003f6e000 */
[----:B----4-:R-:W-:Y:S01]  /*b3c0*/  @!P5 FMUL R71, R71, R71 ;  /* 0x000000474747d220 */ /* 0x010fe20000400000 */
[----:B------:R-:W-:Y:S01]  /*b3d0*/  FSETP.GEU.AND P5, PT, R100, -126, PT ;  /* 0xc2fc00006400780b */ /* 0x000fe20003fae000 */
[----:B-----5:R-:W-:Y:S01]  /*b3e0*/  @!P2 FMUL R57, R57, R57 ;  /* 0x000000393939a220 */ /* 0x020fe20000400000 */
[----:B------:R-:W-:-:S03]  /*b3f0*/  FSETP.GEU.AND P2, PT, R78, -126, PT ;  /* 0xc2fc00004e00780b */ /* 0x000fc60003f4e000 */
[----:B------:R-:W-:-:S03]  /*b400*/  @!P4 FMUL R106, R106, 0.5 ;  /* 0x3f0000006a6ac820 */ /* 0x000fc60000400000 */
[----:B------:R-:W-:-:S03]  /*b410*/  @!P6 FMUL R70, R70, 0.5 ;  /* 0x3f0000004646e820 */ /* 0x000fc60000400000 */
        /* <DEDUP_REMOVED lines=11> */
[--C-:B------:R-:W-:Y:S01]  /*b4d0*/  FFMA R79, R126, UR59, -R24.reuse ;  /* 0x0000003b7e4f7c23 */ /* 0x100fe20008000818 */
[----:B-1----:R-:W-:Y:S01]  /*b4e0*/  @!P4 FMUL R106, R106, R106 ;  /* 0x0000006a6a6ac220 */ /* 0x002fe20000400000 */
[----:B------:R-:W-:Y:S01]  /*b4f0*/  FSETP.GEU.AND P4, PT, R103, -126, PT ;  /* 0xc2fc00006700780b */ /* 0x000fe20003f8e000 */
[--C-:B------:R-:W-:Y:S01]  /*b500*/  FFMA R105, R110, UR59, -R24.reuse ;  /* 0x0000003b6e697c23 */ /* 0x100fe20008000818 */
[----:B--2---:R-:W-:Y:S01]  /*b510*/  @!P6 FMUL R70, R70, R70 ;  /* 0x000000464646e220 */ /* 0x004fe20000400000 */
        /* <DEDUP_REMOVED lines=49> */
[----:B---3--:R-:W-:Y:S01]  /*b830*/  @!P3 FMUL R99, R99, R99 ;  /* 0x000000636363b220 */ /* 0x008fe20000400000 */
[----:B------:R-:W-:Y:S01]  /*b840*/  FSETP.GEU.AND P6, PT, R82, -126, PT ;  /* 0xc2fc00005200780b */ /* 0x000fe20003fce000 */
[----:B------:R-:W-:Y:S01]  /*b850*/  FFMA R98, R131, UR59, -R24 ;  /* 0x0000003b83627c23 */ /* 0x000fe20008000818 */
[----:B------:R-:W-:Y:S01]  /*b860*/  FSETP.GEU.AND P3, PT, R90, -126, PT ;  /* 0xc2fc00005a00780b */ /* 0x000fe20003f6e000 */
[----:B----4-:R-:W-:Y:S01]  /*b870*/  @!P5 FMUL R96, R96, R96 ;  /* 0x000000606060d220 */ /* 0x010fe20000400000 */
[----:B------:R-:W-:Y:S01]  /*b880*/  FSETP.GEU.AND P5, PT, R108, -126, PT ;  /* 0xc2fc00006c00780b */ /* 0x000fe20003fae000 */
[----:B-----5:R-:W-:Y:S01]  /*b890*/  @!P2 FMUL R75, R75, R75 ;  /* 0x0000004b4b4ba220 */ /* 0x020fe20000400000 */
[----:B------:R-:W-:-:S04]  /*b8a0*/  FSETP.GEU.AND P2, PT, R98, -126, PT ;  /* 0xc2fc00006200780b */ /* 0x000fc80003f4e000 */
[----:B------:R-:W-:-:S03]  /*b8b0*/  @!P4 FMUL R97, R97, 0.5 ;  /* 0x3f0000006161c820 */ /* 0x000fc60000400000 */
[----:B------:R-:W-:Y:S02]  /*b8c0*/  @!P6 FMUL R82, R82, 0.5 ;  /* 0x3f0000005252e820 */ /* 0x000fe40000400000 */
[----:B------:R-:W-:Y:S02]  /*b8d0*/  @!P3 FMUL R90, R90, 0.5 ;  /* 0x3f0000005a5ab820 */ /* 0x000fe40000400000 */
[----:B------:R-:W-:Y:S01]  /*b8e0*/  @!P5 FMUL R108, R108, 0.5 ;  /* 0x3f0000006c6cd820 */ /* 0x000fe20000400000 */
[----:B------:R-:W1:Y:S01]  /*b8f0*/  MUFU.EX2 R97, R97 ;  /* 0x0000006100617308 */ /* 0x000e620000000800 */
[----:B------:R-:W-:Y:S01]  /*b900*/  FADD R116, R25, R57 ;  /* 0x0000003919747221 */ /* 0x000fe20000000000 */
[----:B------:R-:W-:Y:S01]  /*b910*/  FADD R47, R33, R78 ;  /* 0x0000004e212f7221 */ /* 0x000fe20000000000 */
[----:B------:R-:W-:-:S05]  /*b920*/  @!P2 FMUL R98, R98, 0.5 ;  /* 0x3f0000006262a820 */ /* 0x000fca0000400000 */
[----:B------:R-:W2:Y:S01]  /*b930*/  MUFU.EX2 R82, R82 ;  /* 0x0000005200527308 */ /* 0x000ea20000000800 */
[----:B------:R3:W-:Y:S01]  /*b940*/  STL [R1+0x164], R44 ;  /* 0x0001642c01007387 */ /* 0x0007e20000100800 */
[----:B------:R-:W-:-:S06]  /*b950*/  FADD R116, R116, R47 ;  /* 0x0000002f74747221 */ /* 0x000fcc0000000000 */
[----:B------:R-:W4:Y:S01]  /*b960*/  MUFU.EX2 R90, R90 ;  /* 0x0000005a005a7308 */ /* 0x000f220000000800 */
[----:B------:R-:W-:Y:S01]  /*b970*/  FADD R47, R53, R94 ;  /* 0x0000005e352f7221 */ /* 0x000fe20000000000 */
[----:B------:R-:W-:Y:S01]  /*b980*/  FADD R113, R27, R66 ;  /* 0x000000421b717221 */ /* 0x000fe20000000000 */
[----:B---3--:R-:W-:Y:S01]  /*b990*/  FADD R44, R41, R70 ;  /* 0x00000046292c7221 */ /* 0x008fe20000000000 */
[----:B------:R-:W-:Y:S01]  /*b9a0*/  FADD R46, R30, R100 ;  /* 0x000000641e2e7221 */ /* 0x000fe20000000000 */
[----:B------:R-:W-:-:S03]  /*b9b0*/  FADD R117, -R117, R180 ;  /* 0x000000b475757221 */ /* 0x000fc60000000100 */
[----:B------:R-:W3:Y:S01]  /*b9c0*/  MUFU.EX2 R108, R108 ;  /* 0x0000006c006c7308 */ /* 0x000ee20000000800 */
[----:B------:R-:W-:Y:S01]  /*b9d0*/  FADD R44, R44, R47 ;  /* 0x0000002f2c2c7221 */ /* 0x000fe20000000000 */
[----:B------:R-:W-:Y:S01]  /*b9e0*/  FADD R113, R113, R46 ;  /* 0x0000002e71717221 */ /* 0x000fe20000000000 */
[----:B------:R-:W-:-:S05]  /*b9f0*/  FADD R46, R42, R107 ;  /* 0x0000006b2a2e7221 */ /* 0x000fca0000000000 */
[----:B------:R-:W5:Y:S01]  /*ba00*/  MUFU.EX2 R98, R98 ;  /* 0x0000006200627308 */ /* 0x000f620000000800 */
[----:B------:R-:W-:Y:S01]  /*ba10*/  FADD R47, R58, R93 ;  /* 0x0000005d3a2f7221 */ /* 0x000fe20000000000 */
[----:B------:R-:W-:Y:S01]  /*ba20*/  FMUL R111, R117, UR59 ;  /* 0x0000003b756f7c20 */ /* 0x000fe20008400000 */
[--C-:B------:R-:W-:Y:S01]  /*ba30*/  FFMA R104, R115, UR59, -R24.reuse ;  /* 0x0000003b73687c23 */ /* 0x100fe20008000818 */
[----:B------:R-:W-:Y:S01]  /*ba40*/  FFMA R101, R118, UR59, -R24 ;  /* 0x0000003b76657c23 */ /* 0x000fe20008000818 */
[----:B------:R-:W-:Y:S01]  /*ba50*/  FADD R116, R116, R44 ;  /* 0x0000002c74747221 */ /* 0x000fe20000000000 */
[----:B------:R-:W-:Y:S01]  /*ba60*/  FADD R46, R46, R47 ;  /* 0x0000002f2e2e7221 */ /* 0x000fe20000000000 */
[----:B------:R-:W-:Y:S01]  /*ba70*/  FADD R112, R34, R67 ;  /* 0x0000004322707221 */ /* 0x000fe20000000000 */
[----:B------:R-:W-:Y:S01]  /*ba80*/  FADD R44, R35, R79 ;  /* 0x0000004f232c7221 */ /* 0x000fe20000000000 */
[----:B-1----:R-:W-:Y:S01]  /*ba90*/  @!P4 FMUL R97, R97, R97 ;  /* 0x000000616161c220 */ /* 0x002fe20000400000 */
[----:B------:R-:W-:Y:S01]  /*baa0*/  FSETP.GEU.AND P4, PT, R111, -126, PT ;  /* 0xc2fc00006f00780b */ /* 0x000fe20003f8e000 */
[--C-:B------:R-:W-:Y:S01]  /*bab0*/  FFMA R83, R134, UR59, -R24.reuse ;  /* 0x0000003b86537c23 */ /* 0x100fe20008000818 */
[----:B--2---:R-:W-:Y:S01]  /*bac0*/  @!P6 FMUL R82, R82, R82 ;  /* 0x000000525252e220 */ /* 0x004fe20000400000 */
[----:B----4-:R-:W-:Y:S01]  /*bad0*/  @!P3 FMUL R90, R90, R90 ;  /* 0x0000005a5a5ab220 */ /* 0x010fe20000400000 */
[--C-:B------:R-:W-:Y:S01]  /*bae0*/  FFMA R26, R87, UR59, -R24.reuse ;  /* 0x0000003b571a7c23 */ /* 0x100fe20008000818 */
[----:B------:R-:W-:Y:S01]  /*baf0*/  FSETP.GEU.AND P6, PT, R104, -126, PT ;  /* 0xc2fc00006800780b */ /* 0x000fe20003fce000 */
[----:B------:R-:W-:Y:S01]  /*bb00*/  FFMA R87, R150, UR59, -R24 ;  /* 0x0000003b96577c23 */ /* 0x000fe20008000818 */
[----:B------:R-:W-:Y:S01]  /*bb10*/  FSETP.GEU.AND P3, PT, R101, -126, PT ;  /* 0xc2fc00006500780b */ /* 0x000fe20003f6e000 */
[----:B------:R-:W-:Y:S01]  /*bb20*/  FADD R113, R113, R46 ;  /* 0x0000002e71717221 */ /* 0x000fe20000000000 */
[----:B------:R-:W-:Y:S01]  /*bb30*/  FADD R112, R112, R44 ;  /* 0x0000002c70707221 */ /* 0x000fe20000000000 */
[----:B------:R-:W-:Y:S01]  /*bb40*/  FADD R44, R43, R105 ;  /* 0x000000692b2c7221 */ /* 0x000fe20000000000 */
[----:B------:R-:W-:Y:S01]  /*bb50*/  FADD R46, R50, R95 ;  /* 0x0000005f322e7221 */ /* 0x000fe20000000000 */
[----:B---3--:R-:W-:Y:S01]  /*bb60*/  @!P5 FMUL R108, R108, R108 ;  /* 0x0000006c6c6cd220 */ /* 0x008fe20000400000 */
[----:B------:R-:W-:Y:S01]  /*bb70*/  FSETP.GEU.AND P5, PT, R83, -126, PT ;  /* 0xc2fc00005300780b */ /* 0x000fe20003fae000 */
[----:B-----5:R-:W-:Y:S01]  /*bb80*/  @!P2 FMUL R98, R98, R98 ;  /* 0x000000626262a220 */ /* 0x020fe20000400000 */
[----:B------:R-:W-:Y:S01]  /*bb90*/  FADD R44, R44, R46 ;  /* 0x0000002e2c2c7221 */ /* 0x000fe20000000000 */
[----:B------:R-:W-:Y:S01]  /*bba0*/  FSETP.GEU.AND P2, PT, R87, -126, PT ;  /* 0xc2fc00005700780b */ /* 0x000fe20003f4e000 */
[----:B------:R-:W-:Y:S01]  /*bbb0*/  FADD R47, R36, R71 ;  /* 0x00000047242f7221 */ /* 0x000fe20000000000 */
[----:B------:R-:W-:Y:S01]  /*bbc0*/  @!P4 FMUL R111, R111, 0.5 ;  /* 0x3f0000006f6fc820 */ /* 0x000fe20000400000 */
[----:B------:R-:W-:Y:S01]  /*bbd0*/  FADD R112, R112, R44 ;  /* 0x0000002c70707221 */ /* 0x000fe20000000000 */
[----:B------:R-:W-:Y:S01]  /*bbe0*/  FADD R44, R51, R99 ;  /* 0x00000063332c7221 */ /* 0x000fe20000000000 */
[----:B------:R-:W-:Y:S01]  /*bbf0*/  @!P6 FMUL R104, R104, 0.5 ;  /* 0x3f0000006868e820 */ /* 0x000fe20000400000 */
[----:B------:R-:W-:Y:S01]  /*bc00*/  @!P3 FMUL R101, R101, 0.5 ;  /* 0x3f0000006565b820 */ /* 0x000fe20000400000 */
[----:B------:R-:W-:Y:S01]  /*bc10*/  FADD R46, R60, R96 ;  /* 0x000000603c2e7221 */ /* 0x000fe20000000000 */
[----:B------:R-:W-:Y:S01]  /*bc20*/  FADD R47, R47, R44 ;  /* 0x0000002c2f2f7221 */ /* 0x000fe20000000000 */
[----:B------:R-:W-:Y:S01]  /*bc30*/  FADD R44, R72, R106 ;  /* 0x0000006a482c7221 */ /* 0x000fe20000000000 */
[----:B------:R-:W-:Y:S01]  /*bc40*/  @!P5 FMUL R83, R83, 0.5 ;  /* 0x3f0000005353d820 */ /* 0x000fe20000400000 */
[----:B------:R-:W1:Y:S02]  /*bc50*/  MUFU.EX2 R111, R111 ;  /* 0x0000006f006f7308 */ /* 0x000e640000000800 */
[----:B------:R-:W-:Y:S01]  /*bc60*/  @!P2 FMUL R87, R87, 0.5 ;  /* 0x3f0000005757a820 */ /* 0x000fe20000400000 */
[----:B------:R-:W-:Y:S01]  /*bc70*/  FADD R44, R44, R46 ;  /* 0x0000002e2c2c7221 */ /* 0x000fe20000000000 */
[----:B------:R-:W-:Y:S01]  /*bc80*/  FADD R46, R45, R74 ;  /* 0x0000004a2d2e7221 */ /* 0x000fe20000000000 */
[----:B------:R-:W-:-:S03]  /*bc90*/  FADD R62, R29, R82 ;  /* 0x000000521d3e7221 */ /* 0x000fc60000000000 */
[----:B------:R-:W2:Y:S01]  /*bca0*/  MUFU.EX2 R104, R104 ;  /* 0x0000006800687308 */ /* 0x000ea20000000800 */
[----:B------:R-:W-:-:S07]  /*bcb0*/  FADD R46, R46, R62 ;  /* 0x0000003e2e2e7221 */ /* 0x000fce0000000000 */
[----:B------:R-:W3:Y:S01]  /*bcc0*/  MUFU.EX2 R101, R101 ;  /* 0x0000006500657308 */ /* 0x000ee20000000800 */
[----:B------:R-:W-:Y:S01]  /*bcd0*/  FADD R62, R37, R103 ;  /* 0x00000067253e7221 */ /* 0x000fe20000000000 */
[----:B------:R-:W-:-:S06]  /*bce0*/  FADD R86, R61, R90 ;  /* 0x0000005a3d567221 */ /* 0x000fcc0000000000 */
[----:B------:R-:W4:Y:S01]  /*bcf0*/  MUFU.EX2 R83, R83 ;  /* 0x0000005300537308 */ /* 0x000f220000000800 */
[----:B------:R-:W-:-:S07]  /*bd00*/  FADD R62, R62, R86 ;  /* 0x000000563e3e7221 */ /* 0x000fce0000000000 */
[----:B------:R-:W5:Y:S01]  /*bd10*/  MUFU.EX2 R87, R87 ;  /* 0x0000005700577308 */ /* 0x000f620000000800 */
[----:B------:R-:W-:Y:S01]  /*bd20*/  FADD R47, R47, R44 ;  /* 0x0000002c2f2f7221 */ /* 0x000fe20000000000 */
[----:B------:R-:W-:Y:S01]  /*bd30*/  FADD R46, R46, R62 ;  /* 0x0000003e2e2e7221 */ /* 0x000fe20000000000 */
[----:B-1----:R-:W-:Y:S01]  /*bd40*/  @!P4 FMUL R111, R111, R111 ;  /* 0x0000006f6f6fc220 */ /* 0x002fe20000400000 */
[----:B------:R-:W-:Y:S01]  /*bd50*/  FADD R44, R38, R109 ;  /* 0x0000006d262c7221 */ /* 0x000fe20000000000 */
[----:B------:R-:W-:Y:S01]  /*bd60*/  FADD R62, R52, R98 ;  /* 0x00000062343e7221 */ /* 0x000fe20000000000 */
[--C-:B------:R-:W-:Y:S01]  /*bd70*/  FFMA R55, R55, UR59, -R24.reuse ;  /* 0x0000003b37377c23 */ /* 0x100fe20008000818 */
[--C-:B------:R-:W-:Y:S01]  /*bd80*/  FFMA R102, R119, UR59, -R24.reuse ;  /* 0x0000003b77667c23 */ /* 0x100fe20008000818 */
[----:B--2---:R-:W-:Y:S01]  /*bd90*/  @!P6 FMUL R104, R104, R104 ;  /* 0x000000686868e220 */ /* 0x004fe20000400000 */
[----:B---3--:R-:W-:Y:S01]  /*bda0*/  @!P3 FMUL R101, R101, R101 ;  /* 0x000000656565b220 */ /* 0x008fe20000400000 */
[----:B------:R-:W-:Y:S01]  /*bdb0*/  FSETP.GEU.AND P3, PT, R26, -126, PT ;  /* 0xc2fc00001a00780b */ /* 0x000fe20003f6e000 */
[----:B------:R-:W-:Y:S01]  /*bdc0*/  FFMA R24, R151, UR59, -R24 ;  /* 0x0000003b97187c23 */ /* 0x000fe20008000818 */
[-C--:B------:R-:W-:Y:S01]  /*bdd0*/  FMUL R120, R120, R111.reuse ;  /* 0x0000006f78787220 */ /* 0x080fe20000400000 */
[----:B------:R-:W-:Y:S01]  /*bde0*/  FADD R44, R44, R62 ;  /* 0x0000003e2c2c7221 */ /* 0x000fe20000000000 */
[----:B------:R-:W-:Y:S01]  /*bdf0*/  FMUL R233, R233, R111 ;  /* 0x0000006fe9e97220 */ /* 0x000fe20000400000 */
[----:B------:R-:W-:Y:S01]  /*be00*/  FADD R62, R73, R104 ;  /* 0x00000068493e7221 */ /* 0x000fe20000000000 */
[----:B------:R-:W-:Y:S01]  /*be10*/  FADD R86, R59, R91 ;  /* 0x0000005b3b567221 */ /* 0x000fe20000000000 */
[----:B----4-:R-:W-:Y:S01]  /*be20*/  @!P5 FMUL R83, R83, R83 ;  /* 0x000000535353d220 */ /* 0x010fe20000400000 */
[-C--:B------:R-:W-:Y:S01]  /*be30*/  FMUL R232, R232, R111.reuse ;  /* 0x0000006fe8e87220 */ /* 0x080fe20000400000 */
[----:B------:R1:W-:Y:S01]  /*be40*/  STL [R1+0x170], R235 ;  /* 0x000170eb01007387 */ /* 0x0003e20000100800 */
[----:B------:R-:W-:Y:S01]  /*be50*/  FSETP.GEU.AND P6, PT, R55, -126, PT ;  /* 0xc2fc00003700780b */ /* 0x000fe20003fce000 */
[----:B------:R-:W-:Y:S01]  /*be60*/  FMUL R231, R231, R111 ;  /* 0x0000006fe7e77220 */ /* 0x000fe20000400000 */
[----:B------:R-:W-:Y:S01]  /*be70*/  FSETP.GEU.AND P5, PT, R102, -126, PT ;  /* 0xc2fc00006600780b */ /* 0x000fe20003fae000 */
[----:B------:R1:W-:Y:S01]  /*be80*/  STL [R1+0x174], R234 ;  /* 0x000174ea01007387 */ /* 0x0003e20000100800 */
[----:B-----5:R-:W-:Y:S01]  /*be90*/  @!P2 FMUL R87, R87, R87 ;  /* 0x000000575757a220 */ /* 0x020fe20000400000 */
[-C--:B------:R-:W-:Y:S01]  /*bea0*/  FMUL R230, R230, R111.reuse ;  /* 0x0000006fe6e67220 */ /* 0x080fe20000400000 */
[----:B------:R-:W-:Y:S01]  /*beb0*/  FSETP.GEU.AND P2, PT, R24, -126, PT ;  /* 0xc2fc00001800780b */ /* 0x000fe20003f4e000 */
[----:B------:R1:W-:Y:S01]  /*bec0*/  STL [R1+0x8], R120 ;  /* 0x0000087801007387 */ /* 0x0003e20000100800 */
[-C--:B------:R-:W-:Y:S01]  /*bed0*/  FMUL R229, R229, R111.reuse ;  /* 0x0000006fe5e57220 */ /* 0x080fe20000400000 */
[----:B------:R-:W-:Y:S01]  /*bee0*/  FADD R62, R62, R86 ;  /* 0x000000563e3e7221 */ /* 0x000fe20000000000 */
[-C--:B------:R-:W-:Y:S01]  /*bef0*/  FMUL R228, R228, R111.reuse ;  /* 0x0000006fe4e47220 */ /* 0x080fe20000400000 */
[----:B------:R1:W-:Y:S01]  /*bf00*/  STL [R1+0xc], R233 ;  /* 0x00000ce901007387 */ /* 0x0003e20000100800 */
[-C--:B------:R-:W-:Y:S01]  /*bf10*/  FMUL R227, R227, R111.reuse ;  /* 0x0000006fe3e37220 */ /* 0x080fe20000400000 */
[----:B------:R-:W-:-:S02]  /*bf20*/  FMUL R226, R226, R111 ;  /* 0x0000006fe2e27220 */ /* 0x000fc40000400000 */
[----:B------:R1:W-:Y:S01]  /*bf30*/  STL [R1+0x18], R232 ;  /* 0x000018e801007387 */ /* 0x0003e20000100800 */
[-C--:B------:R-:W-:Y:S01]  /*bf40*/  FMUL R225, R225, R111.reuse ;  /* 0x0000006fe1e17220 */ /* 0x080fe20000400000 */
[----:B------:R-:W-:Y:S02]  /*bf50*/  FADD R44, R44, R62 ;  /* 0x0000003e2c2c7221 */ /* 0x000fe40000000000 */
[----:B------:R1:W-:Y:S01]  /*bf60*/  STL [R1+0x1c], R231 ;  /* 0x00001ce701007387 */ /* 0x0003e20000100800 */
[-C--:B------:R-:W-:Y:S01]  /*bf70*/  FMUL R224, R224, R111.reuse ;  /* 0x0000006fe0e07220 */ /* 0x080fe20000400000 */
[----:B------:R-:W-:Y:S02]  /*bf80*/  FADD R62, R32, R75 ;  /* 0x0000004b203e7221 */ /* 0x000fe40000000000 */
[----:B------:R1:W-:Y:S01]  /*bf90*/  STL [R1+0x28], R230 ;  /* 0x000028e601007387 */ /* 0x0003e20000100800 */
[----:B------:R-:W-:Y:S01]  /*bfa0*/  FADD R86, R31, R83 ;  /* 0x000000531f567221 */ /* 0x000fe20000000000 */
[----:B------:R-:W-:-:S02]  /*bfb0*/  FMUL R223, R223, R111 ;  /* 0x0000006fdfdf7220 */ /* 0x000fc40000400000 */
[----:B------:R1:W-:Y:S01]  /*bfc0*/  STL [R1+0x2c], R229 ;  /* 0x00002ce501007387 */ /* 0x0003e20000100800 */
[----:B------:R-:W-:Y:S01]  /*bfd0*/  @!P3 FMUL R26, R26, 0.5 ;  /* 0x3f0000001a1ab820 */ /* 0x000fe20000400000 */
[-C--:B------:R-:W-:Y:S02]  /*bfe0*/  FMUL R222, R222, R111.reuse ;  /* 0x0000006fdede7220 */ /* 0x080fe40000400000 */
[----:B------:R1:W-:Y:S01]  /*bff0*/  STL [R1+0x38], R228 ;  /* 0x000038e401007387 */ /* 0x0003e20000100800 */
[-C--:B------:R-:W-:Y:S01]  /*c000*/  FMUL R221, R221, R111.reuse ;  /* 0x0000006fdddd7220 */ /* 0x080fe20000400000 */
[-C--:B------:R-:W-:Y:S02]  /*c010*/  FMUL R220, R220, R111.reuse ;  /* 0x0000006fdcdc7220 */ /* 0x080fe40000400000 */
[----:B------:R1:W-:Y:S01]  /*c020*/  STL [R1+0x3c], R227 ;  /* 0x00003ce301007387 */ /* 0x0003e20000100800 */
[----:B------:R-:W-:Y:S01]  /*c030*/  FADD R62, R62, R86 ;  /* 0x000000563e3e7221 */ /* 0x000fe20000000000 */
[----:B------:R-:W-:-:S02]  /*c040*/  FMUL R219, R219, R111 ;  /* 0x0000006fdbdb7220 */ /* 0x000fc40000400000 */
[----:B------:R1:W-:Y:S01]  /*c050*/  STL [R1+0x48], R226 ;  /* 0x000048e201007387 */ /* 0x0003e20000100800 */
[----:B------:R-:W-:Y:S01]  /*c060*/  @!P6 FMUL R55, R55, 0.5 ;  /* 0x3f0000003737e820 */ /* 0x000fe20000400000 */
[----:B------:R2:W-:Y:S02]  /*c070*/  MUFU.EX2 R110, R26 ;  /* 0x0000001a006e7308 */ /* 0x0005e40000000800 */
[----:B------:R1:W-:Y:S01]  /*c080*/  STL [R1+0x4c], R225 ;  /* 0x00004ce101007387 */ /* 0x0003e20000100800 */
[----:B------:R-:W-:Y:S01]  /*c090*/  @!P5 FMUL R102, R102, 0.5 ;  /* 0x3f0000006666d820 */ /* 0x000fe20000400000 */
[----:B------:R-:W-:Y:S01]  /*c0a0*/  FADD R86, R63, R87 ;  /* 0x000000573f567221 */ /* 0x000fe20000000000 */
[-C--:B------:R-:W-:Y:S01]  /*c0b0*/  FMUL R218, R218, R111.reuse ;  /* 0x0000006fdada7220 */ /* 0x080fe20000400000 */
[----:B------:R1:W-:Y:S01]  /*c0c0*/  STL [R1+0x58], R224 ;  /* 0x000058e001007387 */ /* 0x0003e20000100800 */
[-C--:B------:R-:W-:Y:S01]  /*c0d0*/  FMUL R217, R217, R111.reuse ;  /* 0x0000006fd9d97220 */ /* 0x080fe20000400000 */
[----:B------:R-:W-:Y:S01]  /*c0e0*/  @!P2 FMUL R24, R24, 0.5 ;  /* 0x3f0000001818a820 */ /* 0x000fe20000400000 */
[----:B--2---:R-:W-:Y:S01]  /*c0f0*/  FADD R26, R39, R101 ;  /* 0x00000065271a7221 */ /* 0x004fe20000000000 */
[----:B------:R1:W-:Y:S01]  /*c100*/  STL [R1+0x5c], R223 ;  /* 0x00005cdf01007387 */ /* 0x0003e20000100800 */
[-C--:B------:R-:W-:Y:S01]  /*c110*/  FMUL R216, R216, R111.reuse ;  /* 0x0000006fd8d87220 */ /* 0x080fe20000400000 */
[----:B------:R-:W-:-:S02]  /*c120*/  FMUL R215, R215, R111 ;  /* 0x0000006fd7d77220 */ /* 0x000fc40000400000 */
[----:B------:R1:W-:Y:S01]  /*c130*/  STL [R1+0x68], R222 ;  /* 0x000068de01007387 */ /* 0x0003e20000100800 */
[----:B------:R-:W-:-:S03]  /*c140*/  FMUL R214, R214, R111 ;  /* 0x0000006fd6d67220 */ /* 0x000fc60000400000 */
[----:B------:R1:W-:Y:S01]  /*c150*/  STL [R1+0x6c], R221 ;  /* 0x00006cdd01007387 */ /* 0x0003e20000100800 */
[----:B------:R-:W-:Y:S01]  /*c160*/  FADD R26, R26, R86 ;  /* 0x000000561a1a7221 */ /* 0x000fe20000000000 */
[-C--:B------:R-:W-:Y:S02]  /*c170*/  FMUL R213, R213, R111.reuse ;  /* 0x0000006fd5d57220 */ /* 0x080fe40000400000 */
[----:B------:R1:W-:Y:S01]  /*c180*/  STL [R1+0x78], R220 ;  /* 0x000078dc01007387 */ /* 0x0003e20000100800 */
[----:B------:R-:W2:Y:S01]  /*c190*/  MUFU.EX2 R55, R55 ;  /* 0x0000003700377308 */ /* 0x000ea20000000800 */
[-C--:B------:R-:W-:Y:S02]  /*c1a0*/  FMUL R212, R212, R111.reuse ;  /* 0x0000006fd4d47220 */ /* 0x080fe40000400000 */
[----:B------:R1:W-:Y:S01]  /*c1b0*/  STL [R1+0x7c], R219 ;  /* 0x00007cdb01007387 */ /* 0x0003e20000100800 */
[----:B------:R-:W-:-:S03]  /*c1c0*/  FMUL R211, R211, R111 ;  /* 0x0000006fd3d37220 */ /* 0x000fc60000400000 */
[----:B------:R1:W-:Y:S01]  /*c1d0*/  STL [R1+0x88], R218 ;  /* 0x000088da01007387 */ /* 0x0003e20000100800 */
[----:B------:R-:W3:Y:S01]  /*c1e0*/  MUFU.EX2 R102, R102 ;  /* 0x0000006600667308 */ /* 0x000ee20000000800 */
[-C--:B------:R-:W-:Y:S02]  /*c1f0*/  FMUL R210, R210, R111.reuse ;  /* 0x0000006fd2d27220 */ /* 0x080fe40000400000 */
[----:B------:R1:W-:Y:S01]  /*c200*/  STL [R1+0x8c], R217 ;  /* 0x00008cd901007387 */ /* 0x0003e20000100800 */
[----:B------:R-:W-:-:S03]  /*c210*/  FMUL R209, R209, R111 ;  /* 0x0000006fd1d17220 */ /* 0x000fc60000400000 */
[----:B------:R1:W-:Y:S01]  /*c220*/  STL [R1+0x98], R216 ;  /* 0x000098d801007387 */ /* 0x0003e20000100800 */
[----:B------:R-:W4:Y:S01]  /*c230*/  MUFU.EX2 R86, R24 ;  /* 0x0000001800567308 */ /* 0x000f220000000800 */
[-C--:B------:R-:W-:Y:S02]  /*c240*/  FMUL R208, R208, R111.reuse ;  /* 0x0000006fd0d07220 */ /* 0x080fe40000400000 */
[----:B------:R1:W-:Y:S01]  /*c250*/  STL [R1+0x9c], R215 ;  /* 0x00009cd701007387 */ /* 0x0003e20000100800 */
[----:B------:R-:W-:-:S03]  /*c260*/  FMUL R207, R207, R111 ;  /* 0x0000006fcfcf7220 */ /* 0x000fc60000400000 */
        /* <DEDUP_REMOVED lines=17> */
[----:B------:R-:W-:Y:S01]  /*c380*/  FADD R62, R62, R26 ;  /* 0x0000001a3e3e7221 */ /* 0x000fe20000000000 */
[-C--:B------:R-:W-:Y:S02]  /*c390*/  FMUL R198, R198, R111.reuse ;  /* 0x0000006fc6c67220 */ /* 0x080fe40000400000 */
[----:B------:R1:W-:Y:S01]  /*c3a0*/  STL [R1+0xec], R205 ;  /* 0x0000eccd01007387 */ /* 0x0003e20000100800 */
[----:B------:R-:W-:Y:S01]  /*c3b0*/  F2FP.F16.F32.PACK_AB R26, R5, R160 ;  /* 0x000000a0051a723e */ /* 0x000fe200000000ff */
[----:B------:R-:W-:Y:S02]  /*c3c0*/  FMUL R197, R197, R111 ;  /* 0x0000006fc5c57220 */ /* 0x000fe40000400000 */
[----:B------:R1:W-:Y:S01]  /*c3d0*/  STL [R1+0xf8], R204 ;  /* 0x0000f8cc01007387 */ /* 0x0003e20000100800 */
[----:B------:R-:W-:Y:S01]  /*c3e0*/  FADD R5, R40, R108 ;  /* 0x0000006c28057221 */ /* 0x000fe20000000000 */
[----:B------:R-:W-:-:S02]  /*c3f0*/  FADD R114, R54, R97 ;  /* 0x0000006136727221 */ /* 0x000fc40000000000 */
[----:B------:R1:W-:Y:S01]  /*c400*/  STL [R1+0xfc], R203 ;  /* 0x0000fccb01007387 */ /* 0x0003e20000100800 */
[----:B------:R-:W-:Y:S01]  /*c410*/  FMUL R196, R196, R111 ;  /* 0x0000006fc4c47220 */ /* 0x000fe20000400000 */
[----:B--2---:R-:W-:Y:S02]  /*c420*/  @!P6 FMUL R55, R55, R55 ;  /* 0x000000373737e220 */ /* 0x004fe40000400000 */
[----:B------:R1:W-:Y:S01]  /*c430*/  STL [R1+0x108], R202 ;  /* 0x000108ca01007387 */ /* 0x0003e20000100800 */
[----:B------:R-:W-:Y:S01]  /*c440*/  @!P3 FMUL R110, R110, R110 ;  /* 0x0000006e6e6eb220 */ /* 0x000fe20000400000 */
[----:B---3--:R-:W-:Y:S01]  /*c450*/  @!P5 FMUL R102, R102, R102 ;  /* 0x000000666666d220 */ /* 0x008fe20000400000 */
[----:B----4-:R-:W-:Y:S01]  /*c460*/  @!P2 FMUL R86, R86, R86 ;  /* 0x000000565656a220 */ /* 0x010fe20000400000 */
        /* <DEDUP_REMOVED lines=13> */
[-C--:B------:R-:W-:Y:S01]  /*c540*/  FMUL R190, R190, R111.reuse ;  /* 0x0000006fbebe7220 */ /* 0x080fe20000400000 */
[-C--:B------:R-:W-:Y:S02]  /*c550*/  FMUL R189, R189, R111.reuse ;  /* 0x0000006fbdbd7220 */ /* 0x080fe40000400000 */
[----:B------:R1:W-:Y:S01]  /*c560*/  STL [R1+0x138], R196 ;  /* 0x000138c401007387 */ /* 0x0003e20000100800 */
[----:B------:R-:W-:-:S03]  /*c570*/  FMUL R188, R188, R111 ;  /* 0x0000006fbcbc7220 */ /* 0x000fc60000400000 */
[----:B------:R1:W-:Y:S01]  /*c580*/  STL [R1+0x13c], R195 ;  /* 0x00013cc301007387 */ /* 0x0003e20000100800 */
[----:B------:R-:W-:Y:S01]  /*c590*/  FADD R114, R114, R115 ;  /* 0x0000007372727221 */ /* 0x000fe20000000000 */
[----:B------:R-:W-:Y:S02]  /*c5a0*/  FMUL R187, R187, R111 ;  /* 0x0000006fbbbb7220 */ /* 0x000fe40000400000 */
[----:B------:R1:W-:Y:S04]  /*c5b0*/  STL [R1+0x148], R194 ;  /* 0x000148c201007387 */ /* 0x0003e80000100800 */
[----:B------:R1:W-:Y:S04]  /*c5c0*/  STL [R1+0x14c], R193 ;  /* 0x00014cc101007387 */ /* 0x0003e80000100800 */
[----:B------:R1:W-:Y:S01]  /*c5d0*/  STL [R1+0x158], R192 ;  /* 0x000158c001007387 */ /* 0x0003e20000100800 */
[----:B------:R-:W-:-:S03]  /*c5e0*/  FADD R5, R5, R114 ;  /* 0x0000007205057221 */ /* 0x000fc60000000000 */
[----:B------:R1:W-:Y:S04]  /*c5f0*/  STL [R1+0x15c], R191 ;  /* 0x00015cbf01007387 */ /* 0x0003e80000100800 */
[----:B------:R1:W-:Y:S04]  /*c600*/  STL [R1+0x168], R190 ;  /* 0x000168be01007387 */ /* 0x0003e80000100800 */
[----:B------:R1:W-:Y:S04]  /*c610*/  STL [R1+0x16c], R189 ;  /* 0x00016cbd01007387 */ /* 0x0003e80000100800 */
[----:B------:R1:W-:Y:S01]  /*c620*/  STL [R1+0x178], R188 ;  /* 0x000178bc01007387 */ /* 0x0003e20000100800 */
[----:B------:R-:W-:-:S03]  /*c630*/  FADD R5, R47, R5 ;  /* 0x000000052f057221 */ /* 0x000fc60000000000 */
[----:B------:R1:W-:Y:S01]  /*c640*/  STL [R1+0x17c], R187 ;  /* 0x00017cbb01007387 */ /* 0x0003e20000100800 */
[----:B------:R-:W-:Y:S01]  /*c650*/  FADD R46, R116, R46 ;  /* 0x0000002e742e7221 */ /* 0x000fe20000000000 */
[----:B------:R-:W-:Y:S01]  /*c660*/  FADD R44, R113, R44 ;  /* 0x0000002c712c7221 */ /* 0x000fe20000000000 */
[----:B------:R-:W-:Y:S01]  /*c670*/  FADD R47, R112, R62 ;  /* 0x0000003e702f7221 */ /* 0x000fe20000000000 */
[----:B------:R-:W-:Y:S02]  /*c680*/  ULEA UR7, UR6, UR36, 0x3 ;  /* 0x0000002406077291 */ /* 0x000fe4000f8e183f */
[----:B------:R-:W-:Y:S01]  /*c690*/  FADD R5, R44, R5 ;  /* 0x000000052c057221 */ /* 0x000fe20000000000 */
[----:B------:R-:W-:Y:S01]  /*c6a0*/  FADD R46, R46, R47 ;  /* 0x0000002f2e2e7221 */ /* 0x000fe20000000000 */
[----:B------:R-:W-:-:S03]  /*c6b0*/  F2FP.F16.F32.PACK_AB R57, R66, R57 ;  /* 0x000000394239723e */ /* 0x000fc600000000ff */
[----:B------:R-:W-:Y:S01]  /*c6c0*/  FADD R46, R46, R5 ;  /* 0x000000052e2e7221 */ /* 0x000fe20000000000 */
[----:B------:R-:W-:Y:S02]  /*c6d0*/  SHF.L.U32 R5, R183, 0x1f, RZ ;  /* 0x0000001fb7057819 */ /* 0x000fe400000006ff */
[----:B------:R-:W-:Y:S02]  /*c6e0*/  F2FP.F16.F32.PACK_AB R37, R73, R37 ;  /* 0x000000254925723e */ /* 0x000fe400000000ff */
[----:B------:R-:W-:Y:S01]  /*c6f0*/  F2FP.F16.F32.PACK_AB R66, R84, R77 ;  /* 0x0000004d5442723e */ /* 0x000fe200000000ff */
[----:B------:R1:W2:Y:S01]  /*c700*/  SYNCS.PHASECHK.TRANS64.TRYWAIT P2, [UR7+0x84000], R5 ;  /* 0x08400005ff0075a7 */ /* 0x0002a20008040147 */
[----:B------:R-:W-:Y:S02]  /*c710*/  F2FP.F16.F32.PACK_AB R73, R109, R74 ;  /* 0x0000004a6d49723e */ /* 0x000fe400000000ff */
[----:B------:R-:W-:Y:S02]  /*c720*/  F2FP.F16.F32.PACK_AB R68, R69, R68 ;  /* 0x000000444544723e */ /* 0x000fe400000000ff */
[----:B------:R-:W-:Y:S01]  /*c730*/  F2FP.F16.F32.PACK_AB R77, R100, R78 ;  /* 0x0000004e644d723e */ /* 0x000fe200000000ff */
[----:B------:R-:W-:Y:S01]  /*c740*/  FFMA R185, R111, R185, R46 ;  /* 0x000000b96fb97223 */ /* 0x000fe2000000002e */
        /* <DEDUP_REMOVED lines=55> */
[----:B------:R-:W-:Y:S01]  /*cac0*/  F2FP.F16.F32.PACK_AB R90, R49, R23 ;  /* 0x00000017315a723e */ /* 0x000fe200000000ff */
[----:B-12---:R-:W-:Y:S06]  /*cad0*/  @!P0 BRA `(.L_x_27) ;  /* 0x0000000000048947 */ /* 0x006fec0003800000 */
[----:B------:R-:W-:Y:S01]  /*cae0*/  BPT.TRAP 0x1 ;  /* 0x000000040000795c */ /* 0x000fe20000300000 */
.L_x_27:
[----:B------:R-:W-:Y:S05]  /*caf0*/  @P2 BRA `(.L_x_28) ;  /* 0x0000000000082947 */ /* 0x000fea0003800000 */
[----:B------:R-:W1:Y:S02]  /*cb00*/  SYNCS.PHASECHK.TRANS64.TRYWAIT P2, [UR7+0x84000], R5 ;  /* 0x08400005ff0075a7 */ /* 0x000e640008040147 */
[----:B-1----:R-:W-:Y:S05]  /*cb10*/  @!P2 BRA `(.L_x_29) ;  /* 0x000000d800c8a947 */ /* 0x002fea0003800000 */
.L_x_28:
[----:B------:R-:W-:Y:S04]  /*cb20*/  STL [R1+0x194], R186 ;  /* 0x000194ba01007387 */ /* 0x000fe80000100800 */
[----:B------:R-:W-:Y:S04]  /*cb30*/  STL [R1+0x190], R185 ;  /* 0x000190b901007387 */ /* 0x000fe80000100800 */
[----:B------:R-:W-:Y:S04]  /*cb40*/  STL.64 [R1+0x188], R182 ;  /* 0x000188b601007387 */ /* 0x000fe80000100a00 */
[----:B------:R2:W-:Y:S04]  /*cb50*/  STL [R1+0x180], R181 ;  /* 0x000180b501007387 */ /* 0x0005e80000100800 */
[----:B------:R-:W3:Y:S04]  /*cb60*/  LDL.LU.64 R96, [R1] ;  /* 0x0000000001607983 */ /* 0x000ee80000300a00 */
[----:B------:R-:W3:Y:S04]  /*cb70*/  LDL.LU.64 R98, [R1+0x8] ;  /* 0x0000080001627983 */ /* 0x000ee80000300a00 */
        /* <DEDUP_REMOVED lines=40> */
[----:B--2---:R-:W3:Y:S04]  /*ce00*/  LDL.LU.64 R180, [R1+0x150] ;  /* 0x0001500001b47983 */ /* 0x004ee80000300a00 */
[----:B------:R-:W3:Y:S04]  /*ce10*/  LDL.LU.64 R182, [R1+0x158] ;  /* 0x0001580001b67983 */ /* 0x000ee80000300a00 */
[----:B------:R-:W3:Y:S04]  /*ce20*/  LDL.LU.64 R184, [R1+0x160] ;  /* 0x0001600001b87983 */ /* 0x000ee80000300a00 */
[----:B------:R-:W3:Y:S04]  /*ce30*/  LDL.LU.64 R186, [R1+0x168] ;  /* 0x0001680001ba7983 */ /* 0x000ee80000300a00 */
[----:B------:R-:W3:Y:S04]  /*ce40*/  LDL.LU.64 R188, [R1+0x170] ;  /* 0x0001700001bc7983 */ /* 0x000ee80000300a00 */
[----:B------:R-:W3:Y:S01]  /*ce50*/  LDL.LU.64 R190, [R1+0x178] ;  /* 0x0001780001be7983 */ /* 0x000ee20000300a00 */
[----:B------:R-:W-:Y:S01]  /*ce60*/  UIMAD UR10, UR6, 0x1800, UR39 ;  /* 0x00001800060a78a4 */ /* 0x000fe2000f8e0227 */
[----:B------:R-:W-:Y:S01]  /*ce70*/  F2FP.F16.F32.PACK_AB R91, R86, R87 ;  /* 0x00000057565b723e */ /* 0x000fe200000000ff */
[----:B------:R-:W-:Y:S01]  /*ce80*/  UMOV UR11, 0x40000040 ;  /* 0x40000040000b7882 */ /* 0x000fe20000000000 */
[----:B------:R-:W-:Y:S01]  /*ce90*/  UMOV UR15, 0x40000040 ;  /* 0x40000040000f7882 */ /* 0x000fe20000000000 */
[----:B------:R-:W-:Y:S01]  /*cea0*/  UIADD3 UR14, UR10, 0x80, URZ ;  /* 0x000000800a0e7890 */ /* 0x000fe2000fffe03f */
[----:B---3--:R-:W-:-:S06]  /*ceb0*/  WARPGROUP.ARRIVE ;  /* 0x00000000000079c5 */ /* 0x008fcc0000000000 */
[----:B------:R-:W-:Y:S01]  /*cec0*/  HGMMA.64x192x16.F32 R96, R24, gdesc[UR8].tnspB, R96, gsb0 ;  /* 0x42e0000818607df0 */ /* 0x000fe20008000860 */
[----:B------:R-:W-:Y:S02]  /*ced0*/  UMOV UR11, 0x40000040 ;  /* 0x40000040000b7882 */ /* 0x000fe40000000000 */
        /* <DEDUP_REMOVED lines=65> */
[----:B------:R-:W-:Y:S01]  /*d2f0*/  UIADD3 UR10, UR10, 0x780, URZ ;  /* 0x000007800a0a7890 */ /* 0x000fe2000fffe03f */
[----:B------:R-:W-:Y:S02]  /*d300*/  WARPGROUP.DEPBAR.LE gsb0, 0x0 ;  /* 0x00008000000079c5 */ /* 0x000fe40000010000 */
[----:B------:R-:W-:-:S14]  /*d310*/  WARPGROUP.ARRIVE ;  /* 0x00000000000079c5 */ /* 0x000fdc0000000000 */
[----:B------:R-:W-:Y:S03]  /*d320*/  HGMMA.64x192x16.F32 R96, R92, gdesc[UR12].tnspB, R96, gsb0 ;  /* 0x42e0000c5c607df0 */ /* 0x000fe60008000860 */
        /* <DEDUP_REMOVED lines=54> */
[----:B------:R3:W5:Y:S04]  /*d690*/  LDL.LU.64 R182, [R1+0x188] ;  /* 0x0001880001b67983 */ /* 0x0007680000300a00 */
[----:B------:R3:W5:Y:S01]  /*d6a0*/  LDL.LU R181, [R1+0x180] ;  /* 0x0001800001b57983 */ /* 0x0007620000300800 */
[----:B------:R-:W-:Y:S05]  /*d6b0*/  @!P0 BRA `(.L_x_30) ;  /* 0x0000000000048947 */ /* 0x000fea0003800000 */
[----:B------:R-:W-:Y:S01]  /*d6c0*/  BPT.TRAP 0x1 ;  /* 0x000000040000795c */ /* 0x000fe20000300000 */
.L_x_30:
[----:B------:R-:W-:-:S04]  /*d6d0*/  ULEA UR7, UR58, UR36, 0x3 ;  /* 0x000000243a077291 */ /* 0x000fc8000f8e183f */
[----:B------:R-:W-:-:S04]  /*d6e0*/  UIADD3 UR7, UR7, 0x84028, URZ ;  /* 0x0008402807077890 */ /* 0x000fc8000fffe03f */
[----:B------:R-:W-:-:S09]  /*d6f0*/  UPRMT UR7, URZ, 0x654, UR7 ;  /* 0x000006543f077896 */ /* 0x000fd20008000007 */
[----:B------:R-:W-:Y:S01]  /*d700*/  SYNCS.ARRIVE.TRANS64.RED.A1T0 RZ, [UR7], RZ ;  /* 0x000000ffffff79a7 */ /* 0x000fe20008100407 */
[----:B------:R-:W-:Y:S05]  /*d710*/  @P1 BRA `(.L_x_31) ;  /* 0x0000000000041947 */ /* 0x000fea0003800000 */
[----:B------:R-:W-:Y:S01]  /*d720*/  BPT.TRAP 0x1 ;  /* 0x000000040000795c */ /* 0x000fe20000300000 */
.L_x_31:
[----:B------:R-:W-:-:S04]  /*d730*/  UIADD3 UR58, UR58, 0x1, URZ ;  /* 0x000000013a3a7890 */ /* 0x000fc8000fffe03f */
[----:B------:R-:W-:-:S04]  /*d740*/  UISETP.NE.AND UP0, UPT, UR58, 0x5, UPT ;  /* 0x000000053a00788c */ /* 0x000fc8000bf05270 */
[----:B------:R-:W-:Y:S01]  /*d750*/  USEL UR58, UR58, URZ, UP0 ;  /* 0x0000003f3a3a7287 */ /* 0x000fe20008000000 */
[----:B------:R-:W-:Y:S11]  /*d760*/  @!P0 BRA `(.L_x_32) ;  /* 0x0000000000048947 */ /* 0x000ff60003800000 */
[----:B------:R-:W-:Y:S01]  /*d770*/  BPT.TRAP 0x1 ;  /* 0x000000040000795c */ /* 0x000fe20000300000 */
.L_x_32:
[----:B------:R-:W-:-:S04]  /*d780*/  ULEA UR7, UR58, UR36, 0x3 ;  /* 0x000000243a077291 */ /* 0x000fc8000f8e183f */
[----:B------:R-:W-:-:S04]  /*d790*/  UIADD3 UR7, UR7, 0x84028, URZ ;  /* 0x0008402807077890 */ /* 0x000fc8000fffe03f */
[----:B------:R-:W-:-:S09]  /*d7a0*/  UPRMT UR7, URZ, 0x654, UR7 ;  /* 0x000006543f077896 */ /* 0x000fd20008000007 */
[----:B------:R-:W-:Y:S01]  /*d7b0*/  SYNCS.ARRIVE.TRANS64.RED.A1T0 RZ, [UR7], RZ ;  /* 0x000000ffffff79a7 */ /* 0x000fe20008100407 */
[----:B------:R-:W-:Y:S05]  /*d7c0*/  @P1 BRA `(.L_x_33) ;  /* 0x0000000000041947 */ /* 0x000fea0003800000 */
[----:B------:R-:W-:Y:S01]  /*d7d0*/  BPT.TRAP 0x1 ;  /* 0x000000040000795c */ /* 0x000fe20000300000 */
.L_x_33:
[----:B------:R-:W-:Y:S01]  /*d7e0*/  UIADD3 UR6, UR6, 0x1, URZ ;  /* 0x0000000106067890 */ /* 0x000fe2000fffe03f */
[C---:B-----5:R-:W-:Y:S01]  /*d7f0*/  ISETP.GT.AND P2, PT, R182.reuse, 0x2, PT ;  /* 0x00000002b600780c */ /* 0x060fe20003f44270 */
[----:B------:R-:W-:Y:S01]  /*d800*/  UIADD3 UR58, UR58, 0x1, URZ ;  /* 0x000000013a3a7890 */ /* 0x000fe2000fffe03f */
[----:B------:R-:W-:Y:S01]  /*d810*/  VIADD R182, R182, 0xffffffff ;  /* 0xffffffffb6b67836 */ /* 0x000fe20000000000 */
[----:B------:R-:W-:Y:S01]  /*d820*/  UISETP.NE.AND UP2, UPT, UR6, 0x5, UPT ;  /* 0x000000050600788c */ /* 0x000fe2000bf45270 */
[----:B------:R-:W-:Y:S01]  /*d830*/  VIADD R0, R0, 0x100 ;  /* 0x0000010000007836 */ /* 0x000fe20000000000 */
[----:B------:R-:W-:Y:S01]  /*d840*/  UISETP.NE.AND UP0, UPT, UR58, 0x5, UPT ;  /* 0x000000053a00788c */ /* 0x000fe2000bf05270 */
[----:B-1----:R-:W-:Y:S01]  /*d850*/  MOV R6, R181 ;  /* 0x000000b500067202 */ /* 0x002fe20000000f00 */
[----:B------:R-:W-:Y:S01]  /*d860*/  USEL UR7, URZ, 0x1, UP2 ;  /* 0x000000013f077887 */ /* 0x000fe20009000000 */
[----:B------:R-:W-:Y:S01]  /*d870*/  IMAD.MOV.U32 R180, RZ, RZ, R4 ;  /* 0x000000ffffb47224 */ /* 0x000fe200078e0004 */
[----:B------:R-:W-:-:S02]  /*d880*/  USEL UR58, UR58, URZ, UP0 ;  /* 0x0000003f3a3a7287 */ /* 0x000fc40008000000 */
[----:B------:R-:W-:Y:S02]  /*d890*/  USEL UR57, UR6, URZ, UP2 ;  /* 0x0000003f06397287 */ /* 0x000fe40009000000 */
[----:B------:R-:W-:Y:S01]  /*d8a0*/  LOP3.LUT R5, R183, UR7, RZ, 0x3c, !PT ;  /* 0x00000007b7057c12 */ /* 0x000fe2000f8e3cff */
[----:B------:R-:W-:Y:S09]  /*d8b0*/  @P2 BRA `(.L_x_34) ;  /* 0xffffff9c00442947 */ /* 0x000ff2000383ffff */
.L_x_23:
[----:B------:R-:W-:-:S13]  /*d8c0*/  ISETP.GE.AND P2, PT, R182, 0x1, PT ;  /* 0x00000001b600780c */ /* 0x000fda0003f46270 */
[----:B------:R-:W-:Y:S05]  /*d8d0*/  @!P2 BRA `(.L_x_35) ;  /* 0x0000008800d8a947 */ /* 0x000fea0003800000 */
[----:B------:R-:W-:Y:S01]  /*d8e0*/  IMAD.MOV.U32 R172, RZ, RZ, R181 ;  /* 0x000000ffffac7224 */ /* 0x000fe200078e00b5 */
[----:B------:R-:W-:Y:S01]  /*d8f0*/  MOV R173, R4 ;  /* 0x0000000400ad7202 */ /* 0x000fe20000000f00 */
[----:B------:R-:W-:-:S06]  /*d900*/  ULDC UR59, c[0x0][0x604] ;  /* 0x00018100003b7ab9 */ /* 0x000fcc0000000800 */
.L_x_46:
[----:B------:R-:W-:Y:S05]  /*d910*/  @!P0 BRA `(.L_x_36) ;  /* 0x0000000000048947 */ /* 0x000fea0003800000 */
[----:B------:R-:W-:Y:S01]  /*d920*/  BPT.TRAP 0x1 ;  /* 0x000000040000795c */ /* 0x000fe20000300000 */
.L_x_36:
[----:B------:R-:W-:Y:S01]  /*d930*/  ULEA UR6, UR57, UR36, 0x3 ;  /* 0x0000002439067291 */ /* 0x000fe2000f8e183f */
[----:B------:R-:W-:-:S08]  /*d940*/  SHF.L.U32 R4, R5, 0x1f, RZ ;  /* 0x0000001f05047819 */ /* 0x000fd000000006ff */
[----:B------:R-:W1:Y:S02]  /*d950*/  SYNCS.PHASECHK.TRANS64.TRYWAIT P2, [UR6+0x84000], R4 ;  /* 0x08400004ff0075a7 */ /* 0x000e640008040146 */
[----:B-1----:R-:W-:Y:S05]  /*d960*/  @!P2 BRA `(.L_x_37) ;  /* 0x000000cc004ca947 */ /* 0x002fea0003800000 */
.L_x_114:
        /* <DEDUP_REMOVED lines=77> */
.L_x_38:
[----:B-1----:R-:W-:Y:S01]  /*de40*/  LOP3.LUT R4, R4, 0xefffffff, RZ, 0xc0, !PT ;  /* 0xefffffff04047812 */ /* 0x002fe200078ec0ff */
[----:B------:R-:W-:Y:S01]  /*de50*/  VIADD R5, R0, 0x1 ;  /* 0x0000000100057836 */ /* 0x000fe20000000000 */
[----:B------:R-:W2:Y:S02]  /*de60*/  LDL.LU R235, [R1+0x130] ;  /* 0x0001300001eb7983 */ /* 0x000ea40000300800 */
[----:B------:R-:W-:Y:S02]  /*de70*/  @P0 LOP3.LUT R4, R4, 0x10000000, RZ, 0xfc, !PT ;  /* 0x1000000004040812 */ /* 0x000fe400078efcff */
[-C--:B------:R-:W-:Y:S01]  /*de80*/  ISETP.GE.AND P0, PT, R3, R5.reuse, PT ;  /* 0x000000050300720c */ /* 0x080fe20003f06270 */
[----:B------:R-:W-:Y:S01]  /*de90*/  VIADD R9, R0, 0x11 ;  /* 0x0000001100097836 */ /* 0x000fe20000000000 */
[----:B------:R-:W-:Y:S01]  /*dea0*/  LOP3.LUT R4, R4, 0xf7ffffff, RZ, 0xc0, !PT ;  /* 0xf7ffffff04047812 */ /* 0x000fe200078ec0ff */
[----:B------:R-:W-:Y:S01]  /*deb0*/  VIADD R12, R0, 0x19 ;  /* 0x00000019000c7836 */ /* 0x000fe20000000000 */
[----:B------:R-:W-:Y:S01]  /*dec0*/  ISETP.GE.AND P4, PT, R2, R5, PT ;  /* 0x000000050200720c */ /* 0x000fe20003f86270 */
[----:B------:R-:W-:Y:S01]  /*ded0*/  VIADD R6, R0, 0x20 ;  /* 0x0000002000067836 */ /* 0x000fe20000000000 */
[----:B------:R-:W-:Y:S01]  /*dee0*/  @P1 LOP3.LUT R4, R4, 0x8000000, RZ, 0xfc, !PT ;  /* 0x0800000004041812 */ /* 0x000fe200078efcff */
[C---:B------:R-:W-:Y:S01]  /*def0*/  VIADD R5, R0.reuse, 0x8 ;  /* 0x0000000800057836 */ /* 0x040fe20000000000 */
[C---:B------:R-:W-:Y:S01]  /*df00*/  IADD3 R11, R0.reuse, 0x21, RZ ;  /* 0x00000021000b7810 */ /* 0x040fe20007ffe0ff */
[----:B------:R-:W-:Y:S01]  /*df10*/  VIADD R7, R0, 0x28 ;  /* 0x0000002800077836 */ /* 0x000fe20000000000 */
[----:B------:R-:W-:Y:S01]  /*df20*/  LOP3.LUT R4, R4, 0xfbffffff, RZ, 0xc0, !PT ;  /* 0xfbffffff04047812 */ /* 0x000fe200078ec0ff */
[C---:B------:R-:W-:Y:S01]  /*df30*/  VIADD R10, R0.reuse, 0x29 ;  /* 0x00000029000a7836 */ /* 0x040fe20000000000 */
[----:B------:R-:W-:Y:S01]  /*df40*/  IADD3 R8, R0, 0x30, RZ ;  /* 0x0000003000087810 */ /* 0x000fe20007ffe0ff */
[----:B------:R-:W4:Y:S01]  /*df50*/  LDL.LU R234, [R1+0x134] ;  /* 0x0001340001ea7983 */ /* 0x000f220000300800 */
[----:B------:R-:W-:-:S02]  /*df60*/  @P0 LOP3.LUT R4, R4, 0x4000000, RZ, 0xfc, !PT ;  /* 0x0400000004040812 */ /* 0x000fc400078efcff */
[CC--:B------:R-:W-:Y:S01]  /*df70*/  ISETP.GE.AND P0, PT, R3.reuse, R5.reuse, PT ;  /* 0x000000050300720c */ /* 0x0c0fe20003f06270 */
[----:B------:R-:W5:Y:S01]  /*df80*/  LDL.LU R233, [R1+0x140] ;  /* 0x0001400001e97983 */ /* 0x000f620000300800 */
[----:B------:R-:W-:Y:S02]  /*df90*/  ISETP.GE.AND P2, PT, R2, R5, PT ;  /* 0x000000050200720c */ /* 0x000fe40003f46270 */
[----:B------:R-:W-:Y:S01]  /*dfa0*/  LOP3.LUT R4, R4, 0xfdffffff, RZ, 0xc0, !PT ;  /* 0xfdffffff04047812 */ /* 0x000fe200078ec0ff */
[----:B------:R-:W5:Y:S01]  /*dfb0*/  LDL.LU R232, [R1+0x144] ;  /* 0x0001440001e87983 */ /* 0x000f620000300800 */
[----:B------:R-:W-:Y:S02]  /*dfc0*/  IADD3 R5, R0, 0x9, RZ ;  /* 0x0000000900057810 */ /* 0x000fe40007ffe0ff */
[----:B------:R-:W-:Y:S01]  /*dfd0*/  FSEL R170, R28, -INF , P2 ;  /* 0xff8000001caa7808 */ /* 0x000fe20001000000 */
[----:B------:R-:W5:Y:S04]  /*dfe0*/  LDL.LU R231, [R1+0x150] ;  /* 0x0001500001e77983 */ /* 0x000f680000300800 */
[----:B------:R-:W-:Y:S01]  /*dff0*/  @P0 LOP3.LUT R4, R4, 0x2000000, RZ, 0xfc, !PT ;  /* 0x0200000004040812 */ /* 0x000fe200078efcff */
[----:B------:R-:W5:Y:S01]  /*e000*/  LDL.LU R230, [R1+0x154] ;  /* 0x0001540001e67983 */ /* 0x000f620000300800 */
[----:B------:R-:W-:-:S02]  /*e010*/  ISETP.GE.AND P0, PT, R3, R5, PT ;  /* 0x000000050300720c */ /* 0x000fc40003f06270 */
[----:B------:R-:W-:Y:S01]  /*e020*/  ISETP.GE.AND P3, PT, R2, R5, PT ;  /* 0x000000050200720c */ /* 0x000fe20003f66270 */
[----:B------:R-:W-:Y:S01]  /*e030*/  VIADD R5, R0, 0x10 ;  /* 0x0000001000057836 */ /* 0x000fe20000000000 */
[----:B------:R-:W-:Y:S01]  /*e040*/  LOP3.LUT R4, R4, 0xfeffffff, RZ, 0xc0, !PT ;  /* 0xfeffffff04047812 */ /* 0x000fe200078ec0ff */
[----:B------:R-:W5:Y:S03]  /*e050*/  LDL.LU R229, [R1+0x160] ;  /* 0x0001600001e57983 */ /* 0x000f660000300800 */
[-C--:B------:R-:W-:Y:S01]  /*e060*/  ISETP.GE.AND P2, PT, R2, R5.reuse, PT ;  /* 0x000000050200720c */ /* 0x080fe20003f46270 */
[----:B------:R-:W5:Y:S04]  /*e070*/  LDL.LU R228, [R1+0x164] ;  /* 0x0001640001e47983 */ /* 0x000f680000300800 */
[----:B------:R-:W-:Y:S01]  /*e080*/  @P0 LOP3.LUT R4, R4, 0x1000000, RZ, 0xfc, !PT ;  /* 0x0100000004040812 */ /* 0x000fe200078efcff */
[----:B------:R-:W5:Y:S01]  /*e090*/  LDL.LU R227, [R1+0x170] ;  /* 0x0001700001e37983 */ /* 0x000f620000300800 */
[----:B------:R-:W-:-:S02]  /*e0a0*/  ISETP.GE.AND P0, PT, R3, R5, PT ;  /* 0x000000050300720c */ /* 0x000fc40003f06270 */
[----:B------:R-:W-:Y:S01]  /*e0b0*/  LOP3.LUT R4, R4, 0xff7fffff, RZ, 0xc0, !PT ;  /* 0xff7fffff04047812 */ /* 0x000fe200078ec0ff */
[----:B------:R-:W5:Y:S01]  /*e0c0*/  LDL.LU R226, [R1+0x174] ;  /* 0x0001740001e27983 */ /* 0x000f620000300800 */
[----:B------:R-:W-:Y:S02]  /*e0d0*/  IADD3 R5, R0, 0x18, RZ ;  /* 0x0000001800057810 */ /* 0x000fe40007ffe0ff */
[----:B------:R-:W-:Y:S01]  /*e0e0*/  FSEL R168, R32, -INF , P2 ;  /* 0xff80000020a87808 */ /* 0x000fe20001000000 */
[----:B------:R-:W5:Y:S06]  /*e0f0*/  LDL.LU R225, [R1+0xc] ;  /* 0x00000c0001e17983 */ /* 0x000f6c0000300800 */
[----:B------:R-:W-:Y:S01]  /*e100*/  @P0 LOP3.LUT R4, R4, 0x800000, RZ, 0xfc, !PT ;  /* 0x0080000004040812 */ /* 0x000fe200078efcff */
[----:B------:R-:W5:Y:S01]  /*e110*/  LDL.LU R224, [R1+0x18] ;  /* 0x0000180001e07983 */ /* 0x000f620000300800 */
[----:B------:R-:W-:-:S02]  /*e120*/  ISETP.GE.AND P0, PT, R3, R9, PT ;  /* 0x000000090300720c */ /* 0x000fc40003f06270 */
[----:B------:R-:W-:Y:S01]  /*e130*/  LOP3.LUT R4, R4, 0xffbfffff, RZ, 0xc0, !PT ;  /* 0xffbfffff04047812 */ /* 0x000fe200078ec0ff */
[----:B------:R-:W5:Y:S01]  /*e140*/  LDL.LU R223, [R1+0x1c] ;  /* 0x00001c0001df7983 */ /* 0x000f620000300800 */
[----:B------:R-:W-:-:S09]  /*e150*/  ISETP.GE.AND P2, PT, R2, R9, PT ;  /* 0x000000090200720c */ /* 0x000fd20003f46270 */
[----:B------:R-:W-:Y:S01]  /*e160*/  @P0 LOP3.LUT R4, R4, 0x400000, RZ, 0xfc, !PT ;  /* 0x0040000004040812 */ /* 0x000fe200078efcff */
[----:B------:R-:W5:Y:S01]  /*e170*/  LDL.LU R222, [R1+0x28] ;  /* 0x0000280001de7983 */ /* 0x000f620000300800 */
[----:B------:R-:W-:Y:S02]  /*e180*/  ISETP.GE.AND P0, PT, R3, R5, PT ;  /* 0x000000050300720c */ /* 0x000fe40003f06270 */
[----:B------:R-:W-:Y:S01]  /*e190*/  LOP3.LUT R4, R4, 0xffdfffff, RZ, 0xc0, !PT ;  /* 0xffdfffff04047812 */ /* 0x000fe200078ec0ff */
[----:B------:R-:W-:Y:S01]  /*e1a0*/  VIADD R9, R0, 0x31 ;  /* 0x0000003100097836 */ /* 0x000fe20000000000 */
[----:B------:R-:W-:Y:S01]  /*e1b0*/  FSEL R167, R33, -INF , P2 ;  /* 0xff80000021a77808 */ /* 0x000fe20001000000 */
[----:B------:R-:W5:Y:S08]  /*e1c0*/  LDL.LU R221, [R1+0x2c] ;  /* 0x00002c0001dd7983 */ /* 0x000f700000300800 */
        /* <DEDUP_REMOVED lines=8> */
[C---:B------:R-:W-:Y:S02]  /*e250*/  ISETP.GE.AND P0, PT, R3.reuse, R6, PT ;  /* 0x000000060300720c */ /* 0x040fe40003f06270 */
        /* <DEDUP_REMOVED lines=28> */
[----:B------:R-:W5:Y:S01]  /*e420*/  LDL.LU R208, [R1+0x98] ;  /* 0x0000980001d07983 */ /* 0x000f620000300800 */
[----:B------:R-:W-:Y:S02]  /*e430*/  IADD3 R6, R0, 0x40, RZ ;  /* 0x0000004000067810 */ /* 0x000fe40007ffe0ff */
[----:B------:R-:W-:Y:S01]  /*e440*/  FSEL R164, R40, -INF , P2 ;  /* 0xff80000028a47808 */ /* 0x000fe20001000000 */
[----:B------:R-:W5:Y:S06]  /*e450*/  LDL.LU R207, [R1+0x9c] ;  /* 0x00009c0001cf7983 */ /* 0x000f6c0000300800 */
[----:B------:R-:W-:-:S02]  /*e460*/  @P0 LOP3.LUT R4, R4, 0x8000, RZ, 0xfc, !PT ;  /* 0x0000800004040812 */ /* 0x000fc400078efcff */
[----:B------:R-:W-:Y:S02]  /*e470*/  ISETP.GE.AND P2, PT, R2, R11, PT ;  /* 0x0000000b0200720c */ /* 0x000fe40003f46270 */
[----:B------:R-:W-:Y:S02]  /*e480*/  FSEL R169, R29, -INF , P3 ;  /* 0xff8000001da97808 */ /* 0x000fe40001800000 */
[----:B------:R-:W-:Y:S01]  /*e490*/  FSEL R171, R25, -INF , P4 ;  /* 0xff80000019ab7808 */ /* 0x000fe20002000000 */
[----:B------:R-:W-:Y:S01]  /*e4a0*/  VIADD R40, R0, 0xc9 ;  /* 0x000000c900287836 */ /* 0x000fe20000000000 */
[----:B------:R-:W-:Y:S01]  /*e4b0*/  ISETP.GE.AND P0, PT, R3, R9, PT ;  /* 0x000000090300720c */ /* 0x000fe20003f06270 */
[----:B------:R-:W5:Y:S01]  /*e4c0*/  LDL.LU R206, [R1+0xa8] ;  /* 0x0000a80001ce7983 */ /* 0x000f620000300800 */
[----:B------:R-:W-:Y:S01]  /*e4d0*/  LOP3.LUT R4, R4, 0xffffbfff, RZ, 0xc0, !PT ;  /* 0xffffbfff04047812 */ /* 0x000fe200078ec0ff */
[C---:B------:R-:W-:Y:S01]  /*e4e0*/  VIADD R11, R0.reuse, 0x41 ;  /* 0x00000041000b7836 */ /* 0x040fe20000000000 */
[----:B------:R-:W-:Y:S01]  /*e4f0*/  FSEL R163, R41, -INF , P2 ;  /* 0xff80000029a37808 */ /* 0x000fe20001000000 */
[----:B------:R-:W-:Y:S01]  /*e500*/  VIADD R25, R0, 0xc1 ;  /* 0x000000c100197836 */ /* 0x000fe20000000000 */
[----:B------:R-:W5:Y:S07]  /*e510*/  LDL.LU R205, [R1+0xac] ;  /* 0x0000ac0001cd7983 */ /* 0x000f6e0000300800 */
        /* <DEDUP_REMOVED lines=16> */
[C---:B------:R-:W-:Y:S01]  /*e620*/  IADD3 R41, R0.reuse, 0xd0, RZ ;  /* 0x000000d000297810 */ /* 0x040fe20007ffe0ff */
[----:B------:R-:W-:Y:S01]  /*e630*/  VIADD R44, R0, 0xd1 ;  /* 0x000000d1002c7836 */ /* 0x000fe20000000000 */
[----:B------:R-:W-:Y:S01]  /*e640*/  ISETP.GE.AND P0, PT, R3, R6, PT ;  /* 0x000000060300720c */ /* 0x000fe20003f06270 */
[----:B------:R-:W5:Y:S01]  /*e650*/  LDL.LU R199, [R1+0xdc] ;  /* 0x0000dc0001c77983 */ /* 0x000f620000300800 */
[----:B------:R-:W-:Y:S01]  /*e660*/  LOP3.LUT R4, R4, 0xfffff7ff, RZ, 0xc0, !PT ;  /* 0xfffff7ff04047812 */ /* 0x000fe200078ec0ff */
[----:B------:R-:W-:Y:S01]  /*e670*/  VIADD R10, R0, 0x49 ;  /* 0x00000049000a7836 */ /* 0x000fe20000000000 */
[----:B------:R-:W-:Y:S01]  /*e680*/  FSEL R161, R45, -INF , P2 ;  /* 0xff8000002da17808 */ /* 0x000fe20001000000 */
[----:B------:R-:W5:Y:S08]  /*e690*/  LDL.LU R198, [R1+0xe8] ;  /* 0x0000e80001c67983 */ /* 0x000f700000300800 */
[----:B------:R-:W-:-:S02]  /*e6a0*/  @P0 LOP3.LUT R4, R4, 0x800, RZ, 0xfc, !PT ;  /* 0x0000080004040812 */ /* 0x000fc400078efcff */
[----:B------:R-:W-:Y:S01]  /*e6b0*/  ISETP.GE.AND P2, PT, R2, R8, PT ;  /* 0x000000080200720c */ /* 0x000fe20003f46270 */
[----:B------:R-:W-:Y:S01]  /*e6c0*/  VIADD R45, R0, 0xd9 ;  /* 0x000000d9002d7836 */ /* 0x000fe20000000000 */
[----:B------:R-:W-:Y:S01]  /*e6d0*/  ISETP.GE.AND P0, PT, R3, R11, PT ;  /* 0x0000000b0300720c */ /* 0x000fe20003f06270 */
[----:B------:R-:W5:Y:S01]  /*e6e0*/  LDL.LU R197, [R1+0xec] ;  /* 0x0000ec0001c57983 */ /* 0x000f620000300800 */
[----:B------:R-:W-:Y:S02]  /*e6f0*/  LOP3.LUT R4, R4, 0xfffffbff, RZ, 0xc0, !PT ;  /* 0xfffffbff04047812 */ /* 0x000fe400078ec0ff */
[----:B------:R-:W-:Y:S01]  /*e700*/  IADD3 R8, R0, 0x50, RZ ;  /* 0x0000005000087810 */ /* 0x000fe20007ffe0ff */
[----:B------:R-:W5:Y:S01]  /*e710*/  LDL.LU R196, [R1+0xf8] ;  /* 0x0000f80001c47983 */ /* 0x000f620000300800 */
[----:B------:R-:W-:-:S07]  /*e720*/  FSEL R36, R48, -INF , P2 ;  /* 0xff80000030247808 */ /* 0x000fce0001000000 */
[----:B------:R-:W-:Y:S01]  /*e730*/  @P0 LOP3.LUT R4, R4, 0x400, RZ, 0xfc, !PT ;  /* 0x0000040004040812 */ /* 0x000fe200078efcff */
[----:B------:R-:W5:Y:S01]  /*e740*/  LDL.LU R195, [R1+0xfc] ;  /* 0x0000fc0001c37983 */ /* 0x000f620000300800 */
[----:B------:R-:W-:Y:S02]  /*e750*/  ISETP.GE.AND P0, PT, R3, R7, PT ;  /* 0x000000070300720c */ /* 0x000fe40003f06270 */
[----:B------:R-:W-:Y:S01]  /*e760*/  LOP3.LUT R4, R4, 0xfffffdff, RZ, 0xc0, !PT ;  /* 0xfffffdff04047812 */ /* 0x000fe200078ec0ff */
[----:B------:R-:W5:Y:S01]  /*e770*/  LDL.LU R194, [R1+0x108] ;  /* 0x0001080001c27983 */ /* 0x000f620000300800 */
[----:B------:R-:W-:-:S03]  /*e780*/  ISETP.GE.AND P2, PT, R2, R0, PT ;  /* 0x000000000200720c */ /* 0x000fc60003f46270 */
[----:B------:R-:W5:Y:S06]  /*e790*/  LDL.LU R193, [R1+0x10c] ;  /* 0x00010c0001c17983 */ /* 0x000f6c0000300800 */
[----:B------:R-:W-:Y:S01]  /*e7a0*/  @P0 LOP3.LUT R4, R4, 0x200, RZ, 0xfc, !PT ;  /* 0x0000020004040812 */ /* 0x000fe200078efcff */
[----:B------:R-:W5:Y:S01]  /*e7b0*/  LDL.LU R192, [R1+0x118] ;  /* 0x0001180001c07983 */ /* 0x000f620000300800 */
[----:B------:R-:W-:Y:S02]  /*e7c0*/  ISETP.GE.AND P0, PT, R3, R10, PT ;  /* 0x0000000a0300720c */ /* 0x000fe40003f06270 */
[----:B------:R-:W-:Y:S01]  /*e7d0*/  LOP3.LUT R4, R4, 0xfffffeff, RZ, 0xc0, !PT ;  /* 0xfffffeff04047812 */ /* 0x000fe200078ec0ff */
[----:B---3--:R-:W3:Y:S01]  /*e7e0*/  LDL.LU R191, [R1+0x11c] ;  /* 0x00011c0001bf7983 */ /* 0x008ee20000300800 */
[----:B------:R-:W-:-:S09]  /*e7f0*/  FSEL R17, R24, -INF , P2 ;  /* 0xff80000018117808 */ /* 0x000fd20001000000 */
[----:B------:R-:W-:Y:S01]  /*e800*/  @P0 LOP3.LUT R4, R4, 0x100, RZ, 0xfc, !PT ;  /* 0x0000010004040812 */ /* 0x000fe200078efcff */
[----:B------:R-:W3:Y:S01]  /*e810*/  LDL.LU R190, [R1+0x128] ;  /* 0x0001280001be7983 */ /* 0x000ee20000300800 */
[----:B------:R-:W-:Y:S02]  /*e820*/  ISETP.GE.AND P0, PT, R3, R8, PT ;  /* 0x000000080300720c */ /* 0x000fe40003f06270 */
[----:B------:R-:W-:Y:S01]  /*e830*/  ISETP.GE.AND P2, PT, R2, R9, PT ;  /* 0x000000090200720c */ /* 0x000fe20003f46270 */
[----:B------:R-:W-:Y:S01]  /*e840*/  VIADD R9, R0, 0x51 ;  /* 0x0000005100097836 */ /* 0x000fe20000000000 */
[----:B------:R-:W-:Y:S01]  /*e850*/  LOP3.LUT R4, R4, 0xffffff7f, RZ, 0xc0, !PT ;  /* 0xffffff7f04047812 */ /* 0x000fe200078ec0ff */
[----:B------:R-:W3:Y:S01]  /*e860*/  LDL.LU R189, [R1+0x12c] ;  /* 0x00012c0001bd7983 */ /* 0x000ee20000300800 */
[----:B------:R-:W-:-:S07]  /*e870*/  FSEL R37, R49, -INF , P2 ;  /* 0xff80000031257808 */ /* 0x000fce0001000000 */
[----:B------:R-:W-:Y:S01]  /*e880*/  @P0 LOP3.LUT R4, R4, 0x80, RZ, 0xfc, !PT ;  /* 0x0000008004040812 */ /* 0x000fe200078efcff */
[----:B------:R-:W3:Y:S01]  /*e890*/  LDL.LU R188, [R1+0x138] ;  /* 0x0001380001bc7983 */ /* 0x000ee20000300800 */
[----:B------:R-:W-:Y:S02]  /*e8a0*/  ISETP.GE.AND P0, PT, R3, R9, PT ;  /* 0x000000090300720c */ /* 0x000fe40003f06270 */
[----:B------:R-:W-:Y:S01]  /*e8b0*/  ISETP.GE.AND P2, PT, R2, R5, PT ;  /* 0x000000050200720c */ /* 0x000fe20003f46270 */
[----:B------:R-:W3:Y:S01]  /*e8c0*/  LDL.LU R187, [R1+0x13c] ;  /* 0x00013c0001bb7983 */ /* 0x000ee20000300800 */
[----:B------:R-:W-:Y:S02]  /*e8d0*/  LOP3.LUT R4, R4, 0xffffffbf, RZ, 0xc0, !PT ;  /* 0xffffffbf04047812 */ /* 0x000fe400078ec0ff */
[----:B------:R-:W-:Y:S01]  /*e8e0*/  IADD3 R5, R0, 0x58, RZ ;  /* 0x0000005800057810 */ /* 0x000fe20007ffe0ff */
[----:B------:R-:W3:Y:S01]  /*e8f0*/  LDL.LU R184, [R1+0x148] ;  /* 0x0001480001b87983 */ /* 0x000ee20000300800 */
[----:B------:R-:W-:-:S05]  /*e900*/  FSEL R160, R52, -INF , P2 ;  /* 0xff80000034a07808 */ /* 0x000fca0001000000 */
        /* <DEDUP_REMOVED lines=24> */
[----:B------:R-:W-:Y:S02]  /*ea90*/  FSEL R33, R57, -INF , P2 ;  /* 0xff80000039217808 */ /* 0x000fe40001000000 */
[----:B------:R-:W-:-:S02]  /*eaa0*/  ISETP.GE.AND P2, PT, R2, R7, PT ;  /* 0x000000070200720c */ /* 0x000fc40003f46270 */
[----:B------:R-:W-:Y:S02]  /*eab0*/  IADD3 R7, R0, 0x68, RZ ;  /* 0x0000006800077810 */ /* 0x000fe40007ffe0ff */
[----:B------:R-:W-:Y:S02]  /*eac0*/  FSEL R158, R60, -INF , P2 ;  /* 0xff8000003c9e7808 */ /* 0x000fe40001000000 */
[----:B------:R-:W-:Y:S02]  /*ead0*/  @P0 LOP3.LUT R4, R4, 0x8, RZ, 0xfc, !PT ;  /* 0x0000000804040812 */ /* 0x000fe400078efcff */
[----:B------:R-:W-:Y:S02]  /*eae0*/  ISETP.GE.AND P0, PT, R3, R11, PT ;  /* 0x0000000b0300720c */ /* 0x000fe40003f06270 */
[----:B------:R-:W-:Y:S02]  /*eaf0*/  LOP3.LUT R4, R4, 0xfffffffb, RZ, 0xc0, !PT ;  /* 0xfffffffb04047812 */ /* 0x000fe400078ec0ff */
[----:B------:R-:W-:Y:S01]  /*eb00*/  ISETP.GE.AND P2, PT, R2, R10, PT ;  /* 0x0000000a0200720c */ /* 0x000fe20003f46270 */
[----:B------:R-:W-:Y:S01]  /*eb10*/  VIADD R10, R0, 0x69 ;  /* 0x00000069000a7836 */ /* 0x000fe20000000000 */
[----:B------:R-:W-:-:S02]  /*eb20*/  LOP3.LUT R24, R24, 0x7fffffff, RZ, 0xc0, !PT ;  /* 0x7fffffff18187812 */ /* 0x000fc400078ec0ff */
[----:B------:R-:W-:Y:S02]  /*eb30*/  FSEL R157, R61, -INF , P2 ;  /* 0xff8000003d9d7808 */ /* 0x000fe40001000000 */
[----:B------:R-:W-:Y:S02]  /*eb40*/  ISETP.GE.AND P2, PT, R2, R8, PT ;  /* 0x000000080200720c */ /* 0x000fe40003f46270 */
[----:B------:R-:W-:Y:S02]  /*eb50*/  IADD3 R8, R0, 0x70, RZ ;  /* 0x0000007000087810 */ /* 0x000fe40007ffe0ff */
[----:B------:R-:W-:Y:S02]  /*eb60*/  @P0 LOP3.LUT R4, R4, 0x4, RZ, 0xfc, !PT ;  /* 0x0000000404040812 */ /* 0x000fe400078efcff */
[----:B------:R-:W-:Y:S02]  /*eb70*/  ISETP.GE.AND P0, PT, R3, R7, PT ;  /* 0x000000070300720c */ /* 0x000fe40003f06270 */
[----:B------:R-:W-:-:S02]  /*eb80*/  LOP3.LUT R4, R4, 0xfffffffd, RZ, 0xc0, !PT ;  /* 0xfffffffd04047812 */ /* 0x000fc400078ec0ff */
[----:B------:R-:W-:Y:S02]  /*eb90*/  FSEL R28, R64, -INF , P2 ;  /* 0xff800000401c7808 */ /* 0x000fe40001000000 */
[----:B------:R-:W-:Y:S01]  /*eba0*/  ISETP.GE.AND P2, PT, R2, R9, PT ;  /* 0x000000090200720c */ /* 0x000fe20003f46270 */
[----:B------:R-:W-:-:S03]  /*ebb0*/  VIADD R9, R0, 0x71 ;  /* 0x0000007100097836 */ /* 0x000fc60000000000 */
[----:B------:R-:W-:Y:S02]  /*ebc0*/  FSEL R29, R65, -INF , P2 ;  /* 0xff800000411d7808 */ /* 0x000fe40001000000 */
[----:B------:R-:W-:Y:S02]  /*ebd0*/  ISETP.GE.AND P2, PT, R2, R5, PT ;  /* 0x000000050200720c */ /* 0x000fe40003f46270 */
[----:B------:R-:W-:Y:S02]  /*ebe0*/  @P0 LOP3.LUT R4, R4, 0x2, RZ, 0xfc, !PT ;  /* 0x0000000204040812 */ /* 0x000fe400078efcff */
[----:B------:R-:W-:Y:S02]  /*ebf0*/  ISETP.GE.AND P0, PT, R3, R10, PT ;  /* 0x0000000a0300720c */ /* 0x000fe40003f06270 */
[----:B------:R-:W-:Y:S02]  /*ec00*/  LOP3.LUT R4, R4, 0xfffffffe, RZ, 0xc0, !PT ;  /* 0xfffffffe04047812 */ /* 0x000fe400078ec0ff */
[----:B------:R-:W-:-:S02]  /*ec10*/  IADD3 R5, R0, 0x78, RZ ;  /* 0x0000007800057810 */ /* 0x000fc40007ffe0ff */
[----:B------:R-:W-:Y:S02]  /*ec20*/  FSEL R156, R68, -INF , P2 ;  /* 0xff800000449c7808 */ /* 0x000fe40001000000 */
[----:B------:R-:W-:Y:S01]  /*ec30*/  ISETP.GE.AND P2, PT, R2, R12, PT ;  /* 0x0000000c0200720c */ /* 0x000fe20003f46270 */
[----:B------:R-:W-:-:S03]  /*ec40*/  VIADD R12, R0, 0x79 ;  /* 0x00000079000c7836 */ /* 0x000fc60000000000 */
[----:B------:R-:W-:Y:S02]  /*ec50*/  FSEL R155, R69, -INF , P2 ;  /* 0xff800000459b7808 */ /* 0x000fe40001000000 */
[----:B------:R-:W-:Y:S02]  /*ec60*/  @P0 LOP3.LUT R4, R4, 0x1, RZ, 0xfc, !PT ;  /* 0x0000000104040812 */ /* 0x000fe400078efcff */
[----:B------:R-:W-:Y:S02]  /*ec70*/  ISETP.GE.AND P0, PT, R3, R8, PT ;  /* 0x000000080300720c */ /* 0x000fe40003f06270 */
[----:B------:R-:W-:Y:S02]  /*ec80*/  ISETP.GE.AND P2, PT, R2, R6, PT ;  /* 0x000000060200720c */ /* 0x000fe40003f46270 */
[----:B------:R-:W-:Y:S02]  /*ec90*/  IADD3 R6, R0, 0x80, RZ ;  /* 0x0000008000067810 */ /* 0x000fe40007ffe0ff */
[----:B------:R-:W-:-:S02]  /*eca0*/  FSEL R52, R72, -INF , P2 ;  /* 0xff80000048347808 */ /* 0x000fc40001000000 */
[----:B------:R-:W-:Y:S01]  /*ecb0*/  ISETP.GE.AND P2, PT, R2, R11, PT ;  /* 0x0000000b0200720c */ /* 0x000fe20003f46270 */
[----:B------:R-:W-:-:S03]  /*ecc0*/  VIADD R11, R0, 0x81 ;  /* 0x00000081000b7836 */ /* 0x000fc60000000000 */
[----:B------:R-:W-:Y:S02]  /*ecd0*/  FSEL R53, R73, -INF , P2 ;  /* 0xff80000049357808 */ /* 0x000fe40001000000 */
[----:B------:R-:W-:Y:S02]  /*ece0*/  @P0 LOP3.LUT R24, R24, 0x80000000, RZ, 0xfc, !PT ;  /* 0x8000000018180812 */ /* 0x000fe400078efcff */
[----:B------:R-:W-:Y:S02]  /*ecf0*/  ISETP.GE.AND P0, PT, R3, R9, PT ;  /* 0x000000090300720c */ /* 0x000fe40003f06270 */
[----:B------:R-:W-:Y:S02]  /*ed00*/  LOP3.LUT R24, R24, 0xbfffffff, RZ, 0xc0, !PT ;  /* 0xbfffffff18187812 */ /* 0x000fe400078ec0ff */
[----:B------:R-:W-:Y:S02]  /*ed10*/  ISETP.GE.AND P2, PT, R2, R7, PT ;  /* 0x000000070200720c */ /* 0x000fe40003f46270 */
[----:B------:R-:W-:-:S02]  /*ed20*/  IADD3 R7, R0, 0x88, RZ ;  /* 0x0000008800077810 */ /* 0x000fc40007ffe0ff */
[----:B------:R-:W-:Y:S02]  /*ed30*/  FSEL R154, R76, -INF , P2 ;  /* 0xff8000004c9a7808 */ /* 0x000fe40001000000 */
[----:B------:R-:W-:Y:S01]  /*ed40*/  ISETP.GE.AND P2, PT, R2, R10, PT ;  /* 0x0000000a0200720c */ /* 0x000fe20003f46270 */
[----:B------:R-:W-:Y:S02]  /*ed50*/  VIADD R10, R0, 0x89 ;  /* 0x00000089000a7836 */ /* 0x000fe40000000000 */
[----:B------:R-:W-:Y:S02]  /*ed60*/  @P0 LOP3.LUT R24, R24, 0x40000000, RZ, 0xfc, !PT ;  /* 0x4000000018180812 */ /* 0x000fe400078efcff */
[----:B------:R-:W-:Y:S02]  /*ed70*/  ISETP.GE.AND P0, PT, R3, R5, PT ;  /* 0x000000050300720c */ /* 0x000fe40003f06270 */
[----:B------:R-:W-:Y:S02]  /*ed80*/  LOP3.LUT R24, R24, 0xdfffffff, RZ, 0xc0, !PT ;  /* 0xdfffffff18187812 */ /* 0x000fe400078ec0ff */
[----:B------:R-:W-:-:S02]  /*ed90*/  FSEL R153, R77, -INF , P2 ;  /* 0xff8000004d997808 */ /* 0x000fc40001000000 */
[----:B------:R-:W-:Y:S02]  /*eda0*/  ISETP.GE.AND P2, PT, R2, R8, PT ;  /* 0x000000080200720c */ /* 0x000fe40003f46270 */
[----:B------:R-:W-:Y:S02]  /*edb0*/  IADD3 R8, R0, 0x90, RZ ;  /* 0x0000009000087810 */ /* 0x000fe40007ffe0ff */
[----:B------:R-:W-:Y:S02]  /*edc0*/  FSEL R60, R80, -INF , P2 ;  /* 0xff800000503c7808 */ /* 0x000fe40001000000 */
[----:B------:R-:W-:Y:S01]  /*edd0*/  ISETP.GE.AND P2, PT, R2, R9, PT ;  /* 0x000000090200720c */ /* 0x000fe20003f46270 */
[----:B------:R-:W-:Y:S01]  /*ede0*/  VIADD R9, R0, 0x91 ;  /* 0x0000009100097836 */ /* 0x000fe20000000000 */
[----:B------:R-:W-:Y:S02]  /*edf0*/  @P0 LOP3.LUT R24, R24, 0x20000000, RZ, 0xfc, !PT ;  /* 0x2000000018180812 */ /* 0x000fe400078efcff */
[----:B------:R-:W-:-:S02]  /*ee00*/  ISETP.GE.AND P0, PT, R3, R12, PT ;  /* 0x0000000c0300720c */ /* 0x000fc40003f06270 */
[----:B------:R-:W-:Y:S02]  /*ee10*/  LOP3.LUT R24, R24, 0xefffffff, RZ, 0xc0, !PT ;  /* 0xefffffff18187812 */ /* 0x000fe400078ec0ff */
[----:B------:R-:W-:Y:S02]  /*ee20*/  FSEL R61, R81, -INF , P2 ;  /* 0xff800000513d7808 */ /* 0x000fe40001000000 */
[----:B------:R-:W-:Y:S02]  /*ee30*/  ISETP.GE.AND P2, PT, R2, R5, PT ;  /* 0x000000050200720c */ /* 0x000fe40003f46270 */
[----:B------:R-:W-:Y:S02]  /*ee40*/  IADD3 R5, R0, 0x98, RZ ;  /* 0x0000009800057810 */ /* 0x000fe40007ffe0ff */
[----:B------:R-:W-:Y:S02]  /*ee50*/  FSEL R73, R84, -INF , P2 ;  /* 0xff80000054497808 */ /* 0x000fe40001000000 */
[----:B------:R-:W-:Y:S01]  /*ee60*/  ISETP.GE.AND P2, PT, R2, R12, PT ;  /* 0x0000000c0200720c */ /* 0x000fe20003f46270 */
[----:B------:R-:W-:Y:S01]  /*ee70*/  VIADD R12, R0, 0x99 ;  /* 0x00000099000c7836 */ /* 0x000fe20000000000 */
[----:B------:R-:W-:-:S02]  /*ee80*/  @P0 LOP3.LUT R24, R24, 0x10000000, RZ, 0xfc, !PT ;  /* 0x1000000018180812 */ /* 0x000fc400078efcff */
[-C--:B------:R-:W-:Y:S02]  /*ee90*/  ISETP.GE.AND P0, PT, R3, R6.reuse, PT ;  /* 0x000000060300720c */ /* 0x080fe40003f06270 */
[----:B------:R-:W-:Y:S02]  /*eea0*/  LOP3.LUT R24, R24, 0xf7ffffff, RZ, 0xc0, !PT ;  /* 0xf7ffffff18187812 */ /* 0x000fe400078ec0ff */
[----:B------:R-:W-:Y:S02]  /*eeb0*/  FSEL R77, R85, -INF , P2 ;  /* 0xff800000554d7808 */ /* 0x000fe40001000000 */
[----:B------:R-:W-:Y:S02]  /*eec0*/  ISETP.GE.AND P2, PT, R2, R6, PT ;  /* 0x000000060200720c */ /* 0x000fe40003f46270 */
[----:B------:R-:W-:Y:S02]  /*eed0*/  IADD3 R6, R0, 0xa0, RZ ;  /* 0x000000a000067810 */ /* 0x000fe40007ffe0ff */
[----:B------:R-:W-:-:S02]  /*eee0*/  FSEL R56, R88, -INF , P2 ;  /* 0xff80000058387808 */ /* 0x000fc40001000000 */
[-C--:B------:R-:W-:Y:S02]  /*eef0*/  ISETP.GE.AND P2, PT, R2, R11.reuse, PT ;  /* 0x0000000b0200720c */ /* 0x080fe40003f46270 */
[----:B------:R-:W-:Y:S02]  /*ef00*/  @P0 LOP3.LUT R24, R24, 0x8000000, RZ, 0xfc, !PT ;  /* 0x0800000018180812 */ /* 0x000fe400078efcff */
[----:B------:R-:W-:Y:S01]  /*ef10*/  ISETP.GE.AND P0, PT, R3, R11, PT ;  /* 0x0000000b0300720c */ /* 0x000fe20003f06270 */
[----:B------:R-:W-:Y:S01]  /*ef20*/  VIADD R11, R0, 0xa1 ;  /* 0x000000a1000b7836 */ /* 0x000fe20000000000 */
[----:B------:R-:W-:Y:S02]  /*ef30*/  LOP3.LUT R24, R24, 0xfbffffff, RZ, 0xc0, !PT ;  /* 0xfbffffff18187812 */ /* 0x000fe400078ec0ff */
[----:B------:R-:W-:Y:S02]  /*ef40*/  FSEL R57, R89, -INF , P2 ;  /* 0xff80000059397808 */ /* 0x000fe40001000000 */
[----:B------:R-:W-:-:S02]  /*ef50*/  ISETP.GE.AND P2, PT, R2, R7, PT ;  /* 0x000000070200720c */ /* 0x000fc40003f46270 */
[----:B------:R-:W-:Y:S02]  /*ef60*/  IADD3 R81, R0, 0xe0, RZ ;  /* 0x000000e000517810 */ /* 0x000fe40007ffe0ff */
[----:B------:R-:W-:Y:S02]  /*ef70*/  FSEL R65, R92, -INF , P2 ;  /* 0xff8000005c417808 */ /* 0x000fe40001000000 */
[----:B------:R-:W-:Y:S02]  /*ef80*/  ISETP.GE.AND P2, PT, R2, R10, PT ;  /* 0x0000000a0200720c */ /* 0x000fe40003f46270 */
[----:B------:R-:W-:Y:S02]  /*ef90*/  @P0 LOP3.LUT R24, R24, 0x4000000, RZ, 0xfc, !PT ;  /* 0x0400000018180812 */ /* 0x000fe400078efcff */
[----:B------:R-:W-:Y:S02]  /*efa0*/  ISETP.GE.AND P0, PT, R3, R7, PT ;  /* 0x000000070300720c */ /* 0x000fe40003f06270 */
[----:B------:R-:W-:-:S02]  /*efb0*/  LOP3.LUT R24, R24, 0xfdffffff, RZ, 0xc0, !PT ;  /* 0xfdffffff18187812 */ /* 0x000fc400078ec0ff */
[----:B------:R-:W-:Y:S02]  /*efc0*/  IADD3 R7, R0, 0xa8, RZ ;  /* 0x000000a800077810 */ /* 0x000fe40007ffe0ff */
[----:B------:R-:W-:Y:S02]  /*efd0*/  FSEL R69, R93, -INF , P2 ;  /* 0xff8000005d457808 */ /* 0x000fe40001000000 */
[----:B------:R-:W-:-:S04]  /*efe0*/  ISETP.GE.AND P2, PT, R2, R8, PT ;  /* 0x000000080200720c */ /* 0x000fc80003f46270 */
[----:B------:R-:W-:Y:S02]  /*eff0*/  FSEL R72, R96, -INF , P2 ;  /* 0xff80000060487808 */ /* 0x000fe40001000000 */
[----:B------:R-:W-:Y:S02]  /*f000*/  @P0 LOP3.LUT R24, R24, 0x2000000, RZ, 0xfc, !PT ;  /* 0x0200000018180812 */ /* 0x000fe400078efcff */
[----:B------:R-:W-:Y:S01]  /*f010*/  ISETP.GE.AND P0, PT, R3, R10, PT ;  /* 0x0000000a0300720c */ /* 0x000fe20003f06270 */
[----:B------:R-:W-:Y:S01]  /*f020*/  VIADD R10, R0, 0xa9 ;  /* 0x000000a9000a7836 */ /* 0x000fe20000000000 */
[----:B------:R-:W-:Y:S02]  /*f030*/  LOP3.LUT R24, R24, 0xfeffffff, RZ, 0xc0, !PT ;  /* 0xfeffffff18187812 */ /* 0x000fe400078ec0ff */
[----:B------:R-:W-:-:S04]  /*f040*/  ISETP.GE.AND P2, PT, R2, R9, PT ;  /* 0x000000090200720c */ /* 0x000fc80003f46270 */
[----:B------:R-:W-:Y:S02]  /*f050*/  FSEL R49, R97, -INF , P2 ;  /* 0xff80000061317808 */ /* 0x000fe40001000000 */
[----:B------:R-:W-:-:S03]  /*f060*/  ISETP.GE.AND P2, PT, R2, R5, PT ;  /* 0x000000050200720c */ /* 0x000fc60003f46270 */
[----:B------:R-:W-:Y:S02]  /*f070*/  @P0 LOP3.LUT R24, R24, 0x1000000, RZ, 0xfc, !PT ;  /* 0x0100000018180812 */ /* 0x000fe400078efcff */
[----:B------:R-:W-:Y:S02]  /*f080*/  ISETP.GE.AND P0, PT, R3, R8, PT ;  /* 0x000000080300720c */ /* 0x000fe40003f06270 */
[----:B------:R-:W-:Y:S02]  /*f090*/  LOP3.LUT R24, R24, 0xff7fffff, RZ, 0xc0, !PT ;  /* 0xff7fffff18187812 */ /* 0x000fe400078ec0ff */
        /* <DEDUP_REMOVED lines=28> */
[----:B------:R-:W-:Y:S02]  /*f260*/  FSEL R64, R112, -INF , P2 ;  /* 0xff80000070407808 */ /* 0x000fe40001000000 */
[----:B------:R-:W-:Y:S02]  /*f270*/  ISETP.GE.AND P2, PT, R2, R9, PT ;  /* 0x000000090200720c */ /* 0x000fe40003f46270 */
[----:B------:R-:W-:-:S02]  /*f280*/  IADD3 R6, R0, 0xc0, RZ ;  /* 0x000000c000067810 */ /* 0x000fc40007ffe0ff */
[----:B------:R-:W-:Y:S02]  /*f290*/  FSEL R19, R113, -INF , P2 ;  /* 0xff80000071137808 */ /* 0x000fe40001000000 */
[----:B------:R-:W-:Y:S02]  /*f2a0*/  ISETP.GE.AND P2, PT, R2, R5, PT ;  /* 0x000000050200720c */ /* 0x000fe40003f46270 */
[----:B------:R-:W-:Y:S02]  /*f2b0*/  @P0 LOP3.LUT R24, R24, 0x80000, RZ, 0xfc, !PT ;  /* 0x0008000018180812 */ /* 0x000fe400078efcff */
[----:B------:R-:W-:Y:S02]  /*f2c0*/  ISETP.GE.AND P0, PT, R3, R11, PT ;  /* 0x0000000b0300720c */ /* 0x000fe40003f06270 */
[----:B------:R-:W-:Y:S02]  /*f2d0*/  LOP3.LUT R24, R24, 0xfffbffff, RZ, 0xc0, !PT ;  /* 0xfffbffff18187812 */ /* 0x000fe400078ec0ff */
[----:B------:R-:W-:-:S02]  /*f2e0*/  FSEL R152, R116, -INF , P2 ;  /* 0xff80000074987808 */ /* 0x000fc40001000000 */
[----:B------:R-:W-:-:S04]  /*f2f0*/  ISETP.GE.AND P2, PT, R2, R12, PT ;  /* 0x0000000c0200720c */ /* 0x000fc80003f46270 */
[----:B------:R-:W-:Y:S02]  /*f300*/  FSEL R18, R117, -INF , P2 ;  /* 0xff80000075127808 */ /* 0x000fe40001000000 */
[----:B------:R-:W-:Y:S02]  /*f310*/  ISETP.GE.AND P2, PT, R2, R6, PT ;  /* 0x000000060200720c */ /* 0x000fe40003f46270 */
[----:B------:R-:W-:Y:S02]  /*f320*/  @P0 LOP3.LUT R24, R24, 0x40000, RZ, 0xfc, !PT ;  /* 0x0004000018180812 */ /* 0x000fe400078efcff */
[----:B------:R-:W-:Y:S02]  /*f330*/  ISETP.GE.AND P0, PT, R3, R7, PT ;  /* 0x000000070300720c */ /* 0x000fe40003f06270 */
[----:B------:R-:W-:Y:S02]  /*f340*/  LOP3.LUT R24, R24, 0xfffdffff, RZ, 0xc0, !PT ;  /* 0xfffdffff18187812 */ /* 0x000fe400078ec0ff */
[----:B------:R-:W-:-:S02]  /*f350*/  FSEL R76, R120, -INF , P2 ;  /* 0xff800000784c7808 */ /* 0x000fc40001000000 */
[----:B------:R-:W-:Y:S02]  /*f360*/  ISETP.GE.AND P2, PT, R2, R25, PT ;  /* 0x000000190200720c */ /* 0x000fe40003f46270 */
[----:B------:R-:W-:Y:S02]  /*f370*/  IADD3 R7, R0, 0xc8, RZ ;  /* 0x000000c800077810 */ /* 0x000fe40007ffe0ff */
[----:B------:R-:W-:Y:S02]  /*f380*/  FSEL R16, R121, -INF , P2 ;  /* 0xff80000079107808 */ /* 0x000fe40001000000 */
[----:B------:R-:W-:Y:S02]  /*f390*/  ISETP.GE.AND P2, PT, R2, R7, PT ;  /* 0x000000070200720c */ /* 0x000fe40003f46270 */
[----:B------:R-:W-:Y:S02]  /*f3a0*/  @P0 LOP3.LUT R24, R24, 0x20000, RZ, 0xfc, !PT ;  /* 0x0002000018180812 */ /* 0x000fe400078efcff */
[----:B------:R-:W-:-:S02]  /*f3b0*/  ISETP.GE.AND P0, PT, R3, R10, PT ;  /* 0x0000000a0300720c */ /* 0x000fc40003f06270 */
[----:B------:R-:W-:Y:S02]  /*f3c0*/  LOP3.LUT R24, R24, 0xfffeffff, RZ, 0xc0, !PT ;  /* 0xfffeffff18187812 */ /* 0x000fe400078ec0ff */
[----:B------:R-:W-:Y:S02]  /*f3d0*/  FSEL R14, R124, -INF , P2 ;  /* 0xff8000007c0e7808 */ /* 0x000fe40001000000 */
[----:B------:R-:W-:Y:S02]  /*f3e0*/  ISETP.GE.AND P2, PT, R2, R40, PT ;  /* 0x000000280200720c */ /* 0x000fe40003f46270 */
[----:B------:R-:W-:Y:S02]  /*f3f0*/  IADD3 R124, R0, 0xf8, RZ ;  /* 0x000000f8007c7810 */ /* 0x000fe40007ffe0ff */
[----:B------:R-:W-:Y:S02]  /*f400*/  FSEL R15, R125, -INF , P2 ;  /* 0xff8000007d0f7808 */ /* 0x000fe40001000000 */
[----:B------:R-:W-:-:S02]  /*f410*/  ISETP.GE.AND P2, PT, R2, R41, PT ;  /* 0x000000290200720c */ /* 0x000fc40003f46270 */
[----:B------:R-:W-:Y:S02]  /*f420*/  @P0 LOP3.LUT R24, R24, 0x10000, RZ, 0xfc, !PT ;  /* 0x0001000018180812 */ /* 0x000fe400078efcff */
[----:B------:R-:W-:Y:S02]  /*f430*/  ISETP.GE.AND P0, PT, R3, R8, PT ;  /* 0x000000080300720c */ /* 0x000fe40003f06270 */
[----:B------:R-:W-:Y:S02]  /*f440*/  LOP3.LUT R24, R24, 0xffff7fff, RZ, 0xc0, !PT ;  /* 0xffff7fff18187812 */ /* 0x000fe400078ec0ff */
[----:B------:R-:W-:Y:S01]  /*f450*/  FSEL R80, R128, -INF , P2 ;  /* 0xff80000080507808 */ /* 0x000fe20001000000 */
[----:B------:R-:W-:Y:S01]  /*f460*/  VIADD R128, R0, 0xe1 ;  /* 0x000000e100807836 */ /* 0x000fe20000000000 */
[----:B------:R-:W-:Y:S02]  /*f470*/  ISETP.GE.AND P2, PT, R2, R44, PT ;  /* 0x0000002c0200720c */ /* 0x000fe40003f46270 */
[----:B------:R-:W-:-:S02]  /*f480*/  IADD3 R125, R0, 0xe8, RZ ;  /* 0x000000e8007d7810 */ /* 0x000fc40007ffe0ff */
[----:B------:R-:W-:Y:S01]  /*f490*/  FSEL R13, R129, -INF , P2 ;  /* 0xff800000810d7808 */ /* 0x000fe20001000000 */
[----:B------:R-:W-:Y:S02]  /*f4a0*/  VIADD R129, R0, 0xe9 ;  /* 0x000000e900817836 */ /* 0x000fe40000000000 */
[----:B------:R-:W-:Y:S02]  /*f4b0*/  @P0 LOP3.LUT R24, R24, 0x8000, RZ, 0xfc, !PT ;  /* 0x0000800018180812 */ /* 0x000fe400078efcff */
[----:B------:R-:W-:Y:S02]  /*f4c0*/  ISETP.GE.AND P0, PT, R3, R9, PT ;  /* 0x000000090300720c */ /* 0x000fe40003f06270 */
[----:B------:R-:W-:-:S11]  /*f4d0*/  LOP3.LUT R24, R24, 0xffffbfff, RZ, 0xc0, !PT ;  /* 0xffffbfff18187812 */ /* 0x000fd600078ec0ff */
[----:B------:R-:W-:Y:S02]  /*f4e0*/  @P0 LOP3.LUT R24, R24, 0x4000, RZ, 0xfc, !PT ;  /* 0x0000400018180812 */ /* 0x000fe400078efcff */
[----:B------:R-:W-:Y:S02]  /*f4f0*/  ISETP.GE.AND P0, PT, R3, R5, PT ;  /* 0x000000050300720c */ /* 0x000fe40003f06270 */
[----:B------:R-:W-:Y:S02]  /*f500*/  LOP3.LUT R24, R24, 0xffffdfff, RZ, 0xc0, !PT ;  /* 0xffffdfff18187812 */ /* 0x000fe400078ec0ff */
[----:B------:R-:W-:-:S04]  /*f510*/  IADD3 R5, R0, 0xd8, RZ ;  /* 0x000000d800057810 */ /* 0x000fc80007ffe0ff */
[----:B------:R-:W-:-:S04]  /*f520*/  ISETP.GE.AND P2, PT, R2, R5, PT ;  /* 0x000000050200720c */ /* 0x000fc80003f46270 */
[----:B------:R-:W-:Y:S02]  /*f530*/  FSEL R11, R132, -INF , P2 ;  /* 0xff800000840b7808 */ /* 0x000fe40001000000 */
[----:B------:R-:W-:Y:S02]  /*f540*/  @P0 LOP3.LUT R24, R24, 0x2000, RZ, 0xfc, !PT ;  /* 0x0000200018180812 */ /* 0x000fe400078efcff */
[----:B------:R-:W-:Y:S02]  /*f550*/  ISETP.GE.AND P0, PT, R3, R12, PT ;  /* 0x0000000c0300720c */ /* 0x000fe40003f06270 */
[----:B------:R-:W-:Y:S02]  /*f560*/  LOP3.LUT R24, R24, 0xffffefff, RZ, 0xc0, !PT ;  /* 0xffffefff18187812 */ /* 0x000fe400078ec0ff */
[----:B------:R-:W-:Y:S02]  /*f570*/  ISETP.GE.AND P2, PT, R2, R45, PT ;  /* 0x0000002d0200720c */ /* 0x000fe40003f46270 */
[----:B------:R-:W-:-:S02]  /*f580*/  IADD3 R132, R0, 0xf0, RZ ;  /* 0x000000f000847810 */ /* 0x000fc40007ffe0ff */
[----:B------:R-:W-:Y:S01]  /*f590*/  FSEL R12, R133, -INF , P2 ;  /* 0xff800000850c7808 */ /* 0x000fe20001000000 */
[----:B------:R-:W-:Y:S01]  /*f5a0*/  VIADD R133, R0, 0xf1 ;  /* 0x000000f100857836 */ /* 0x000fe20000000000 */
[----:B------:R-:W-:-:S03]  /*f5b0*/  ISETP.GE.AND P2, PT, R2, R81, PT ;  /* 0x000000510200720c */ /* 0x000fc60003f46270 */
[----:B------:R-:W-:Y:S02]  /*f5c0*/  @P0 LOP3.LUT R24, R24, 0x1000, RZ, 0xfc, !PT ;  /* 0x0000100018180812 */ /* 0x000fe400078efcff */
[----:B------:R-:W-:Y:S02]  /*f5d0*/  ISETP.GE.AND P0, PT, R3, R6, PT ;  /* 0x000000060300720c */ /* 0x000fe40003f06270 */
[----:B------:R-:W-:Y:S02]  /*f5e0*/  LOP3.LUT R24, R24, 0xfffff7ff, RZ, 0xc0, !PT ;  /* 0xfffff7ff18187812 */ /* 0x000fe400078ec0ff */
[----:B------:R-:W-:Y:S01]  /*f5f0*/  FSEL R92, R136, -INF , P2 ;  /* 0xff800000885c7808 */ /* 0x000fe20001000000 */
[----:B------:R-:W-:Y:S01]  /*f600*/  VIADD R136, R0, 0xf9 ;  /* 0x000000f900887836 */ /* 0x000fe20000000000 */
[----:B------:R-:W-:-:S04]  /*f610*/  ISETP.GE.AND P2, PT, R2, R128, PT ;  /* 0x000000800200720c */ /* 0x000fc80003f46270 */
[----:B------:R-:W-:Y:S02]  /*f620*/  FSEL R10, R137, -INF , P2 ;  /* 0xff800000890a7808 */ /* 0x000fe40001000000 */
[----:B------:R-:W-:Y:S02]  /*f630*/  ISETP.GE.AND P2, PT, R2, R125, PT ;  /* 0x0000007d0200720c */ /* 0x000fe40003f46270 */
[----:B------:R-:W-:Y:S02]  /*f640*/  @P0 LOP3.LUT R24, R24, 0x800, RZ, 0xfc, !PT ;  /* 0x0000080018180812 */ /* 0x000fe400078efcff */
[----:B------:R-:W-:Y:S02]  /*f650*/  ISETP.GE.AND P0, PT, R3, R25, PT ;  /* 0x000000190300720c */ /* 0x000fe40003f06270 */
[----:B------:R-:W-:Y:S02]  /*f660*/  FMNMX R25, R17, R172, !PT ;  /* 0x000000ac11197209 */ /* 0x000fe40007800000 */
[----:B------:R-:W-:-:S02]  /*f670*/  LOP3.LUT R24, R24, 0xfffffbff, RZ, 0xc0, !PT ;  /* 0xfffffbff18187812 */ /* 0x000fc400078ec0ff */
[----:B------:R-:W-:Y:S02]  /*f680*/  FMNMX R25, R171, R25, !PT ;  /* 0x00000019ab197209 */ /* 0x000fe40007800000 */
[----:B------:R-:W-:Y:S02]  /*f690*/  FSEL R8, R140, -INF , P2 ;  /* 0xff8000008c087808 */ /* 0x000fe40001000000 */
[----:B------:R-:W-:Y:S02]  /*f6a0*/  FMNMX R25, R170, R25, !PT ;  /* 0x00000019aa197209 */ /* 0x000fe40007800000 */
[----:B------:R-:W-:Y:S02]  /*f6b0*/  ISETP.GE.AND P2, PT, R2, R129, PT ;  /* 0x000000810200720c */ /* 0x000fe40003f46270 */
[----:B------:R-:W-:Y:S02]  /*f6c0*/  FMNMX R25, R169, R25, !PT ;  /* 0x00000019a9197209 */ /* 0x000fe40007800000 */
[----:B------:R-:W-:-:S02]  /*f6d0*/  @P0 LOP3.LUT R24, R24, 0x400, RZ, 0xfc, !PT ;  /* 0x0000040018180812 */ /* 0x000fc400078efcff */
[----:B------:R-:W-:Y:S02]  /*f6e0*/  FMNMX R25, R168, R25, !PT ;  /* 0x00000019a8197209 */ /* 0x000fe40007800000 */
[----:B------:R-:W-:Y:S02]  /*f6f0*/  ISETP.GE.AND P0, PT, R3, R7, PT ;  /* 0x000000070300720c */ /* 0x000fe40003f06270 */
[----:B------:R-:W-:Y:S02]  /*f700*/  FMNMX R25, R167, R25, !PT ;  /* 0x00000019a7197209 */ /* 0x000fe40007800000 */
[----:B------:R-:W-:Y:S02]  /*f710*/  LOP3.LUT R24, R24, 0xfffffdff, RZ, 0xc0, !PT ;  /* 0xfffffdff18187812 */ /* 0x000fe400078ec0ff */
[----:B------:R-:W-:Y:S02]  /*f720*/  FMNMX R25, R166, R25, !PT ;  /* 0x00000019a6197209 */ /* 0x000fe40007800000 */
[----:B------:R-:W-:-:S02]  /*f730*/  FSEL R9, R141, -INF , P2 ;  /* 0xff8000008d097808 */ /* 0x000fc40001000000 */
[----:B------:R-:W-:Y:S02]  /*f740*/  FMNMX R25, R165, R25, !PT ;  /* 0x00000019a5197209 */ /* 0x000fe40007800000 */
[----:B------:R-:W-:Y:S02]  /*f750*/  ISETP.GE.AND P2, PT, R2, R132, PT ;  /* 0x000000840200720c */ /* 0x000fe40003f46270 */
[----:B------:R-:W-:Y:S02]  /*f760*/  FMNMX R25, R164, R25, !PT ;  /* 0x00000019a4197209 */ /* 0x000fe40007800000 */
[----:B------:R-:W-:Y:S02]  /*f770*/  @P0 LOP3.LUT R24, R24, 0x200, RZ, 0xfc, !PT ;  /* 0x0000020018180812 */ /* 0x000fe400078efcff */
[----:B------:R-:W-:Y:S02]  /*f780*/  FMNMX R25, R163, R25, !PT ;  /* 0x00000019a3197209 */ /* 0x000fe40007800000 */
[----:B------:R-:W-:-:S02]  /*f790*/  ISETP.GE.AND P0, PT, R3, R40, PT ;  /* 0x000000280300720c */ /* 0x000fc40003f06270 */
[----:B------:R-:W-:Y:S02]  /*f7a0*/  FMNMX R25, R162, R25, !PT ;  /* 0x00000019a2197209 */ /* 0x000fe40007800000 */
[----:B------:R-:W-:Y:S02]  /*f7b0*/  LOP3.LUT R24, R24, 0xfffffeff, RZ, 0xc0, !PT ;  /* 0xfffffeff18187812 */ /* 0x000fe400078ec0ff */
[----:B------:R-:W-:Y:S02]  /*f7c0*/  FMNMX R25, R161, R25, !PT ;  /* 0x00000019a1197209 */ /* 0x000fe40007800000 */
[----:B------:R-:W-:Y:S02]  /*f7d0*/  FSEL R88, R144, -INF , P2 ;  /* 0xff80000090587808 */ /* 0x000fe40001000000 */
[----:B------:R-:W-:Y:S02]  /*f7e0*/  FMNMX R25, R36, R25, !PT ;  /* 0x0000001924197209 */ /* 0x000fe40007800000 */
[----:B------:R-:W-:-:S02]  /*f7f0*/  ISETP.GE.AND P2, PT, R2, R133, PT ;  /* 0x000000850200720c */ /* 0x000fc40003f46270 */
[----:B------:R-:W-:Y:S02]  /*f800*/  FMNMX R25, R37, R25, !PT ;  /* 0x0000001925197209 */ /* 0x000fe40007800000 */
[----:B------:R-:W-:Y:S02]  /*f810*/  @P0 LOP3.LUT R24, R24, 0x100, RZ, 0xfc, !PT ;  /* 0x0000010018180812 */ /* 0x000fe400078efcff */
[----:B------:R-:W-:Y:S02]  /*f820*/  FMNMX R25, R160, R25, !PT ;  /* 0x00000019a0197209 */ /* 0x000fe40007800000 */
        /* <DEDUP_REMOVED lines=13> */
[----:B------:R-:W-:-:S04]  /*f900*/  FMNMX R25, R29, R25, !PT ;  /* 0x000000191d197209 */ /* 0x000fc80007800000 */
[----:B------:R-:W-:-:S03]  /*f910*/  FMNMX R25, R156, R25, !PT ;  /* 0x000000199c197209 */ /* 0x000fc60007800000 */
[----:B------:R-:W-:Y:S02]  /*f920*/  @P0 LOP3.LUT R24, R24, 0x20, RZ, 0xfc, !PT ;  /* 0x0000002018180812 */ /* 0x000fe400078efcff */
[----:B------:R-:W-:Y:S02]  /*f930*/  FMNMX R25, R155, R25, !PT ;  /* 0x000000199b197209 */ /* 0x000fe40007800000 */
[----:B------:R-:W-:Y:S02]  /*f940*/  ISETP.GE.AND P0, PT, R3, R5, PT ;  /* 0x000000050300720c */ /* 0x000fe40003f06270 */
[----:B------:R-:W-:Y:S02]  /*f950*/  FMNMX R25, R52, R25, !PT ;  /* 0x0000001934197209 */ /* 0x000fe40007800000 */
[----:B------:R-:W-:Y:S02]  /*f960*/  FSEL R5, R148, -INF , P2 ;  /* 0xff80000094057808 */ /* 0x000fe40001000000 */
[----:B------:R-:W-:-:S02]  /*f970*/  FMNMX R25, R53, R25, !PT ;  /* 0x0000001935197209 */ /* 0x000fc40007800000 */
[----:B------:R-:W-:Y:S02]  /*f980*/  ISETP.GE.AND P2, PT, R2, R136, PT ;  /* 0x000000880200720c */ /* 0x000fe40003f46270 */
[----:B------:R-:W-:Y:S02]  /*f990*/  FMNMX R25, R154, R25, !PT ;  /* 0x000000199a197209 */ /* 0x000fe40007800000 */
[----:B------:R-:W-:Y:S02]  /*f9a0*/  FSEL R6, R149, -INF , P2 ;  /* 0xff80000095067808 */ /* 0x000fe40001000000 */
[----:B------:R-:W-:Y:S02]  /*f9b0*/  FMNMX R25, R153, R25, !PT ;  /* 0x0000001999197209 */ /* 0x000fe40007800000 */
[----:B------:R-:W-:Y:S02]  /*f9c0*/  LOP3.LUT R24, R24, 0xffffffef, RZ, 0xc0, !PT ;  /* 0xffffffef18187812 */ /* 0x000fe400078ec0ff */
[----:B------:R-:W-:-:S02]  /*f9d0*/  FMNMX R25, R60, R25, !PT ;  /* 0x000000193c197209 */ /* 0x000fc40007800000 */
[----:B------:R-:W-:Y:S02]  /*f9e0*/  @P0 LOP3.LUT R24, R24, 0x10, RZ, 0xfc, !PT ;  /* 0x0000001018180812 */ /* 0x000fe400078efcff */
        /* <DEDUP_REMOVED lines=47> */
[----:B------:R-:W-:-:S04]  /*fce0*/  FMUL R120, R121, UR59 ;  /* 0x0000003b79787c20 */ /* 0x000fc80008400000 */
[--C-:B------:R-:W-:Y:S01]  /*fcf0*/  FFMA R112, R17, UR59, -R120.reuse ;  /* 0x0000003b11707c23 */ /* 0x100fe20008000878 */
[--C-:B------:R-:W-:Y:S01]  /*fd00*/  FFMA R113, R171, UR59, -R120.reuse ;  /* 0x0000003bab717c23 */ /* 0x100fe20008000878 */
[--C-:B------:R-:W-:Y:S01]  /*fd10*/  FFMA R108, R170, UR59, -R120.reuse ;  /* 0x0000003baa6c7c23 */ /* 0x100fe20008000878 */
[--C-:B------:R-:W-:Y:S01]  /*fd20*/  FFMA R109, R169, UR59, -R120.reuse ;  /* 0x0000003ba96d7c23 */ /* 0x100fe20008000878 */
[--C-:B------:R-:W-:Y:S01]  /*fd30*/  FFMA R44, R168, UR59, -R120.reuse ;  /* 0x0000003ba82c7c23 */ /* 0x100fe20008000878 */
[----:B------:R-:W-:Y:S01]  /*fd40*/  FSETP.GEU.AND P2, PT, R112, -126, PT ;  /* 0xc2fc00007000780b */ /* 0x000fe20003f4e000 */
[--C-:B------:R-:W-:Y:S01]  /*fd50*/  FFMA R105, R167, UR59, -R120.reuse ;  /* 0x0000003ba7697c23 */ /* 0x100fe20008000878 */
        /* <DEDUP_REMOVED lines=11> */
[----:B------:R-:W-:Y:S01]  /*fe10*/  @!P2 FMUL R112, R112, 0.5 ;  /* 0x3f0000007070a820 */ /* 0x000fe20000400000 */
[--C-:B------:R-:W-:Y:S01]  /*fe20*/  FFMA R33, R33, UR59, -R120.reuse ;  /* 0x0000003b21217c23 */ /* 0x100fe20008000878 */
[--C-:B------:R-:W-:Y:S01]  /*fe30*/  FFMA R93, R158, UR59, -R120.reuse ;  /* 0x0000003b9e5d7c23 */ /* 0x100fe20008000878 */
[--C-:B------:R-:W-:Y:S01]  /*fe40*/  FFMA R96, R157, UR59, -R120.reuse ;  /* 0x0000003b9d607c23 */ /* 0x100fe20008000878 */
[--C-:B------:R-:W-:Y:S01]  /*fe50*/  FFMA R28, R28, UR59, -R120.reuse ;  /* 0x0000003b1c1c7c23 */ /* 0x100fe20008000878 */
[--C-:B------:R-:W-:Y:S01]  /*fe60*/  FFMA R29, R29, UR59, -R120.reuse ;  /* 0x0000003b1d1d7c23 */ /* 0x100fe20008000878 */
[----:B------:R-:W1:Y:S01]  /*fe70*/  MUFU.EX2 R112, R112 ;  /* 0x0000007000707308 */ /* 0x000e620000000800 */
        /* <DEDUP_REMOVED lines=16> */
[----:B-1----:R-:W-:Y:S01]  /*ff80*/  @!P2 FMUL R112, R112, R112 ;  /* 0x000000707070a220 */ /* 0x002fe20000400000 */
        /* <DEDUP_REMOVED lines=21> */
[----:B------:R-:W-:Y:S01]  /*100e0*/  FFMA R92, R92, UR59, -R120 ;  /* 0x0000003b5c5c7c23 */ /* 0x000fe20008000878 */
[----:B------:R-:W-:-:S02]  /*100f0*/  ISETP.GE.AND P0, PT, R3, R128, PT ;  /* 0x000000800300720c */ /* 0x000fc40003f06270 */
[----:B------:R-:W-:Y:S01]  /*10100*/  LOP3.LUT R4, R4, 0xdfffffff, RZ, 0xc0, !PT ;  /* 0xdfffffff04047812 */ /* 0x000fe200078ec0ff */
[--C-:B------:R-:W-:Y:S01]  /*10110*/  FFMA R10, R10, UR59, -R120.reuse ;  /* 0x0000003b0a0a7c23 */ /* 0x100fe20008000878 */
[----:B------:R-:W-:Y:S01]  /*10120*/  LOP3.LUT R116, R116, 0xefffffff, RZ, 0xc0, !PT ;  /* 0xefffffff74747812 */ /* 0x000fe200078ec0ff */
[--C-:B------:R-:W-:Y:S01]  /*10130*/  FFMA R8, R8, UR59, -R120.reuse ;  /* 0x0000003b08087c23 */ /* 0x100fe20008000878 */
[----:B------:R-:W-:Y:S01]  /*10140*/  LOP3.LUT R117, R117, 0xfffffffe, RZ, 0xc0, !PT ;  /* 0xfffffffe75757812 */ /* 0x000fe200078ec0ff */
[--C-:B------:R-:W-:Y:S01]  /*10150*/  FFMA R9, R9, UR59, -R120.reuse ;  /* 0x0000003b09097c23 */ /* 0x100fe20008000878 */
[--C-:B------:R-:W-:Y:S01]  /*10160*/  FFMA R88, R88, UR59, -R120.reuse ;  /* 0x0000003b58587c23 */ /* 0x100fe20008000878 */
[--C-:B------:R-:W-:Y:S01]  /*10170*/  FFMA R7, R7, UR59, -R120.reuse ;  /* 0x0000003b07077c23 */ /* 0x100fe20008000878 */
[--C-:B------:R-:W-:Y:S01]  /*10180*/  FFMA R5, R5, UR59, -R120.reuse ;  /* 0x0000003b05057c23 */ /* 0x100fe20008000878 */
[----:B------:R-:W-:Y:S01]  /*10190*/  FFMA R6, R6, UR59, -R120 ;  /* 0x0000003b06067c23 */ /* 0x000fe20008000878 */
[----:B------:R-:W-:Y:S01]  /*101a0*/  ISETP.GE.AND P1, PT, R3, R125, PT ;  /* 0x0000007d0300720c */ /* 0x000fe20003f26270 */
[----:B------:R-:W2:Y:S01]  /*101b0*/  LDL.LU R171, [R1+0x124] ;  /* 0x0001240001ab7983 */ /* 0x000ea20000300800 */
[----:B-1----:R-:W-:Y:S01]  /*101c0*/  @!P2 FMUL R113, R113, R113 ;  /* 0x000000717171a220 */ /* 0x002fe20000400000 */
[----:B------:R-:W-:-:S02]  /*101d0*/  FSETP.GEU.AND P2, PT, R108, -126, PT ;  /* 0xc2fc00006c00780b */ /* 0x000fc40003f4e000 */
[----:B------:R-:W-:Y:S01]  /*101e0*/  @P0 LOP3.LUT R4, R4, 0x20000000, RZ, 0xfc, !PT ;  /* 0x2000000004040812 */ /* 0x000fe200078efcff */
[----:B------:R-:W-:Y:S01]  /*101f0*/  FADD R156, -R121, R172 ;  /* 0x000000ac799c7221 */ /* 0x000fe20000000100 */
[C---:B------:R-:W-:Y:S01]  /*10200*/  ISETP.GE.AND P3, PT, R3.reuse, R132, PT ;  /* 0x000000840300720c */ /* 0x040fe20003f66270 */
[----:B------:R-:W4:Y:S08]  /*10210*/  LDL.LU R170, [R1+0x120] ;  /* 0x0001200001aa7983 */ /* 0x000f300000300800 */
[----:B------:R-:W-:Y:S01]  /*10220*/  @!P2 FMUL R108, R108, 0.5 ;  /* 0x3f0000006c6ca820 */ /* 0x000fe20000400000 */
[----:B------:R-:W-:Y:S01]  /*10230*/  LOP3.LUT P0, RZ, R4, 0x4, RZ, 0xc0, !PT ;  /* 0x0000000404ff7812 */ /* 0x000fe2000780c0ff */
[----:B------:R-:W5:Y:S04]  /*10240*/  LDL.LU R169, [R1+0x114] ;  /* 0x0001140001a97983 */ /* 0x000f680000300800 */
[----:B------:R-:W1:Y:S01]  /*10250*/  MUFU.EX2 R108, R108 ;  /* 0x0000006c006c7308 */ /* 0x000e620000000800 */
[C---:B------:R-:W-:Y:S01]  /*10260*/  ISETP.GE.AND P5, PT, R3.reuse, R124, PT ;  /* 0x0000007c0300720c */ /* 0x040fe20003fa6270 */
[----:B------:R-:W3:Y:S01]  /*10270*/  LDL.LU R168, [R1+0x110] ;  /* 0x0001100001a87983 */ /* 0x000ee20000300800 */
[----:B------:R-:W-:-:S02]  /*10280*/  ISETP.GE.AND P4, PT, R3, R133, PT ;  /* 0x000000850300720c */ /* 0x000fc40003f86270 */
[----:B------:R-:W-:Y:S01]  /*10290*/  ISETP.GE.AND P6, PT, R3, R136, PT ;  /* 0x000000880300720c */ /* 0x000fe20003fc6270 */
[----:B------:R-:W2:Y:S02]  /*102a0*/  LDL.LU R167, [R1+0x104] ;  /* 0x0001040001a77983 */ /* 0x000ea40000300800 */
[----:B------:R-:W-:Y:S01]  /*102b0*/  @P0 LOP3.LUT R116, R116, 0x10000000, RZ, 0xfc, !PT ;  /* 0x1000000074740812 */ /* 0x000fe200078efcff */
[----:B-1----:R-:W-:Y:S01]  /*102c0*/  @!P2 FMUL R108, R108, R108 ;  /* 0x0000006c6c6ca220 */ /* 0x002fe20000400000 */
[C---:B------:R-:W-:Y:S01]  /*102d0*/  FSETP.GEU.AND P2, PT, R109.reuse, -126, PT ;  /* 0xc2fc00006d00780b */ /* 0x040fe20003f4e000 */
[----:B------:R-:W4:Y:S01]  /*102e0*/  LDL.LU R166, [R1+0x100] ;  /* 0x0001000001a67983 */ /* 0x000f220000300800 */
[----:B------:R-:W-:Y:S02]  /*102f0*/  LOP3.LUT P0, RZ, R4, 0x200, RZ, 0xc0, !PT ;  /* 0x0000020004ff7812 */ /* 0x000fe4000780c0ff */
[----:B------:R-:W-:Y:S01]  /*10300*/  LOP3.LUT R116, R116, 0xdfffffff, RZ, 0xc0, !PT ;  /* 0xdfffffff74747812 */ /* 0x000fe200078ec0ff */
[----:B------:R-:W5:Y:S04]  /*10310*/  LDL.LU R165, [R1+0xf4] ;  /* 0x0000f40001a57983 */ /* 0x000f680000300800 */
[----:B------:R-:W3:Y:S04]  /*10320*/  LDL.LU R164, [R1+0xf0] ;  /* 0x0000f00001a47983 */ /* 0x000ee80000300800 */
[----:B------:R-:W-:Y:S01]  /*10330*/  @!P2 FMUL R109, R109, 0.5 ;  /* 0x3f0000006d6da820 */ /* 0x000fe20000400000 */
[----:B------:R-:W2:Y:S01]  /*10340*/  LDL.LU R163, [R1+0xe4] ;  /* 0x0000e40001a37983 */ /* 0x000ea20000300800 */
[----:B------:R-:W-:-:S04]  /*10350*/  @P0 LOP3.LUT R116, R116, 0x20000000, RZ, 0xfc, !PT ;  /* 0x2000000074740812 */ /* 0x000fc800078efcff */
[----:B------:R-:W1:Y:S01]  /*10360*/  MUFU.EX2 R109, R109 ;  /* 0x0000006d006d7308 */ /* 0x000e620000000800 */
[----:B------:R-:W4:Y:S01]  /*10370*/  LDL.LU R162, [R1+0xe0] ;  /* 0x0000e00001a27983 */ /* 0x000f220000300800 */
[----:B------:R-:W-:Y:S02]  /*10380*/  LOP3.LUT P0, RZ, R4, 0x400, RZ, 0xc0, !PT ;  /* 0x0000040004ff7812 */ /* 0x000fe4000780c0ff */
[----:B------:R-:W-:Y:S01]  /*10390*/  LOP3.LUT R116, R116, 0xbfffffff, RZ, 0xc0, !PT ;  /* 0xbfffffff74747812 */ /* 0x000fe200078ec0ff */
[----:B------:R-:W5:Y:S04]  /*103a0*/  LDL.LU R161, [R1+0xd4] ;  /* 0x0000d40001a17983 */ /* 0x000f680000300800 */
[----:B------:R-:W3:Y:S04]  /*103b0*/  LDL.LU R160, [R1+0xd0] ;  /* 0x0000d00001a07983 */ /* 0x000ee80000300800 */
[----:B------:R-:W2:Y:S01]  /*103c0*/  LDL.LU R159, [R1+0xc4] ;  /* 0x0000c400019f7983 */ /* 0x000ea20000300800 */
[----:B-1----:R-:W-:Y:S01]  /*103d0*/  @!P2 FMUL R109, R109, R109 ;  /* 0x0000006d6d6da220 */ /* 0x002fe20000400000 */
[----:B------:R-:W-:-:S02]  /*103e0*/  FSETP.GEU.AND P2, PT, R44, -126, PT ;  /* 0xc2fc00002c00780b */ /* 0x000fc40003f4e000 */
[----:B------:R-:W4:Y:S01]  /*103f0*/  LDL.LU R158, [R1+0xc0] ;  /* 0x0000c000019e7983 */ /* 0x000f220000300800 */
[----:B------:R-:W-:-:S10]  /*10400*/  @P0 LOP3.LUT R116, R116, 0x40000000, RZ, 0xfc, !PT ;  /* 0x4000000074740812 */ /* 0x000fd400078efcff */
[----:B------:R-:W-:Y:S01]  /*10410*/  @!P2 FMUL R44, R44, 0.5 ;  /* 0x3f0000002c2ca820 */ /* 0x000fe20000400000 */
[----:B------:R-:W5:Y:S01]  /*10420*/  LDL.LU R157, [R1+0xb4] ;  /* 0x0000b400019d7983 */ /* 0x000f620000300800 */
[----:B------:R-:W-:Y:S02]  /*10430*/  LOP3.LUT P0, RZ, R4, 0x800, RZ, 0xc0, !PT ;  /* 0x0000080004ff7812 */ /* 0x000fe4000780c0ff */
[----:B------:R-:W-:Y:S01]  /*10440*/  LOP3.LUT R116, R116, 0x7fffffff, RZ, 0xc0, !PT ;  /* 0x7fffffff74747812 */ /* 0x000fe200078ec0ff */
[----:B------:R-:W3:Y:S01]  /*10450*/  LDL.LU R172, [R1+0xb0] ;  /* 0x0000b00001ac7983 */ /* 0x000ee20000300800 */
[----:B------:R-:W1:Y:S09]  /*10460*/  MUFU.EX2 R44, R44 ;  /* 0x0000002c002c7308 */ /* 0x000e720000000800 */
[----:B------:R-:W-:-:S02]  /*10470*/  @P0 LOP3.LUT R116, R116, 0x80000000, RZ, 0xfc, !PT ;  /* 0x8000000074740812 */ /* 0x000fc400078efcff */
[----:B------:R-:W-:Y:S02]  /*10480*/  LOP3.LUT P0, RZ, R4, 0x1000, RZ, 0xc0, !PT ;  /* 0x0000100004ff7812 */ /* 0x000fe4000780c0ff */
[----:B------:R-:W-:Y:S01]  /*10490*/  LOP3.LUT R116, R116, 0xfffffffe, RZ, 0xc0, !PT ;  /* 0xfffffffe74747812 */ /* 0x000fe200078ec0ff */
[----:B-1----:R-:W-:Y:S01]  /*104a0*/  @!P2 FMUL R44, R44, R44 ;  /* 0x0000002c2c2ca220 */ /* 0x002fe20000400000 */
[----:B------:R-:W-:Y:S02]  /*104b0*/  FSETP.GEU.AND P2, PT, R105, -126, PT ;  /* 0xc2fc00006900780b */ /* 0x000fe40003f4e000 */
[----:B------:R-:W-:-:S07]  /*104c0*/  @P3 LOP3.LUT R116, R116, 0x1, RZ, 0xfc, !PT ;  /* 0x0000000174743812 */ /* 0x000fce00078efcff */
[----:B------:R-:W-:Y:S02]  /*104d0*/  @P0 LOP3.LUT R117, R117, 0x1, RZ, 0xfc, !PT ;  /* 0x0000000175750812 */ /* 0x000fe400078efcff */
[----:B------:R-:W-:Y:S02]  /*104e0*/  LOP3.LUT P0, RZ, R4, 0x2000, RZ, 0xc0, !PT ;  /* 0x0000200004ff7812 */ /* 0x000fe4000780c0ff */
[----:B------:R-:W-:Y:S02]  /*104f0*/  LOP3.LUT R117, R117, 0xfffffffd, RZ, 0xc0, !PT ;  /* 0xfffffffd75757812 */ /* 0x000fe400078ec0ff */
[----:B------:R-:W-:Y:S01]  /*10500*/  LOP3.LUT R116, R116, 0xfffffffd, RZ, 0xc0, !PT ;  /* 0xfffffffd74747812 */ /* 0x000fe200078ec0ff */
[----:B------:R-:W-:-:S03]  /*10510*/  @!P2 FMUL R105, R105, 0.5 ;  /* 0x3f0000006969a820 */ /* 0x000fc60000400000 */
[----:B------:R-:W-:-:S03]  /*10520*/  @P4 LOP3.LUT R116, R116, 0x2, RZ, 0xfc, !PT ;  /* 0x0000000274744812 */ /* 0x000fc600078efcff */
[----:B------:R-:W1:Y:S01]  /*10530*/  MUFU.EX2 R105, R105 ;  /* 0x0000006900697308 */ /* 0x000e620000000800 */
[----:B------:R-:W-:Y:S02]  /*10540*/  LOP3.LUT R116, R116, 0xfffffffb, RZ, 0xc0, !PT ;  /* 0xfffffffb74747812 */ /* 0x000fe400078ec0ff */
[----:B------:R-:W-:Y:S02]  /*10550*/  @P0 LOP3.LUT R117, R117, 0x2, RZ, 0xfc, !PT ;  /* 0x0000000275750812 */ /* 0x000fe400078efcff */
[----:B------:R-:W-:Y:S02]  /*10560*/  LOP3.LUT P0, RZ, R4, 0x4000, RZ, 0xc0, !PT ;  /* 0x0000400004ff7812 */ /* 0x000fe4000780c0ff */
[----:B------:R-:W-:Y:S02]  /*10570*/  LOP3.LUT R117, R117, 0xfffffffb, RZ, 0xc0, !PT ;  /* 0xfffffffb75757812 */ /* 0x000fe400078ec0ff */
[----:B------:R-:W-:-:S04]  /*10580*/  @P5 LOP3.LUT R116, R116, 0x4, RZ, 0xfc, !PT ;  /* 0x0000000474745812 */ /* 0x000fc800078efcff */
[----:B------:R-:W-:Y:S01]  /*10590*/  LOP3.LUT R116, R116, 0xfffffff7, RZ, 0xc0, !PT ;  /* 0xfffffff774747812 */ /* 0x000fe200078ec0ff */
[----:B-1----:R-:W-:Y:S01]  /*105a0*/  @!P2 FMUL R105, R105, R105 ;  /* 0x000000696969a220 */ /* 0x002fe20000400000 */
[----:B------:R-:W-:-:S03]  /*105b0*/  FSETP.GEU.AND P2, PT, R25, -126, PT ;  /* 0xc2fc00001900780b */ /* 0x000fc60003f4e000 */
[----:B------:R-:W-:Y:S02]  /*105c0*/  @P0 LOP3.LUT R117, R117, 0x4, RZ, 0xfc, !PT ;  /* 0x0000000475750812 */ /* 0x000fe400078efcff */
[----:B------:R-:W-:Y:S02]  /*105d0*/  LOP3.LUT P0, RZ, R4, 0x8000, RZ, 0xc0, !PT ;  /* 0x0000800004ff7812 */ /* 0x000fe4000780c0ff */
[----:B------:R-:W-:Y:S02]  /*105e0*/  LOP3.LUT R117, R117, 0xfffffff7, RZ, 0xc0, !PT ;  /* 0xfffffff775757812 */ /* 0x000fe400078ec0ff */
[----:B------:R-:W-:-:S04]  /*105f0*/  @P6 LOP3.LUT R116, R116, 0x8, RZ, 0xfc, !PT ;  /* 0x0000000874746812 */ /* 0x000fc800078efcff */
[----:B------:R-:W-:-:S05]  /*10600*/  @!P2 FMUL R25, R25, 0.5 ;  /* 0x3f0000001919a820 */ /* 0x000fca0000400000 */
[----:B------:R-:W-:Y:S01]  /*10610*/  @P0 LOP3.LUT R117, R117, 0x8, RZ, 0xfc, !PT ;  /* 0x0000000875750812 */ /* 0x000fe200078efcff */
[----:B------:R-:W1:Y:S01]  /*10620*/  MUFU.EX2 R25, R25 ;  /* 0x0000001900197308 */ /* 0x000e620000000800 */
[----:B------:R-:W-:Y:S02]  /*10630*/  LOP3.LUT P0, RZ, R4, 0x10000, RZ, 0xc0, !PT ;  /* 0x0001000004ff7812 */ /* 0x000fe4000780c0ff */
[----:B------:R-:W-:-:S11]  /*10640*/  LOP3.LUT R117, R117, 0xffffffef, RZ, 0xc0, !PT ;  /* 0xffffffef75757812 */ /* 0x000fd600078ec0ff */
[----:B------:R-:W-:Y:S02]  /*10650*/  @P0 LOP3.LUT R117, R117, 0x10, RZ, 0xfc, !PT ;  /* 0x0000001075750812 */ /* 0x000fe400078efcff */
[----:B------:R-:W-:Y:S01]  /*10660*/  LOP3.LUT P0, RZ, R4, 0x20000, RZ, 0xc0, !PT ;  /* 0x0002000004ff7812 */ /* 0x000fe2000780c0ff */
[----:B-1----:R-:W-:Y:S01]  /*10670*/  @!P2 FMUL R25, R25, R25 ;  /* 0x000000191919a220 */ /* 0x002fe20000400000 */
[----:B------:R-:W-:Y:S02]  /*10680*/  FSETP.GEU.AND P2, PT, R45, -126, PT ;  /* 0xc2fc00002d00780b */ /* 0x000fe40003f4e000 */
[----:B------:R-:W-:-:S09]  /*10690*/  LOP3.LUT R117, R117, 0xffffffdf, RZ, 0xc0, !PT ;  /* 0xffffffdf75757812 */ /* 0x000fd200078ec0ff */
[----:B------:R-:W-:Y:S02]  /*106a0*/  @P0 LOP3.LUT R117, R117, 0x20, RZ, 0xfc, !PT ;  /* 0x0000002075750812 */ /* 0x000fe400078efcff */
[----:B------:R-:W-:Y:S01]  /*106b0*/  @!P2 FMUL R45, R45, 0.5 ;  /* 0x3f0000002d2da820 */ /* 0x000fe20000400000 */
[----:B------:R-:W-:Y:S02]  /*106c0*/  LOP3.LUT P0, RZ, R4, 0x40000, RZ, 0xc0, !PT ;  /* 0x0004000004ff7812 */ /* 0x000fe4000780c0ff */
[----:B------:R-:W-:-:S03]  /*106d0*/  LOP3.LUT R117, R117, 0xffffffbf, RZ, 0xc0, !PT ;  /* 0xffffffbf75757812 */ /* 0x000fc600078ec0ff */
[----:B------:R-:W1:Y:S08]  /*106e0*/  MUFU.EX2 R45, R45 ;  /* 0x0000002d002d7308 */ /* 0x000e700000000800 */
[----:B------:R-:W-:Y:S02]  /*106f0*/  @P0 LOP3.LUT R117, R117, 0x40, RZ, 0xfc, !PT ;  /* 0x0000004075750812 */ /* 0x000fe400078efcff */
[----:B------:R-:W-:-:S02]  /*10700*/  LOP3.LUT P0, RZ, R4, 0x80000, RZ, 0xc0, !PT ;  /* 0x0008000004ff7812 */ /* 0x000fc4000780c0ff */
[----:B------:R-:W-:Y:S01]  /*10710*/  LOP3.LUT R117, R117, 0xffffff7f, RZ, 0xc0, !PT ;  /* 0xffffff7f75757812 */ /* 0x000fe200078ec0ff */
[----:B-1----:R-:W-:Y:S01]  /*10720*/  @!P2 FMUL R45, R45, R45 ;  /* 0x0000002d2d2da220 */ /* 0x002fe20000400000 */
[----:B------:R-:W-:-:S09]  /*10730*/  FSETP.GEU.AND P2, PT, R40, -126, PT ;  /* 0xc2fc00002800780b */ /* 0x000fd20003f4e000 */
[----:B------:R-:W-:Y:S02]  /*10740*/  @P0 LOP3.LUT R117, R117, 0x80, RZ, 0xfc, !PT ;  /* 0x0000008075750812 */ /* 0x000fe400078efcff */
[----:B------:R-:W-:Y:S02]  /*10750*/  LOP3.LUT P0, RZ, R4, 0x100000, RZ, 0xc0, !PT ;  /* 0x0010000004ff7812 */ /* 0x000fe4000780c0ff */
[----:B------:R-:W-:Y:S01]  /*10760*/  LOP3.LUT R117, R117, 0xfffffeff, RZ, 0xc0, !PT ;  /* 0xfffffeff75757812 */ /* 0x000fe200078ec0ff */
[----:B------:R-:W-:-:S06]  /*10770*/  @!P2 FMUL R40, R40, 0.5 ;  /* 0x3f0000002828a820 */ /* 0x000fcc0000400000 */
[----:B------:R-:W1:Y:S04]  /*10780*/  MUFU.EX2 R40, R40 ;  /* 0x0000002800287308 */ /* 0x000e680000000800 */
[----:B------:R-:W-:Y:S02]  /*10790*/  @P0 LOP3.LUT R117, R117, 0x100, RZ, 0xfc, !PT ;  /* 0x0000010075750812 */ /* 0x000fe400078efcff */
[----:B------:R-:W-:Y:S02]  /*107a0*/  LOP3.LUT P0, RZ, R4, 0x200000, RZ, 0xc0, !PT ;  /* 0x0020000004ff7812 */ /* 0x000fe4000780c0ff */
[----:B------:R-:W-:-:S11]  /*107b0*/  LOP3.LUT R117, R117, 0xfffffdff, RZ, 0xc0, !PT ;  /* 0xfffffdff75757812 */ /* 0x000fd600078ec0ff */
[----:B------:R-:W-:Y:S01]  /*107c0*/  @P0 LOP3.LUT R117, R117, 0x200, RZ, 0xfc, !PT ;  /* 0x0000020075750812 */ /* 0x000fe200078efcff */
[----:B-1----:R-:W-:Y:S01]  /*107d0*/  @!P2 FMUL R40, R40, R40 ;  /* 0x000000282828a220 */ /* 0x002fe20000400000 */
[----:B------:R-:W-:Y:S02]  /*107e0*/  FSETP.GEU.AND P2, PT, R41, -126, PT ;  /* 0xc2fc00002900780b */ /* 0x000fe40003f4e000 */
[----:B------:R-:W-:Y:S02]  /*107f0*/  LOP3.LUT P0, RZ, R4, 0x400000, RZ, 0xc0, !PT ;  /* 0x0040000004ff7812 */ /* 0x000fe4000780c0ff */
[----:B------:R-:W-:-:S09]  /*10800*/  LOP3.LUT R117, R117, 0xfffffbff, RZ, 0xc0, !PT ;  /* 0xfffffbff75757812 */ /* 0x000fd200078ec0ff */
[----:B------:R-:W-:Y:S02]  /*10810*/  @!P2 FMUL R41, R41, 0.5 ;  /* 0x3f0000002929a820 */ /* 0x000fe40000400000 */
[----:B------:R-:W-:Y:S02]  /*10820*/  @P0 LOP3.LUT R117, R117, 0x400, RZ, 0xfc, !PT ;  /* 0x0000040075750812 */ /* 0x000fe400078efcff */
[----:B------:R-:W-:Y:S02]  /*10830*/  LOP3.LUT P0, RZ, R4, 0x800000, RZ, 0xc0, !PT ;  /* 0x0080000004ff7812 */ /* 0x000fe4000780c0ff */
[----:B------:R-:W1:Y:S01]  /*10840*/  MUFU.EX2 R41, R41 ;  /* 0x0000002900297308 */ /* 0x000e620000000800 */
[----:B------:R-:W-:-:S10]  /*10850*/  LOP3.LUT R117, R117, 0xfffff7ff, RZ, 0xc0, !PT ;  /* 0xfffff7ff75757812 */ /* 0x000fd400078ec0ff */
[----:B------:R-:W-:Y:S02]  /*10860*/  @P0 LOP3.LUT R117, R117, 0x800, RZ, 0xfc, !PT ;  /* 0x0000080075750812 */ /* 0x000fe400078efcff */
[----:B------:R-:W-:Y:S02]  /*10870*/  LOP3.LUT P0, RZ, R4, 0x1000000, RZ, 0xc0, !PT ;  /* 0x0100000004ff7812 */ /* 0x000fe4000780c0ff */
        /* <DEDUP_REMOVED lines=9> */
[C---:B------:R-:W-:Y:S02]  /*10910*/  LOP3.LUT P0, RZ, R4.reuse, 0x4000000, RZ, 0xc0, !PT ;  /* 0x0400000004ff7812 */ /* 0x040fe4000780c0ff */
[----:B------:R-:W-:Y:S02]  /*10920*/  LOP3.LUT R117, R117, 0xffffbfff, RZ, 0xc0, !PT ;  /* 0xffffbfff75757812 */ /* 0x000fe400078ec0ff */
[----:B------:R-:W-:-:S04]  /*10930*/  LOP3.LUT R4, R4, 0xbfffffff, RZ, 0xc0, !PT ;  /* 0xbfffffff04047812 */ /* 0x000fc800078ec0ff */
[----:B------:R-:W-:Y:S01]  /*10940*/  @P1 LOP3.LUT R4, R4, 0x40000000, RZ, 0xfc, !PT ;  /* 0x4000000004041812 */ /* 0x000fe200078efcff */
[----:B-1----:R-:W-:Y:S01]  /*10950*/  @!P2 FMUL R101, R101, R101 ;  /* 0x000000656565a220 */ /* 0x002fe20000400000 */
[----:B------:R-:W-:-:S03]  /*10960*/  FSETP.GEU.AND P2, PT, R104, -126, PT ;  /* 0xc2fc00006800780b */ /* 0x000fc60003f4e000 */
[----:B------:R-:W-:Y:S02]  /*10970*/  @P0 LOP3.LUT R117, R117, 0x4000, RZ, 0xfc, !PT ;  /* 0x0000400075750812 */ /* 0x000fe400078efcff */
[----:B------:R-:W-:Y:S02]  /*10980*/  ISETP.GE.AND P0, PT, R3, R0, PT ;  /* 0x000000000300720c */ /* 0x000fe40003f06270 */
[----:B------:R-:W-:Y:S02]  /*10990*/  LOP3.LUT P1, RZ, R4, 0x8, RZ, 0xc0, !PT ;  /* 0x0000000804ff7812 */ /* 0x000fe4000782c0ff */
[----:B------:R-:W-:Y:S02]  /*109a0*/  FSEL R26, R26, -INF , P0 ;  /* 0xff8000001a1a7808 */ /* 0x000fe40000000000 */
[----:B------:R-:W-:Y:S02]  /*109b0*/  LOP3.LUT P0, RZ, R117, 0x4000, RZ, 0xc0, !PT ;  /* 0x0000400075ff7812 */ /* 0x000fe4000780c0ff */
[----:B------:R-:W-:Y:S01]  /*109c0*/  LOP3.LUT R4, R4, 0x7fffffff, RZ, 0xc0, !PT ;  /* 0x7fffffff04047812 */ /* 0x000fe200078ec0ff */
[----:B------:R-:W-:-:S06]  /*109d0*/  @!P2 FMUL R104, R104, 0.5 ;  /* 0x3f0000006868a820 */ /* 0x000fcc0000400000 */
[----:B------:R-:W1:Y:S02]  /*109e0*/  MUFU.EX2 R104, R104 ;  /* 0x0000006800687308 */ /* 0x000e640000000800 */
[----:B-1----:R-:W-:Y:S01]  /*109f0*/  @!P2 FMUL R104, R104, R104 ;  /* 0x000000686868a220 */ /* 0x002fe20000400000 */
[----:B------:R-:W-:-:S13]  /*10a00*/  FSETP.GEU.AND P2, PT, R36, -126, PT ;  /* 0xc2fc00002400780b */ /* 0x000fda0003f4e000 */
        /* <DEDUP_REMOVED lines=83> */
[----:B------:R-:W-:-:S03]  /*10f40*/  FSETP.GEU.AND P2, PT, R57, -126, PT ;  /* 0xc2fc00003900780b */ /* 0x000fc60003f4e000 */
[----:B------:R-:W-:-:S10]  /*10f50*/  FADD R120, R112, R56 ;  /* 0x0000003870787221 */ /* 0x000fd40000000000 */
        /* <DEDUP_REMOVED lines=67> */
[----:B------:R-:W-:-:S04]  /*11390*/  FADD R121, R32, R76 ;  /* 0x0000004c20797221 */ /* 0x000fc80000000000 */
[----:B------:R-:W-:Y:S01]  /*113a0*/  FADD R120, R120, R121 ;  /* 0x0000007978787221 */ /* 0x000fe20000000000 */
[----:B------:R-:W-:-:S05]  /*113b0*/  FADD R121, R40, R68 ;  /* 0x0000004428797221 */ /* 0x000fca0000000000 */
        /* <DEDUP_REMOVED lines=34> */
[----:B------:R-:W-:-:S04]  /*115e0*/  FADD R121, R121, R128 ;  /* 0x0000008079797221 */ /* 0x000fc80000000000 */
[----:B------:R-:W-:Y:S01]  /*115f0*/  FADD R120, R120, R121 ;  /* 0x0000007978787221 */ /* 0x000fe20000000000 */
[----:B------:R-:W-:Y:S01]  /*11600*/  FADD R121, R113, R57 ;  /* 0x0000003971797221 */ /* 0x000fe20000000000 */
[----:B------:R-:W-:-:S03]  /*11610*/  @!P2 FMUL R10, R10, 0.5 ;  /* 0x3f0000000a0aa820 */ /* 0x000fc60000400000 */
[----:B------:R-:W-:Y:S01]  /*11620*/  FADD R121, R121, R125 ;  /* 0x0000007d79797221 */ /* 0x000fe20000000000 */
[----:B------:R-:W-:Y:S02]  /*11630*/  FADD R125, R41, R22 ;  /* 0x00000016297d7221 */ /* 0x000fe40000000000 */
[----:B------:R-:W1:Y:S02]  /*11640*/  MUFU.EX2 R10, R10 ;  /* 0x0000000a000a7308 */ /* 0x000e640000000800 */
[----:B-1----:R-:W-:Y:S01]  /*11650*/  @!P2 FMUL R10, R10, R10 ;  /* 0x0000000a0a0aa220 */ /* 0x002fe20000400000 */
[----:B------:R-:W-:-:S03]  /*11660*/  FSETP.GEU.AND P2, PT, R8, -126, PT ;  /* 0xc2fc00000800780b */ /* 0x000fc60003f4e000 */
[----:B------:R-:W-:-:S04]  /*11670*/  FADD R128, R53, R10 ;  /* 0x0000000a35807221 */ /* 0x000fc80000000000 */
[----:B------:R-:W-:-:S04]  /*11680*/  FADD R125, R125, R128 ;  /* 0x000000807d7d7221 */ /* 0x000fc80000000000 */
[----:B------:R-:W-:Y:S01]  /*11690*/  FADD R155, R121, R125 ;  /* 0x0000007d799b7221 */ /* 0x000fe20000000000 */
[----:B------:R-:W-:Y:S01]  /*116a0*/  FADD R121, R108, R65 ;  /* 0x000000416c797221 */ /* 0x000fe20000000000 */
[----:B------:R-:W-:Y:S01]  /*116b0*/  @!P2 FMUL R8, R8, 0.5 ;  /* 0x3f0000000808a820 */ /* 0x000fe20000400000 */
[----:B------:R-:W-:-:S04]  /*116c0*/  FADD R125, R93, R14 ;  /* 0x0000000e5d7d7221 */ /* 0x000fc80000000000 */
[----:B------:R-:W-:Y:S01]  /*116d0*/  FADD R121, R121, R125 ;  /* 0x0000007d79797221 */ /* 0x000fe20000000000 */
[----:B------:R-:W1:Y:S01]  /*116e0*/  MUFU.EX2 R8, R8 ;  /* 0x0000000800087308 */ /* 0x000e620000000800 */
[----:B------:R-:W-:Y:S01]  /*116f0*/  FADD R125, R101, R20 ;  /* 0x00000014657d7221 */ /* 0x000fe20000000000 */
        /* <DEDUP_REMOVED lines=27> */
[----:B------:R-:W-:Y:S02]  /*118b0*/  @!P2 FMUL R7, R7, 0.5 ;  /* 0x3f0000000707a820 */ /* 0x000fe40000400000 */
[----:B------:R-:W-:Y:S01]  /*118c0*/  FADD R132, R120, R132 ;  /* 0x0000008478847221 */ /* 0x000fe20000000000 */
[----:B------:R-:W-:Y:S01]  /*118d0*/  FADD R149, R149, R121 ;  /* 0x0000007995957221 */ /* 0x000fe20000000000 */
[----:B------:R-:W-:Y:S02]  /*118e0*/  FADD R121, R37, R19 ;  /* 0x0000001325797221 */ /* 0x000fe40000000000 */
[----:B------:R-:W1:Y:S02]  /*118f0*/  MUFU.EX2 R7, R7 ;  /* 0x0000000700077308 */ /* 0x000e640000000800 */
[----:B-1----:R-:W-:Y:S01]  /*11900*/  @!P2 FMUL R7, R7, R7 ;  /* 0x000000070707a220 */ /* 0x002fe20000400000 */
[----:B------:R-:W-:-:S03]  /*11910*/  FSETP.GEU.AND P2, PT, R5, -126, PT ;  /* 0xc2fc00000500780b */ /* 0x000fc60003f4e000 */
[----:B------:R-:W-:-:S04]  /*11920*/  FADD R124, R61, R7 ;  /* 0x000000073d7c7221 */ /* 0x000fc80000000000 */
[----:B------:R-:W-:Y:S01]  /*11930*/  FADD R121, R121, R124 ;  /* 0x0000007c79797221 */ /* 0x000fe20000000000 */
[----:B------:R-:W-:-:S03]  /*11940*/  FADD R124, R85, R11 ;  /* 0x0000000b557c7221 */ /* 0x000fc60000000000 */
        /* <DEDUP_REMOVED lines=17> */
[----:B------:R-:W-:Y:S02]  /*11a60*/  ISETP.GE.AND P2, PT, R3, R129, PT ;  /* 0x000000810300720c */ /* 0x000fe40003f46270 */
[----:B------:R-:W-:Y:S01]  /*11a70*/  FSEL R129, R27, -INF , P0 ;  /* 0xff8000001b817808 */ /* 0x000fe20000000000 */
[----:B------:R-:W-:Y:S01]  /*11a80*/  FADD R124, R77, R6 ;  /* 0x000000064d7c7221 */ /* 0x000fe20000000000 */
[----:B------:R-:W-:-:S03]  /*11a90*/  LOP3.LUT P0, RZ, R117, 0x2000, RZ, 0xc0, !PT ;  /* 0x0000200075ff7812 */ /* 0x000fc6000780c0ff */
[----:B------:R-:W-:Y:S01]  /*11aa0*/  FADD R121, R121, R124 ;  /* 0x0000007c79797221 */ /* 0x000fe20000000000 */
[----:B------:R-:W-:Y:S02]  /*11ab0*/  FSEL R128, R30, -INF , P0 ;  /* 0xff8000001e807808 */ /* 0x000fe40000000000 */
[----:B------:R-:W-:Y:S01]  /*11ac0*/  LOP3.LUT P0, RZ, R117, 0x1000, RZ, 0xc0, !PT ;  /* 0x0000100075ff7812 */ /* 0x000fe2000780c0ff */
[----:B------:R-:W-:Y:S02]  /*11ad0*/  FADD R133, R133, R121 ;  /* 0x0000007985857221 */ /* 0x000fe40000000000 */
[----:B------:R-:W-:Y:S02]  /*11ae0*/  @P2 LOP3.LUT R4, R4, 0x80000000, RZ, 0xfc, !PT ;  /* 0x8000000004042812 */ /* 0x000fe400078efcff */
[----:B------:R-:W-:Y:S02]  /*11af0*/  FSEL R125, R31, -INF , P0 ;  /* 0xff8000001f7d7808 */ /* 0x000fe40000000000 */
[----:B------:R-:W-:-:S02]  /*11b00*/  LOP3.LUT P0, RZ, R117, 0x800, RZ, 0xc0, !PT ;  /* 0x0000080075ff7812 */ /* 0x000fc4000780c0ff */
[----:B------:R-:W-:Y:S02]  /*11b10*/  LOP3.LUT P6, RZ, R4, 0x100, RZ, 0xc0, !PT ;  /* 0x0000010004ff7812 */ /* 0x000fe400078cc0ff */
[----:B------:R-:W-:Y:S02]  /*11b20*/  FSEL R27, R34, -INF , P0 ;  /* 0xff800000221b7808 */ /* 0x000fe40000000000 */
[----:B------:R-:W-:Y:S02]  /*11b30*/  LOP3.LUT P0, RZ, R117, 0x400, RZ, 0xc0, !PT ;  /* 0x0000040075ff7812 */ /* 0x000fe4000780c0ff */
[----:B------:R-:W-:Y:S02]  /*11b40*/  FSEL R74, R74, -INF , P1 ;  /* 0xff8000004a4a7808 */ /* 0x000fe40000800000 */
[----:B------:R-:W-:Y:S02]  /*11b50*/  FSEL R124, R35, -INF , P0 ;  /* 0xff800000237c7808 */ /* 0x000fe40000000000 */
[----:B------:R-:W-:-:S02]  /*11b60*/  LOP3.LUT P0, RZ, R117, 0x200, RZ, 0xc0, !PT ;  /* 0x0000020075ff7812 */ /* 0x000fc4000780c0ff */
[----:B------:R-:W-:Y:S02]  /*11b70*/  LOP3.LUT P2, RZ, R4, 0x10, RZ, 0xc0, !PT ;  /* 0x0000001004ff7812 */ /* 0x000fe4000784c0ff */
[----:B------:R-:W-:Y:S02]  /*11b80*/  FSEL R121, R38, -INF , P0 ;  /* 0xff80000026797808 */ /* 0x000fe40000000000 */
[----:B------:R-:W-:Y:S02]  /*11b90*/  LOP3.LUT P0, RZ, R117, 0x100, RZ, 0xc0, !PT ;  /* 0x0000010075ff7812 */ /* 0x000fe4000780c0ff */
[----:B------:R-:W-:Y:S02]  /*11ba0*/  LOP3.LUT P3, RZ, R4, 0x20, RZ, 0xc0, !PT ;  /* 0x0000002004ff7812 */ /* 0x000fe4000786c0ff */
[----:B------:R-:W-:Y:S02]  /*11bb0*/  FSEL R120, R39, -INF , P0 ;  /* 0xff80000027787808 */ /* 0x000fe40000000000 */
[----:B------:R-:W-:-:S02]  /*11bc0*/  LOP3.LUT P0, RZ, R117, 0x80, RZ, 0xc0, !PT ;  /* 0x0000008075ff7812 */ /* 0x000fc4000780c0ff */
[----:B------:R-:W-:Y:S02]  /*11bd0*/  LOP3.LUT P4, RZ, R4, 0x40, RZ, 0xc0, !PT ;  /* 0x0000004004ff7812 */ /* 0x000fe4000788c0ff */
[----:B------:R-:W-:Y:S02]  /*11be0*/  FSEL R42, R42, -INF , P0 ;  /* 0xff8000002a2a7808 */ /* 0x000fe40000000000 */
[----:B------:R-:W-:Y:S02]  /*11bf0*/  LOP3.LUT P0, RZ, R117, 0x40, RZ, 0xc0, !PT ;  /* 0x0000004075ff7812 */ /* 0x000fe4000780c0ff */
[----:B------:R-:W-:Y:S02]  /*11c00*/  LOP3.LUT P5, RZ, R4, 0x80, RZ, 0xc0, !PT ;  /* 0x0000008004ff7812 */ /* 0x000fe400078ac0ff */
[----:B------:R-:W-:Y:S02]  /*11c10*/  FSEL R43, R43, -INF , P0 ;  /* 0xff8000002b2b7808 */ /* 0x000fe40000000000 */
[----:B------:R-:W-:-:S04]  /*11c20*/  LOP3.LUT P0, RZ, R117, 0x20, RZ, 0xc0, !PT ;  /* 0x0000002075ff7812 */ /* 0x000fc8000780c0ff */
[----:B------:R-:W-:Y:S02]  /*11c30*/  FSEL R39, R46, -INF , P0 ;  /* 0xff8000002e277808 */ /* 0x000fe40000000000 */
[----:B------:R-:W-:-:S04]  /*11c40*/  LOP3.LUT P0, RZ, R117, 0x10, RZ, 0xc0, !PT ;  /* 0x0000001075ff7812 */ /* 0x000fc8000780c0ff */
[----:B------:R-:W-:Y:S02]  /*11c50*/  FSEL R38, R47, -INF , P0 ;  /* 0xff8000002f267808 */ /* 0x000fe40000000000 */
[C---:B------:R-:W-:Y:S01]  /*11c60*/  LOP3.LUT P0, RZ, R117.reuse, 0x8, RZ, 0xc0, !PT ;  /* 0x0000000875ff7812 */ /* 0x040fe2000780c0ff */
[----:B------:R-:W2:Y:S03]  /*11c70*/  LDL.LU R47, [R1+0xa4] ;  /* 0x0000a400012f7983 */ /* 0x000ea60000300800 */
[----:B------:R-:W-:Y:S02]  /*11c80*/  FSEL R35, R50, -INF , P0 ;  /* 0xff80000032237808 */ /* 0x000fe40000000000 */
[----:B------:R-:W-:-:S04]  /*11c90*/  LOP3.LUT P0, RZ, R117, 0x4, RZ, 0xc0, !PT ;  /* 0x0000000475ff7812 */ /* 0x000fc8000780c0ff */
[----:B------:R-:W-:Y:S02]  /*11ca0*/  FSEL R34, R51, -INF , P0 ;  /* 0xff80000033227808 */ /* 0x000fe40000000000 */
[----:B------:R-:W-:-:S04]  /*11cb0*/  LOP3.LUT P0, RZ, R117, 0x2, RZ, 0xc0, !PT ;  /* 0x0000000275ff7812 */ /* 0x000fc8000780c0ff */
[----:B------:R-:W-:Y:S02]  /*11cc0*/  FSEL R54, R54, -INF , P0 ;  /* 0xff80000036367808 */ /* 0x000fe40000000000 */
[----:B------:R-:W-:Y:S02]  /*11cd0*/  LOP3.LUT P0, RZ, R117, 0x1, RZ, 0xc0, !PT ;  /* 0x0000000175ff7812 */ /* 0x000fe4000780c0ff */
[----:B------:R-:W-:Y:S01]  /*11ce0*/  FSEL R63, R63, -INF , P6 ;  /* 0xff8000003f3f7808 */ /* 0x000fe20003000000 */
[----:B------:R-:W4:Y:S01]  /*11cf0*/  LDL.LU R117, [R1+0xa0] ;  /* 0x0000a00001757983 */ /* 0x000f220000300800 */
[----:B------:R-:W-:Y:S02]  /*11d00*/  FSEL R148, R55, -INF , P0 ;  /* 0xff80000037947808 */ /* 0x000fe40000000000 */
[----:B------:R-:W-:Y:S01]  /*11d10*/  LOP3.LUT P0, RZ, R116, 0x80000000, RZ, 0xc0, !PT ;  /* 0x8000000074ff7812 */ /* 0x000fe2000780c0ff */
[----:B------:R-:W5:Y:S01]  /*11d20*/  LDL.LU R55, [R1+0x94] ;  /* 0x0000940001377983 */ /* 0x000f620000300800 */
[----:B------:R-:W-:-:S02]  /*11d30*/  LOP3.LUT P6, RZ, R24, 0x200, RZ, 0xc0, !PT ;  /* 0x0000020018ff7812 */ /* 0x000fc400078cc0ff */
[----:B------:R-:W-:Y:S02]  /*11d40*/  FSEL R58, R58, -INF , P0 ;  /* 0xff8000003a3a7808 */ /* 0x000fe40000000000 */
[----:B------:R-:W-:Y:S02]  /*11d50*/  LOP3.LUT P0, RZ, R116, 0x40000000, RZ, 0xc0, !PT ;  /* 0x4000000074ff7812 */ /* 0x000fe4000780c0ff */
[----:B------:R-:W-:Y:S02]  /*11d60*/  LOP3.LUT P1, RZ, R24, 0x8, RZ, 0xc0, !PT ;  /* 0x0000000818ff7812 */ /* 0x000fe4000782c0ff */
[----:B------:R-:W-:Y:S02]  /*11d70*/  FSEL R59, R59, -INF , P0 ;  /* 0xff8000003b3b7808 */ /* 0x000fe40000000000 */
[----:B------:R-:W-:Y:S02]  /*11d80*/  LOP3.LUT P0, RZ, R116, 0x20000000, RZ, 0xc0, !PT ;  /* 0x2000000074ff7812 */ /* 0x000fe4000780c0ff */
[----:B------:R-:W-:-:S02]  /*11d90*/  FSEL R71, R71, -INF , P2 ;  /* 0xff80000047477808 */ /* 0x000fc40001000000 */
[----:B------:R-:W-:Y:S02]  /*11da0*/  FSEL R62, R62, -INF , P0 ;  /* 0xff8000003e3e7808 */ /* 0x000fe40000000000 */
[C---:B------:R-:W-:Y:S02]  /*11db0*/  LOP3.LUT P0, RZ, R116.reuse, 0x10000000, RZ, 0xc0, !PT ;  /* 0x1000000074ff7812 */ /* 0x040fe4000780c0ff */
[----:B------:R-:W-:Y:S02]  /*11dc0*/  LOP3.LUT R116, R116, 0xffffffef, RZ, 0xc0, !PT ;  /* 0xffffffef74747812 */ /* 0x000fe400078ec0ff */
[----:B------:R-:W-:Y:S02]  /*11dd0*/  FSEL R75, R75, -INF , P0 ;  /* 0xff8000004b4b7808 */ /* 0x000fe40000000000 */
[----:B------:R-:W-:Y:S02]  /*11de0*/  @P6 LOP3.LUT R116, R116, 0x10, RZ, 0xfc, !PT ;  /* 0x0000001074746812 */ /* 0x000fe400078efcff */
[----:B------:R-:W-:-:S02]  /*11df0*/  LOP3.LUT P6, RZ, R24, 0x400, RZ, 0xc0, !PT ;  /* 0x0000040018ff7812 */ /* 0x000fc400078cc0ff */
[----:B------:R-:W-:Y:S02]  /*11e00*/  LOP3.LUT R116, R116, 0xffffffdf, RZ, 0xc0, !PT ;  /* 0xffffffdf74747812 */ /* 0x000fe400078ec0ff */
[C---:B------:R-:W-:Y:S02]  /*11e10*/  LOP3.LUT P0, RZ, R24.reuse, 0x4, RZ, 0xc0, !PT ;  /* 0x0000000418ff7812 */ /* 0x040fe4000780c0ff */
[----:B------:R-:W-:Y:S02]  /*11e20*/  FSEL R50, R135, -INF , P1 ;  /* 0xff80000087327808 */ /* 0x000fe40000800000 */
[----:B------:R-:W-:Y:S02]  /*11e30*/  LOP3.LUT P2, RZ, R24, 0x10, RZ, 0xc0, !PT ;  /* 0x0000001018ff7812 */ /* 0x000fe4000784c0ff */
[----:B------:R-:W-:Y:S02]  /*11e40*/  FSEL R31, R66, -INF , P5 ;  /* 0xff800000421f7808 */ /* 0x000fe40002800000 */
[----:B------:R-:W-:-:S02]  /*11e50*/  FSEL R67, R67, -INF , P4 ;  /* 0xff80000043437808 */ /* 0x000fc40002000000 */
[----:B------:R-:W-:Y:S02]  /*11e60*/  @P6 LOP3.LUT R116, R116, 0x20, RZ, 0xfc, !PT ;  /* 0x0000002074746812 */ /* 0x000fe400078efcff */
[----:B------:R-:W-:Y:S02]  /*11e70*/  LOP3.LUT P6, RZ, R24, 0x800, RZ, 0xc0, !PT ;  /* 0x0000080018ff7812 */ /* 0x000fe400078cc0ff */
[----:B------:R-:W-:Y:S02]  /*11e80*/  LOP3.LUT R116, R116, 0xffffffbf, RZ, 0xc0, !PT ;  /* 0xffffffbf74747812 */ /* 0x000fe400078ec0ff */
[----:B------:R-:W-:Y:S02]  /*11e90*/  FSEL R138, R138, -INF , P0 ;  /* 0xff8000008a8a7808 */ /* 0x000fe40000000000 */
[----:B------:R-:W-:Y:S02]  /*11ea0*/  LOP3.LUT P1, RZ, R4, 0x40000000, RZ, 0xc0, !PT ;  /* 0x4000000004ff7812 */ /* 0x000fe4000782c0ff */
[----:B------:R-:W-:-:S02]  /*11eb0*/  FSEL R51, R134, -INF , P2 ;  /* 0xff80000086337808 */ /* 0x000fc40001000000 */
[----:B------:R-:W-:Y:S02]  /*11ec0*/  FSEL R30, R70, -INF , P3 ;  /* 0xff800000461e7808 */ /* 0x000fe40001800000 */
[----:B------:R-:W-:Y:S02]  /*11ed0*/  LOP3.LUT P5, RZ, R24, 0x100, RZ, 0xc0, !PT ;  /* 0x0000010018ff7812 */ /* 0x000fe400078ac0ff */
[----:B------:R-:W-:Y:S02]  /*11ee0*/  @P6 LOP3.LUT R116, R116, 0x40, RZ, 0xfc, !PT ;  /* 0x0000004074746812 */ /* 0x000fe400078efcff */
[----:B------:R-:W-:Y:S02]  /*11ef0*/  LOP3.LUT P6, RZ, R24, 0x1000, RZ, 0xc0, !PT ;  /* 0x0000100018ff7812 */ /* 0x000fe400078cc0ff */
[----:B------:R-:W-:Y:S02]  /*11f00*/  LOP3.LUT R116, R116, 0xffffff7f, RZ, 0xc0, !PT ;  /* 0xffffff7f74747812 */ /* 0x000fe400078ec0ff */
[----:B------:R-:W-:-:S02]  /*11f10*/  LOP3.LUT P0, RZ, R4, 0x20000000, RZ, 0xc0, !PT ;  /* 0x2000000004ff7812 */ /* 0x000fc4000780c0ff */
[----:B------:R-:W-:Y:S02]  /*11f20*/  FSEL R142, R142, -INF , P1 ;  /* 0xff8000008e8e7808 */ /* 0x000fe40000800000 */
[----:B------:R-:W-:Y:S02]  /*11f30*/  LOP3.LUT P2, RZ, R4, 0x80000000, RZ, 0xc0, !PT ;  /* 0x8000000004ff7812 */ /* 0x000fe4000784c0ff */
[C---:B------:R-:W-:Y:S02]  /*11f40*/  LOP3.LUT P4, RZ, R24.reuse, 0x80, RZ, 0xc0, !PT ;  /* 0x0000008018ff7812 */ /* 0x040fe4000788c0ff */
[----:B------:R-:W-:Y:S02]  /*11f50*/  LOP3.LUT P3, RZ, R24, 0x20, RZ, 0xc0, !PT ;  /* 0x0000002018ff7812 */ /* 0x000fe4000786c0ff */
[----:B------:R-:W-:Y:S02]  /*11f60*/  @P6 LOP3.LUT R116, R116, 0x80, RZ, 0xfc, !PT ;  /* 0x0000008074746812 */ /* 0x000fe400078efcff */
[----:B------:R-:W-:-:S02]  /*11f70*/  LOP3.LUT P6, RZ, R24, 0x2000, RZ, 0xc0, !PT ;  /* 0x0000200018ff7812 */ /* 0x000fc400078cc0ff */
[----:B------:R-:W-:-:S11]  /*11f80*/  LOP3.LUT R116, R116, 0xfffffeff, RZ, 0xc0, !PT ;  /* 0xfffffeff74747812 */ /* 0x000fd600078ec0ff */
[----:B------:R-:W-:Y:S02]  /*11f90*/  @P6 LOP3.LUT R116, R116, 0x100, RZ, 0xfc, !PT ;  /* 0x0000010074746812 */ /* 0x000fe400078efcff */
[----:B------:R-:W-:Y:S02]  /*11fa0*/  LOP3.LUT P6, RZ, R24, 0x4000, RZ, 0xc0, !PT ;  /* 0x0000400018ff7812 */ /* 0x000fe400078cc0ff */
        /* <DEDUP_REMOVED lines=54> */
[----:B------:R-:W-:Y:S02]  /*12310*/  LOP3.LUT R116, R116, 0xf7ffffff, RZ, 0xc0, !PT ;  /* 0xf7ffffff74747812 */ /* 0x000fe400078ec0ff */
[----:B------:R-:W-:Y:S02]  /*12320*/  FSEL R139, R139, -INF , P0 ;  /* 0xff8000008b8b7808 */ /* 0x000fe40000000000 */
[C---:B------:R-:W-:Y:S02]  /*12330*/  LOP3.LUT P0, RZ, R4.reuse, 0x10000000, RZ, 0xc0, !PT ;  /* 0x1000000004ff7812 */ /* 0x040fe4000780c0ff */
[----:B------:R-:W-:-:S05]  /*12340*/  LOP3.LUT P1, RZ, R4, 0x8000000, RZ, 0xc0, !PT ;  /* 0x0800000004ff7812 */ /* 0x000fca000782c0ff */
[----:B------:R-:W-:Y:S02]  /*12350*/  @P6 LOP3.LUT R116, R116, 0x8000000, RZ, 0xfc, !PT ;  /* 0x0800000074746812 */ /* 0x000fe400078efcff */
[----:B------:R-:W-:Y:S02]  /*12360*/  LOP3.LUT P6, RZ, R4, 0x2, RZ, 0xc0, !PT ;  /* 0x0000000204ff7812 */ /* 0x000fe400078cc0ff */
[----:B------:R-:W-:Y:S02]  /*12370*/  FMNMX R4, R26, R173, !PT ;  /* 0x000000ad1a047209 */ /* 0x000fe40007800000 */
[----:B------:R-:W-:Y:S02]  /*12380*/  FSEL R78, R78, -INF , P6 ;  /* 0xff8000004e4e7808 */ /* 0x000fe40003000000 */
[----:B------:R-:W-:Y:S02]  /*12390*/  FMNMX R4, R129, R4, !PT ;  /* 0x0000000481047209 */ /* 0x000fe40007800000 */
[----:B------:R-:W-:-:S02]  /*123a0*/  LOP3.LUT P6, RZ, R116, 0x8000000, RZ, 0xc0, !PT ;  /* 0x0800000074ff7812 */ /* 0x000fc400078cc0ff */
[----:B------:R-:W-:Y:S02]  /*123b0*/  FMNMX R4, R128, R4, !PT ;  /* 0x0000000480047209 */ /* 0x000fe40007800000 */
[----:B------:R-:W-:Y:S02]  /*123c0*/  FSEL R79, R79, -INF , P6 ;  /* 0xff8000004f4f7808 */ /* 0x000fe40003000000 */
[----:B------:R-:W-:Y:S02]  /*123d0*/  FMNMX R4, R125, R4, !PT ;  /* 0x000000047d047209 */ /* 0x000fe40007800000 */
[----:B------:R-:W-:Y:S02]  /*123e0*/  LOP3.LUT P6, RZ, R116, 0x4000000, RZ, 0xc0, !PT ;  /* 0x0400000074ff7812 */ /* 0x000fe400078cc0ff */
[----:B------:R-:W-:Y:S02]  /*123f0*/  FMNMX R4, R27, R4, !PT ;  /* 0x000000041b047209 */ /* 0x000fe40007800000 */
[----:B------:R-:W-:-:S02]  /*12400*/  FSEL R82, R82, -INF , P6 ;  /* 0xff80000052527808 */ /* 0x000fc40003000000 */
[----:B------:R-:W-:Y:S02]  /*12410*/  FMNMX R4, R124, R4, !PT ;  /* 0x000000047c047209 */ /* 0x000fe40007800000 */
        /* <DEDUP_REMOVED lines=67> */
[----:B------:R-:W-:Y:S01]  /*12850*/  FMNMX R4, R103, R4, !PT ;  /* 0x0000000467047209 */ /* 0x000fe20007800000 */
[----:B------:R-:W3:Y:S01]  /*12860*/  LDL.LU R115, [R1+0x90] ;  /* 0x0000900001737983 */ /* 0x000ee20000300800 */
[----:B------:R-:W-:Y:S02]  /*12870*/  LOP3.LUT P6, RZ, R116, 0x100, RZ, 0xc0, !PT ;  /* 0x0000010074ff7812 */ /* 0x000fe400078cc0ff */
[----:B------:R-:W-:Y:S02]  /*12880*/  FMNMX R4, R106, R4, !PT ;  /* 0x000000046a047209 */ /* 0x000fe40007800000 */
[----:B------:R-:W-:-:S02]  /*12890*/  FSEL R114, R118, -INF , P6 ;  /* 0xff80000076727808 */ /* 0x000fc40003000000 */
[----:B------:R-:W-:Y:S01]  /*128a0*/  FMNMX R4, R107, R4, !PT ;  /* 0x000000046b047209 */ /* 0x000fe20007800000 */
[----:B------:R-:W3:Y:S01]  /*128b0*/  LDL.LU R118, [R1+0x84] ;  /* 0x0000840001767983 */ /* 0x000ee20000300800 */
[----:B------:R-:W-:Y:S02]  /*128c0*/  LOP3.LUT P6, RZ, R116, 0x80, RZ, 0xc0, !PT ;  /* 0x0000008074ff7812 */ /* 0x000fe400078cc0ff */
[----:B------:R-:W-:Y:S02]  /*128d0*/  FMNMX R4, R110, R4, !PT ;  /* 0x000000046e047209 */ /* 0x000fe40007800000 */
[----:B------:R-:W-:Y:S02]  /*128e0*/  FSEL R87, R119, -INF , P6 ;  /* 0xff80000077577808 */ /* 0x000fe40003000000 */
[----:B------:R-:W-:Y:S01]  /*128f0*/  FMNMX R4, R111, R4, !PT ;  /* 0x000000046f047209 */ /* 0x000fe20007800000 */
[----:B------:R-:W3:Y:S01]  /*12900*/  LDL.LU R119, [R1+0x80] ;  /* 0x0000800001777983 */ /* 0x000ee20000300800 */
        /* <DEDUP_REMOVED lines=15> */
[----:B------:R-:W-:-:S02]  /*12a00*/  FSEL R102, R127, -INF , P5 ;  /* 0xff8000007f667808 */ /* 0x000fc40002800000 */
[----:B------:R-:W-:Y:S01]  /*12a10*/  FMNMX R4, R140, R4, !PT ;  /* 0x000000048c047209 */ /* 0x000fe20007800000 */
[----:B------:R-:W3:Y:S01]  /*12a20*/  LDL.LU R127, [R1+0x60] ;  /* 0x00006000017f7983 */ /* 0x000ee20000300800 */
[----:B------:R-:W-:Y:S02]  /*12a30*/  FSEL R144, R130, -INF , P4 ;  /* 0xff80000082907808 */ /* 0x000fe40002000000 */
[----:B------:R-:W-:Y:S01]  /*12a40*/  FMNMX R4, R102, R4, !PT ;  /* 0x0000000466047209 */ /* 0x000fe20007800000 */
[----:B------:R-:W3:Y:S01]  /*12a50*/  LDL.LU R130, [R1+0x54] ;  /* 0x0000540001827983 */ /* 0x000ee20000300800 */
[----:B------:R-:W-:Y:S02]  /*12a60*/  FSEL R141, R131, -INF , P3 ;  /* 0xff800000838d7808 */ /* 0x000fe40001800000 */
[----:B------:R-:W-:Y:S01]  /*12a70*/  FMNMX R4, R144, R4, !PT ;  /* 0x0000000490047209 */ /* 0x000fe20007800000 */
[----:B------:R-:W-:Y:S01]  /*12a80*/  FADD R149, R155, R149 ;  /* 0x000000959b957221 */ /* 0x000fe20000000000 */
[----:B------:R-:W-:Y:S01]  /*12a90*/  LOP3.LUT P3, RZ, R116, 0x1, RZ, 0xc0, !PT ;  /* 0x0000000174ff7812 */ /* 0x000fe2000786c0ff */
[----:B------:R-:W-:Y:S01]  /*12aa0*/  FADD R133, R153, R133 ;  /* 0x0000008599857221 */ /* 0x000fe20000000000 */
[----:B------:R-:W-:Y:S01]  /*12ab0*/  FMNMX R4, R141, R4, !PT ;  /* 0x000000048d047209 */ /* 0x000fe20007800000 */
[----:B------:R-:W3:Y:S01]  /*12ac0*/  LDL.LU R131, [R1+0x50] ;  /* 0x0000500001837983 */ /* 0x000ee20000300800 */
[----:B------:R-:W-:-:S02]  /*12ad0*/  FSEL R143, R143, -INF , P2 ;  /* 0xff8000008f8f7808 */ /* 0x000fc40001000000 */
[----:B------:R-:W-:Y:S02]  /*12ae0*/  FMNMX R4, R51, R4, !PT ;  /* 0x0000000433047209 */ /* 0x000fe40007800000 */
[----:B------:R-:W-:Y:S02]  /*12af0*/  LOP3.LUT P6, RZ, R116, 0x8, RZ, 0xc0, !PT ;  /* 0x0000000874ff7812 */ /* 0x000fe400078cc0ff */
[----:B------:R-:W-:-:S04]  /*12b00*/  FMNMX R4, R50, R4, !PT ;  /* 0x0000000432047209 */ /* 0x000fc80007800000 */
[----:B------:R-:W-:-:S04]  /*12b10*/  FMNMX R4, R138, R4, !PT ;  /* 0x000000048a047209 */ /* 0x000fc80007800000 */
[----:B------:R-:W-:-:S04]  /*12b20*/  FMNMX R4, R139, R4, !PT ;  /* 0x000000048b047209 */ /* 0x000fc80007800000 */
[----:B------:R-:W-:Y:S02]  /*12b30*/  FMNMX R4, R142, R4, !PT ;  /* 0x000000048e047209 */ /* 0x000fe40007800000 */
[----:B------:R-:W-:Y:S02]  /*12b40*/  LOP3.LUT P4, RZ, R116, 0x2, RZ, 0xc0, !PT ;  /* 0x0000000274ff7812 */ /* 0x000fe4000788c0ff */
[----:B------:R-:W-:Y:S02]  /*12b50*/  FSEL R146, R146, -INF , P3 ;  /* 0xff80000092927808 */ /* 0x000fe40001800000 */
[----:B------:R-:W-:Y:S02]  /*12b60*/  FMNMX R4, R143, R4, !PT ;  /* 0x000000048f047209 */ /* 0x000fe40007800000 */
[----:B------:R-:W-:Y:S02]  /*12b70*/  LOP3.LUT P5, RZ, R116, 0x4, RZ, 0xc0, !PT ;  /* 0x0000000474ff7812 */ /* 0x000fe400078ac0ff */
[----:B------:R-:W-:Y:S01]  /*12b80*/  FSEL R147, R147, -INF , P4 ;  /* 0xff80000093937808 */ /* 0x000fe20002000000 */
[----:B------:R-:W-:Y:S01]  /*12b90*/  FADD R152, R154, R152 ;  /* 0x000000989a987221 */ /* 0x000fe20000000000 */
[----:B------:R-:W-:Y:S01]  /*12ba0*/  FMNMX R4, R146, R4, !PT ;  /* 0x0000000492047209 */ /* 0x000fe20007800000 */
[----:B------:R-:W3:Y:S01]  /*12bb0*/  LDL.LU R116, [R1+0x44] ;  /* 0x0000440001747983 */ /* 0x000ee20000300800 */
[----:B------:R-:W-:-:S02]  /*12bc0*/  FSEL R150, R150, -INF , P5 ;  /* 0xff80000096967808 */ /* 0x000fc40002800000 */
[----:B------:R-:W-:Y:S01]  /*12bd0*/  FMNMX R4, R147, R4, !PT ;  /* 0x0000000493047209 */ /* 0x000fe20007800000 */
[----:B------:R-:W3:Y:S01]  /*12be0*/  LDL.LU R134, [R1+0x40] ;  /* 0x0000400001867983 */ /* 0x000ee20000300800 */
[----:B------:R-:W-:Y:S02]  /*12bf0*/  FSEL R151, R151, -INF , P6 ;  /* 0xff80000097977808 */ /* 0x000fe40003000000 */
[----:B------:R-:W-:Y:S01]  /*12c00*/  FMNMX R4, R150, R4, !PT ;  /* 0x0000000496047209 */ /* 0x000fe20007800000 */
[----:B------:R-:W3:Y:S03]  /*12c10*/  LDL.LU R135, [R1+0x34] ;  /* 0x0000340001877983 */ /* 0x000ee60000300800 */
[----:B------:R-:W-:Y:S01]  /*12c20*/  FMNMX R4, R151, R4, !PT ;  /* 0x0000000497047209 */ /* 0x000fe20007800000 */
[----:B------:R-:W-:Y:S01]  /*12c30*/  FADD R133, R149, R133 ;  /* 0x0000008595857221 */ /* 0x000fe20000000000 */
[----:B------:R-:W3:Y:S04]  /*12c40*/  LDL.LU R155, [R1+0x30] ;  /* 0x00003000019b7983 */ /* 0x000ee80000300800 */
[----:B------:R-:W1:Y:S01]  /*12c50*/  SHFL.BFLY PT, R46, R4, 0x1, 0x1f ;  /* 0x0c201f00042e7f89 */ /* 0x000e6200000e0000 */
[----:B------:R-:W-:-:S03]  /*12c60*/  FADD R132, R132, R152 ;  /* 0x0000009884847221 */ /* 0x000fc60000000000 */
[----:B------:R-:W3:Y:S01]  /*12c70*/  LDL.LU R153, [R1+0x24] ;  /* 0x0000240001997983 */ /* 0x000ee20000300800 */
[----:B-1----:R-:W-:-:S03]  /*12c80*/  FMNMX R4, R4, R46, !PT ;  /* 0x0000002e04047209 */ /* 0x002fc60007800000 */
[----:B------:R-:W3:Y:S04]  /*12c90*/  LDL.LU R154, [R1+0x20] ;  /* 0x00002000019a7983 */ /* 0x000ee80000300800 */
[----:B------:R-:W1:Y:S01]  /*12ca0*/  SHFL.BFLY PT, R46, R4, 0x2, 0x1f ;  /* 0x0c401f00042e7f89 */ /* 0x000e6200000e0000 */
[----:B------:R-:W-:-:S03]  /*12cb0*/  FADD R132, R132, R133 ;  /* 0x0000008584847221 */ /* 0x000fc60000000000 */
[----:B------:R-:W3:Y:S04]  /*12cc0*/  LDL.LU R149, [R1+0x14] ;  /* 0x0000140001957983 */ /* 0x000ee80000300800 */
[----:B------:R-:W3:Y:S04]  /*12cd0*/  LDL.LU R152, [R1+0x10] ;  /* 0x0000100001987983 */ /* 0x000ee80000300800 */
[----:B------:R-:W3:Y:S01]  /*12ce0*/  LDL.LU R133, [R1+0x4] ;  /* 0x0000040001857983 */ /* 0x000ee20000300800 */
[----:B-1----:R-:W-:-:S03]  /*12cf0*/  FMNMX R4, R4, R46, !PT ;  /* 0x0000002e04047209 */ /* 0x002fc60007800000 */
[----:B------:R-:W3:Y:S01]  /*12d00*/  LDL.LU R46, [R1] ;  /* 0x00000000012e7983 */ /* 0x000ee20000300800 */
[----:B------:R-:W-:-:S05]  /*12d10*/  FMUL R156, R156, UR59 ;  /* 0x0000003b9c9c7c20 */ /* 0x000fca0008400000 */
[----:B------:R-:W-:-:S13]  /*12d20*/  FSETP.GEU.AND P2, PT, R156, -126, PT ;  /* 0xc2fc00009c00780b */ /* 0x000fda0003f4e000 */
[----:B------:R-:W-:-:S06]  /*12d30*/  @!P2 FMUL R156, R156, 0.5 ;  /* 0x3f0000009c9ca820 */ /* 0x000fcc0000400000 */
[----:B------:R-:W1:Y:S02]  /*12d40*/  MUFU.EX2 R156, R156 ;  /* 0x0000009c009c7308 */ /* 0x000e640000000800 */
[----:B-1----:R-:W-:Y:S01]  /*12d50*/  @!P2 FMUL R156, R156, R156 ;  /* 0x0000009c9c9ca220 */ /* 0x002fe20000400000 */
[----:B------:R-:W-:-:S03]  /*12d60*/  FSETP.NEU.AND P2, PT, R4, -INF , PT ;  /* 0xff8000000400780b */ /* 0x000fc60003f4d000 */
[-C--:B-----5:R-:W-:Y:S01]  /*12d70*/  FMUL R55, R55, R156.reuse ;  /* 0x0000009c37377220 */ /* 0x0a0fe20000400000 */
[-C--:B----4-:R-:W-:Y:S01]  /*12d80*/  FMUL R117, R117, R156.reuse ;  /* 0x0000009c75757220 */ /* 0x090fe20000400000 */
[----:B--2---:R-:W-:Y:S01]  /*12d90*/  FMUL R47, R47, R156 ;  /* 0x0000009c2f2f7220 */ /* 0x004fe20000400000 */
[----:B------:R-:W-:Y:S01]  /*12da0*/  FFMA R186, R156, R186, R132 ;  /* 0x000000ba9cba7223 */ /* 0x000fe20000000084 */
[-C--:B---3--:R-:W-:Y:S01]  /*12db0*/  FMUL R115, R115, R156.reuse ;  /* 0x0000009c73737220 */ /* 0x088fe20000400000 */
        /* <DEDUP_REMOVED lines=16> */
[----:B------:R-:W-:-:S05]  /*12ec0*/  FMUL R46, R46, R156 ;  /* 0x0000009c2e2e7220 */ /* 0x000fca0000400000 */
[----:B------:R-:W-:Y:S04]  /*12ed0*/  STL [R1], R46 ;  /* 0x0000002e01007387 */ /* 0x000fe80000100800 */
[----:B------:R-:W-:Y:S04]  /*12ee0*/  STL [R1+0x4], R133 ;  /* 0x0000048501007387 */ /* 0x000fe80000100800 */
[----:B------:R-:W-:Y:S04]  /*12ef0*/  STL [R1+0x10], R152 ;  /* 0x0000109801007387 */ /* 0x000fe80000100800 */
[----:B------:R1:W-:Y:S02]  /*12f00*/  STL [R1+0x14], R149 ;  /* 0x0000149501007387 */ /* 0x0003e40000100800 */
[----:B-1----:R-:W-:-:S05]  /*12f10*/  FSEL R149, R4, RZ, P2 ;  /* 0x000000ff04957208 */ /* 0x002fca0001000000 */
[----:B------:R-:W-:-:S04]  /*12f20*/  FMUL R46, R149, UR59 ;  /* 0x0000003b952e7c20 */ /* 0x000fc80008400000 */
[--C-:B------:R-:W-:Y:S01]  /*12f30*/  FFMA R129, R129, UR59, -R46.reuse ;  /* 0x0000003b81817c23 */ /* 0x100fe2000800082e */
[----:B------:R-:W-:-:S04]  /*12f40*/  FFMA R128, R128, UR59, -R46 ;  /* 0x0000003b80807c23 */ /* 0x000fc8000800082e */
[----:B------:R-:W-:Y:S02]  /*12f50*/  FSETP.GEU.AND P3, PT, R129, -126, PT ;  /* 0xc2fc00008100780b */ /* 0x000fe40003f6e000 */
[----:B------:R-:W-:Y:S01]  /*12f60*/  FSETP.GEU.AND P4, PT, R128, -126, PT ;  /* 0xc2fc00008000780b */ /* 0x000fe20003f8e000 */
[----:B------:R-:W-:-:S05]  /*12f70*/  FMUL R154, R154, R156 ;  /* 0x0000009c9a9a7220 */ /* 0x000fca0000400000 */
[----:B------:R-:W-:Y:S04]  /*12f80*/  STL [R1+0x20], R154 ;  /* 0x0000209a01007387 */ /* 0x000fe80000100800 */
[----:B------:R-:W-:Y:S01]  /*12f90*/  STL [R1+0x24], R153 ;  /* 0x0000249901007387 */ /* 0x000fe20000100800 */
[----:B------:R-:W-:-:S03]  /*12fa0*/  @!P3 FMUL R129, R129, 0.5 ;  /* 0x3f0000008181b820 */ /* 0x000fc60000400000 */
[----:B------:R-:W-:Y:S01]  /*12fb0*/  STL [R1+0x30], R155 ;  /* 0x0000309b01007387 */ /* 0x000fe20000100800 */
[----:B------:R-:W-:-:S03]  /*12fc0*/  @!P4 FMUL R128, R128, 0.5 ;  /* 0x3f0000008080c820 */ /* 0x000fc60000400000 */
[----:B------:R1:W-:Y:S04]  /*12fd0*/  STL [R1+0x34], R135 ;  /* 0x0000348701007387 */ /* 0x0003e80000100800 */
[----:B------:R-:W-:Y:S04]  /*12fe0*/  STL [R1+0x40], R134 ;  /* 0x0000408601007387 */ /* 0x000fe80000100800 */
[----:B------:R-:W-:Y:S01]  /*12ff0*/  STL [R1+0x44], R116 ;  /* 0x0000447401007387 */ /* 0x000fe20000100800 */
[----:B-1----:R-:W1:Y:S03]  /*13000*/  MUFU.EX2 R135, R129 ;  /* 0x0000008100877308 */ /* 0x002e660000000800 */
[----:B------:R2:W-:Y:S01]  /*13010*/  STL [R1+0x50], R131 ;  /* 0x0000508301007387 */ /* 0x0005e20000100800 */
[----:B------:R-:W-:-:S03]  /*13020*/  FFMA R26, R26, UR59, -R46 ;  /* 0x0000003b1a1a7c23 */ /* 0x000fc6000800082e */
[----:B------:R-:W-:Y:S04]  /*13030*/  STL [R1+0x54], R130 ;  /* 0x0000548201007387 */ /* 0x000fe80000100800 */
[----:B------:R-:W-:Y:S01]  /*13040*/  STL [R1+0x60], R127 ;  /* 0x0000607f01007387 */ /* 0x000fe20000100800 */
[----:B--2---:R-:W-:-:S03]  /*13050*/  FFMA R131, R27, UR59, -R46 ;  /* 0x0000003b1b837c23 */ /* 0x004fc6000800082e */
[----:B------:R-:W-:Y:S01]  /*13060*/  STL [R1+0x64], R126 ;  /* 0x0000647e01007387 */ /* 0x000fe20000100800 */
[----:B------:R-:W2:Y:S03]  /*13070*/  MUFU.EX2 R27, R128 ;  /* 0x00000080001b7308 */ /* 0x000ea60000000800 */
        /* <DEDUP_REMOVED lines=8> */
[----:B------:R3:W-:Y:S01]  /*13100*/  STL [R1+0xa4], R47 ;  /* 0x0000a42f01007387 */ /* 0x0007e20000100800 */
[----:B-1----:R-:W-:Y:S01]  /*13110*/  @!P3 FMUL R135, R135, R135 ;  /* 0x000000878787b220 */ /* 0x002fe20000400000 */
[--C-:B------:R-:W-:Y:S01]  /*13120*/  FFMA R120, R120, UR59, -R46.reuse ;  /* 0x0000003b78787c23 */ /* 0x100fe2000800082e */
[----:B---3--:R-:W-:Y:S01]  /*13130*/  FFMA R47, R121, UR59, -R46 ;  /* 0x0000003b792f7c23 */ /* 0x008fe2000800082e */
[----:B--2---:R-:W-:-:S04]  /*13140*/  @!P4 FMUL R27, R27, R27 ;  /* 0x0000001b1b1bc220 */ /* 0x004fc80000400000 */
[----:B------:R-:W-:Y:S01]  /*13150*/  FSETP.GEU.AND P3, PT, R47, -126, PT ;  /* 0xc2fc00002f00780b */ /* 0x000fe20003f6e000 */
[----:B------:R-:W-:Y:S01]  /*13160*/  @!P2 FMUL R26, R26, 0.5 ;  /* 0x3f0000001a1aa820 */ /* 0x000fe20000400000 */
[----:B------:R-:W-:-:S03]  /*13170*/  FSETP.GEU.AND P4, PT, R120, -126, PT ;  /* 0xc2fc00007800780b */ /* 0x000fc60003f8e000 */
[----:B------:R-:W1:Y:S01]  /*13180*/  MUFU.EX2 R134, R26 ;  /* 0x0000001a00867308 */ /* 0x000e620000000800 */
[----:B------:R-:W-:-:S07]  /*13190*/  FSETP.GEU.AND P6, PT, R131, -126, PT ;  /* 0xc2fc00008300780b */ /* 0x000fce0003fce000 */
[----:B------:R-:W-:Y:S02]  /*131a0*/  @!P3 FMUL R47, R47, 0.5 ;  /* 0x3f0000002f2fb820 */ /* 0x000fe40000400000 */
[----:B------:R-:W-:Y:S01]  /*131b0*/  @!P4 FMUL R120, R120, 0.5 ;  /* 0x3f0000007878c820 */ /* 0x000fe20000400000 */
[----:B------:R-:W-:-:S03]  /*131c0*/  FFMA R124, R124, UR59, -R46 ;  /* 0x0000003b7c7c7c23 */ /* 0x000fc6000800082e */
[----:B------:R-:W2:Y:S01]  /*131d0*/  MUFU.EX2 R47, R47 ;  /* 0x0000002f002f7308 */ /* 0x000ea20000000800 */
[----:B------:R-:W-:Y:S01]  /*131e0*/  @!P6 FMUL R131, R131, 0.5 ;  /* 0x3f0000008383e820 */ /* 0x000fe20000400000 */
[----:B-1----:R-:W-:-:S06]  /*131f0*/  @!P2 FMUL R134, R134, R134 ;  /* 0x000000868686a220 */ /* 0x002fcc0000400000 */
[----:B------:R-:W1:Y:S01]  /*13200*/  MUFU.EX2 R130, R120 ;  /* 0x0000007800827308 */ /* 0x000e620000000800 */
[----:B------:R-:W-:Y:S01]  /*13210*/  FSETP.GEU.AND P2, PT, R124, -126, PT ;  /* 0xc2fc00007c00780b */ /* 0x000fe20003f4e000 */
[--C-:B------:R-:W-:Y:S01]  /*13220*/  FFMA R38, R38, UR59, -R46.reuse ;  /* 0x0000003b26267c23 */ /* 0x100fe2000800082e */
[--C-:B------:R-:W-:Y:S01]  /*13230*/  FFMA R125, R125, UR59, -R46.reuse ;  /* 0x0000003b7d7d7c23 */ /* 0x100fe2000800082e */
[----:B------:R-:W-:-:S04]  /*13240*/  FFMA R35, R35, UR59, -R46 ;  /* 0x0000003b23237c23 */ /* 0x000fc8000800082e */
[----:B------:R-:W3:Y:S01]  /*13250*/  MUFU.EX2 R131, R131 ;  /* 0x0000008300837308 */ /* 0x000ee20000000800 */
[----:B--2---:R-:W-:Y:S01]  /*13260*/  @!P3 FMUL R47, R47, R47 ;  /* 0x0000002f2f2fb220 */ /* 0x004fe20000400000 */
[----:B------:R-:W-:Y:S02]  /*13270*/  FSETP.GEU.AND P3, PT, R38, -126, PT ;  /* 0xc2fc00002600780b */ /* 0x000fe40003f6e000 */
[----:B------:R-:W-:Y:S02]  /*13280*/  FSETP.GEU.AND P5, PT, R125, -126, PT ;  /* 0xc2fc00007d00780b */ /* 0x000fe40003fae000 */
[----:B------:R-:W-:Y:S01]  /*13290*/  @!P2 FMUL R124, R124, 0.5 ;  /* 0x3f0000007c7ca820 */ /* 0x000fe20000400000 */
[----:B-1----:R-:W-:Y:S01]  /*132a0*/  @!P4 FMUL R130, R130, R130 ;  /* 0x000000828282c220 */ /* 0x002fe20000400000 */
[----:B------:R-:W-:Y:S02]  /*132b0*/  FSETP.GEU.AND P4, PT, R35, -126, PT ;  /* 0xc2fc00002300780b */ /* 0x000fe40003f8e000 */
[----:B------:R-:W1:Y:S01]  /*132c0*/  MUFU.EX2 R132, R124 ;  /* 0x0000007c00847308 */ /* 0x000e620000000800 */
[----:B------:R-:W-:-:S04]  /*132d0*/  FFMA R43, R43, UR59, -R46 ;  /* 0x0000003b2b2b7c23 */ /* 0x000fc8000800082e */
[----:B------:R-:W-:Y:S01]  /*132e0*/  @!P3 FMUL R38, R38, 0.5 ;  /* 0x3f0000002626b820 */ /* 0x000fe20000400000 */
[----:B---3--:R-:W-:Y:S01]  /*132f0*/  @!P6 FMUL R131, R131, R131 ;  /* 0x000000838383e220 */ /* 0x008fe20000400000 */
[----:B------:R-:W-:Y:S01]  /*13300*/  FSETP.GEU.AND P6, PT, R43, -126, PT ;  /* 0xc2fc00002b00780b */ /* 0x000fe20003fce000 */
[----:B------:R-:W-:Y:S01]  /*13310*/  @!P5 FMUL R125, R125, 0.5 ;  /* 0x3f0000007d7dd820 */ /* 0x000fe20000400000 */
[----:B------:R-:W-:Y:S02]  /*13320*/  MUFU.EX2 R128, R38 ;  /* 0x0000002600807308 */ /* 0x000fe40000000800 */
[----:B------:R-:W-:Y:S01]  /*13330*/  @!P4 FMUL R35, R35, 0.5 ;  /* 0x3f0000002323c820 */ /* 0x000fe20000400000 */
[----:B------:R-:W-:-:S05]  /*13340*/  FFMA R39, R39, UR59, -R46 ;  /* 0x0000003b27277c23 */ /* 0x000fca000800082e */
[----:B------:R-:W2:Y:S01]  /*13350*/  MUFU.EX2 R133, R125 ;  /* 0x0000007d00857308 */ /* 0x000ea20000000800 */
[----:B-1----:R-:W-:Y:S01]  /*13360*/  @!P2 FMUL R132, R132, R132 ;  /* 0x000000848484a220 */ /* 0x002fe20000400000 */
[----:B------:R-:W-:-:S06]  /*13370*/  FSETP.GEU.AND P2, PT, R39, -126, PT ;  /* 0xc2fc00002700780b */ /* 0x000fcc0003f4e000 */
[----:B------:R1:W3:Y:S01]  /*13380*/  MUFU.EX2 R38, R35 ;  /* 0x0000002300267308 */ /* 0x0002e20000000800 */
[----:B------:R-:W-:Y:S01]  /*13390*/  @!P6 FMUL R43, R43, 0.5 ;  /* 0x3f0000002b2be820 */ /* 0x000fe20000400000 */
[--C-:B------:R-:W-:Y:S01]  /*133a0*/  FFMA R42, R42, UR59, -R46.reuse ;  /* 0x0000003b2a2a7c23 */ /* 0x100fe2000800082e */
[----:B------:R-:W-:-:S05]  /*133b0*/  FFMA R59, R59, UR59, -R46 ;  /* 0x0000003b3b3b7c23 */ /* 0x000fca000800082e */
[----:B------:R-:W4:Y:S01]  /*133c0*/  MUFU.EX2 R129, R43 ;  /* 0x0000002b00817308 */ /* 0x000f220000000800 */
[--C-:B-1----:R-:W-:Y:S01]  /*133d0*/  FFMA R35, R62, UR59, -R46.reuse ;  /* 0x0000003b3e237c23 */ /* 0x102fe2000800082e */
[----:B--2---:R-:W-:Y:S01]  /*133e0*/  @!P5 FMUL R133, R133, R133 ;  /* 0x000000858585d220 */ /* 0x004fe20000400000 */
[----:B------:R-:W-:Y:S01]  /*133f0*/  FSETP.GEU.AND P5, PT, R42, -126, PT ;  /* 0xc2fc00002a00780b */ /* 0x000fe20003fae000 */
[----:B------:R-:W-:Y:S01]  /*13400*/  @!P2 FMUL R39, R39, 0.5 ;  /* 0x3f0000002727a820 */ /* 0x000fe20000400000 */
[----:B------:R-:W-:Y:S01]  /*13410*/  @!P3 FMUL R128, R128, R128 ;  /* 0x000000808080b220 */ /* 0x000fe20000400000 */
[----:B------:R-:W-:Y:S01]  /*13420*/  FSETP.GEU.AND P3, PT, R59, -126, PT ;  /* 0xc2fc00003b00780b */ /* 0x000fe20003f6e000 */
[----:B---3--:R-:W-:Y:S01]  /*13430*/  @!P4 FMUL R38, R38, R38 ;  /* 0x000000262626c220 */ /* 0x008fe20000400000 */
[----:B------:R-:W-:Y:S01]  /*13440*/  FSETP.GEU.AND P4, PT, R35, -126, PT ;  /* 0xc2fc00002300780b */ /* 0x000fe20003f8e000 */
[----:B------:R1:W2:Y:S02]  /*13450*/  MUFU.EX2 R43, R39 ;  /* 0x00000027002b7308 */ /* 0x0002a40000000800 */
[----:B-1----:R-:W-:Y:S01]  /*13460*/  FFMA R39, R54, UR59, -R46 ;  /* 0x0000003b36277c23 */ /* 0x002fe2000800082e */
[----:B----4-:R-:W-:-:S04]  /*13470*/  @!P6 FMUL R129, R129, R129 ;  /* 0x000000818181e220 */ /* 0x010fc80000400000 */
[----:B------:R-:W-:Y:S01]  /*13480*/  @!P5 FMUL R42, R42, 0.5 ;  /* 0x3f0000002a2ad820 */ /* 0x000fe20000400000 */
[----:B------:R-:W-:-:S04]  /*13490*/  FSETP.GEU.AND P6, PT, R39, -126, PT ;  /* 0xc2fc00002700780b */ /* 0x000fc80003fce000 */
[----:B------:R-:W-:Y:S01]  /*134a0*/  @!P4 FMUL R35, R35, 0.5 ;  /* 0x3f0000002323c820 */ /* 0x000fe20000400000 */
[----:B------:R-:W-:Y:S01]  /*134b0*/  @!P3 FMUL R59, R59, 0.5 ;  /* 0x3f0000003b3bb820 */ /* 0x000fe20000400000 */
[--C-:B------:R-:W-:Y:S01]  /*134c0*/  FFMA R127, R34, UR59, -R46.reuse ;  /* 0x0000003b227f7c23 */ /* 0x100fe2000800082e */
[----:B------:R-:W1:Y:S01]  /*134d0*/  MUFU.EX2 R42, R42 ;  /* 0x0000002a002a7308 */ /* 0x000e620000000800 */
[----:B------:R-:W-:Y:S01]  /*134e0*/  FFMA R34, R58, UR59, -R46 ;  /* 0x0000003b3a227c23 */ /* 0x000fe2000800082e */
[----:B--2---:R-:W-:-:S06]  /*134f0*/  @!P2 FMUL R43, R43, R43 ;  /* 0x0000002b2b2ba220 */ /* 0x004fcc0000400000 */
[----:B------:R-:W2:Y:S01]  /*13500*/  MUFU.EX2 R125, R59 ;  /* 0x0000003b007d7308 */ /* 0x000ea20000000800 */
[----:B------:R-:W-:Y:S01]  /*13510*/  @!P6 FMUL R39, R39, 0.5 ;  /* 0x3f0000002727e820 */ /* 0x000fe20000400000 */
[----:B------:R-:W-:-:S06]  /*13520*/  FSETP.GEU.AND P2, PT, R34, -126, PT ;  /* 0xc2fc00002200780b */ /* 0x000fcc0003f4e000 */
[----:B------:R-:W3:Y:S01]  /*13530*/  MUFU.EX2 R35, R35 ;  /* 0x0000002300237308 */ /* 0x000ee20000000800 */
[--C-:B------:R-:W-:Y:S01]  /*13540*/  FFMA R26, R31, UR59, -R46.reuse ;  /* 0x0000003b1f1a7c23 */ /* 0x100fe2000800082e */
[--C-:B------:R-:W-:Y:S01]  /*13550*/  FFMA R31, R30, UR59, -R46.reuse ;  /* 0x0000003b1e1f7c23 */ /* 0x100fe2000800082e */
[----:B------:R-:W-:-:S05]  /*13560*/  FFMA R71, R71, UR59, -R46 ;  /* 0x0000003b47477c23 */ /* 0x000fca000800082e */
[----:B------:R-:W4:Y:S01]  /*13570*/  MUFU.EX2 R39, R39 ;  /* 0x0000002700277308 */ /* 0x000f220000000800 */
[----:B-1----:R-:W-:Y:S01]  /*13580*/  @!P5 FMUL R42, R42, R42 ;  /* 0x0000002a2a2ad220 */ /* 0x002fe20000400000 */
[----:B--2---:R-:W-:Y:S01]  /*13590*/  @!P3 FMUL R125, R125, R125 ;  /* 0x0000007d7d7db220 */ /* 0x004fe20000400000 */
[----:B------:R-:W-:Y:S01]  /*135a0*/  FSETP.GEU.AND P5, PT, R127, -126, PT ;  /* 0xc2fc00007f00780b */ /* 0x000fe20003fae000 */
[----:B------:R-:W-:Y:S01]  /*135b0*/  @!P2 FMUL R34, R34, 0.5 ;  /* 0x3f0000002222a820 */ /* 0x000fe20000400000 */
[----:B------:R-:W-:Y:S01]  /*135c0*/  FSETP.GEU.AND P3, PT, R31, -126, PT ;  /* 0xc2fc00001f00780b */ /* 0x000fe20003f6e000 */
[----:B---3--:R-:W-:Y:S01]  /*135d0*/  @!P4 FMUL R35, R35, R35 ;  /* 0x000000232323c220 */ /* 0x008fe20000400000 */
[----:B------:R-:W-:-:S03]  /*135e0*/  FSETP.GEU.AND P4, PT, R71, -126, PT ;  /* 0xc2fc00004700780b */ /* 0x000fc60003f8e000 */
[----:B------:R-:W1:Y:S01]  /*135f0*/  MUFU.EX2 R34, R34 ;  /* 0x0000002200227308 */ /* 0x000e620000000800 */
[----:B----4-:R-:W-:Y:S01]  /*13600*/  @!P6 FMUL R39, R39, R39 ;  /* 0x000000272727e220 */ /* 0x010fe20000400000 */
[----:B------:R-:W-:-:S04]  /*13610*/  FSETP.GEU.AND P6, PT, R26, -126, PT ;  /* 0xc2fc00001a00780b */ /* 0x000fc80003fce000 */
[----:B------:R-:W-:Y:S02]  /*13620*/  @!P5 FMUL R127, R127, 0.5 ;  /* 0x3f0000007f7fd820 */ /* 0x000fe40000400000 */
[----:B------:R-:W-:Y:S02]  /*13630*/  @!P3 FMUL R31, R31, 0.5 ;  /* 0x3f0000001f1fb820 */ /* 0x000fe40000400000 */
[----:B------:R-:W-:Y:S01]  /*13640*/  @!P4 FMUL R71, R71, 0.5 ;  /* 0x3f0000004747c820 */ /* 0x000fe20000400000 */
[----:B------:R-:W-:Y:S01]  /*13650*/  FFMA R67, R67, UR59, -R46 ;  /* 0x0000003b43437c23 */ /* 0x000fe2000800082e */
[----:B------:R-:W-:Y:S08]  /*13660*/  MUFU.EX2 R127, R127 ;  /* 0x0000007f007f7308 */ /* 0x000ff00000000800 */
[----:B------:R-:W2:Y:S01]  /*13670*/  MUFU.EX2 R122, R71 ;  /* 0x00000047007a7308 */ /* 0x000ea20000000800 */
[----:B-1----:R-:W-:Y:S01]  /*13680*/  @!P2 FMUL R34, R34, R34 ;  /* 0x000000222222a220 */ /* 0x002fe20000400000 */
[----:B------:R-:W-:Y:S01]  /*13690*/  @!P6 FMUL R26, R26, 0.5 ;  /* 0x3f0000001a1ae820 */ /* 0x000fe20000400000 */
[----:B------:R-:W-:-:S05]  /*136a0*/  FSETP.GEU.AND P2, PT, R67, -126, PT ;  /* 0xc2fc00004300780b */ /* 0x000fca0003f4e000 */
[----:B------:R-:W1:Y:S01]  /*136b0*/  MUFU.EX2 R31, R31 ;  /* 0x0000001f001f7308 */ /* 0x000e620000000800 */
[--C-:B------:R-:W-:Y:S01]  /*136c0*/  FFMA R62, R82, UR59, -R46.reuse ;  /* 0x0000003b523e7c23 */ /* 0x100fe2000800082e */
[--C-:B------:R-:W-:Y:S01]  /*136d0*/  FFMA R63, R63, UR59, -R46.reuse ;  /* 0x0000003b3f3f7c23 */ /* 0x100fe2000800082e */
[----:B------:R-:W-:-:S05]  /*136e0*/  FFMA R79, R79, UR59, -R46 ;  /* 0x0000003b4f4f7c23 */ /* 0x000fca000800082e */
[----:B------:R-:W3:Y:S01]  /*136f0*/  MUFU.EX2 R30, R26 ;  /* 0x0000001a001e7308 */ /* 0x000ee20000000800 */
[----:B--2---:R-:W-:Y:S01]  /*13700*/  @!P4 FMUL R122, R122, R122 ;  /* 0x0000007a7a7ac220 */ /* 0x004fe20000400000 */
[----:B------:R-:W-:Y:S01]  /*13710*/  FSETP.GEU.AND P4, PT, R62, -126, PT ;  /* 0xc2fc00003e00780b */ /* 0x000fe20003f8e000 */
[----:B------:R-:W-:Y:S01]  /*13720*/  @!P5 FMUL R127, R127, R127 ;  /* 0x0000007f7f7fd220 */ /* 0x000fe20000400000 */
[----:B------:R-:W-:Y:S01]  /*13730*/  FSETP.GEU.AND P5, PT, R63, -126, PT ;  /* 0xc2fc00003f00780b */ /* 0x000fe20003fae000 */
[----:B------:R-:W-:Y:S01]  /*13740*/  @!P2 FMUL R67, R67, 0.5 ;  /* 0x3f0000004343a820 */ /* 0x000fe20000400000 */
[----:B-1----:R-:W-:Y:S01]  /*13750*/  @!P3 FMUL R31, R31, R31 ;  /* 0x0000001f1f1fb220 */ /* 0x002fe20000400000 */
[----:B------:R-:W-:Y:S01]  /*13760*/  FSETP.GEU.AND P3, PT, R79, -126, PT ;  /* 0xc2fc00004f00780b */ /* 0x000fe20003f6e000 */
[----:B------:R-:W-:Y:S01]  /*13770*/  FFMA R75, R75, UR59, -R46 ;  /* 0x0000003b4b4b7c23 */ /* 0x000fe2000800082e */
[-C--:B------:R-:W-:Y:S01]  /*13780*/  FMUL R172, R172, R156.reuse ;  /* 0x0000009cacac7220 */ /* 0x080fe20000400000 */
[----:B------:R-:W1:Y:S01]  /*13790*/  MUFU.EX2 R123, R67 ;  /* 0x00000043007b7308 */ /* 0x000e620000000800 */
[-C--:B------:R-:W-:Y:S01]  /*137a0*/  FMUL R157, R157, R156.reuse ;  /* 0x0000009c9d9d7220 */ /* 0x080fe20000400000 */
[-C--:B------:R-:W-:Y:S01]  /*137b0*/  FMUL R158, R158, R156.reuse ;  /* 0x0000009c9e9e7220 */ /* 0x080fe20000400000 */
[----:B------:R-:W-:Y:S01]  /*137c0*/  FMUL R159, R159, R156 ;  /* 0x0000009c9f9f7220 */ /* 0x000fe20000400000 */
[----:B---3--:R-:W-:Y:S01]  /*137d0*/  @!P6 FMUL R30, R30, R30 ;  /* 0x0000001e1e1ee220 */ /* 0x008fe20000400000 */
[-C--:B------:R-:W-:Y:S01]  /*137e0*/  FMUL R160, R160, R156.reuse ;  /* 0x0000009ca0a07220 */ /* 0x080fe20000400000 */
[----:B------:R-:W-:Y:S01]  /*137f0*/  FSETP.GEU.AND P6, PT, R75, -126, PT ;  /* 0xc2fc00004b00780b */ /* 0x000fe20003fce000 */
[----:B------:R2:W-:Y:S01]  /*13800*/  STL [R1+0xb0], R172 ;  /* 0x0000b0ac01007387 */ /* 0x0005e20000100800 */
[-C--:B------:R-:W-:Y:S01]  /*13810*/  FMUL R161, R161, R156.reuse ;  /* 0x0000009ca1a17220 */ /* 0x080fe20000400000 */
[-C--:B------:R-:W-:Y:S01]  /*13820*/  FMUL R162, R162, R156.reuse ;  /* 0x0000009ca2a27220 */ /* 0x080fe20000400000 */
[-C--:B------:R-:W-:Y:S01]  /*13830*/  FMUL R163, R163, R156.reuse ;  /* 0x0000009ca3a37220 */ /* 0x080fe20000400000 */
[----:B------:R2:W-:Y:S01]  /*13840*/  STL [R1+0xb4], R157 ;  /* 0x0000b49d01007387 */ /* 0x0005e20000100800 */
[----:B------:R-:W-:Y:S01]  /*13850*/  @!P4 FMUL R62, R62, 0.5 ;  /* 0x3f0000003e3ec820 */ /* 0x000fe20000400000 */
[----:B------:R-:W-:-:S02]  /*13860*/  FMUL R164, R164, R156 ;  /* 0x0000009ca4a47220 */ /* 0x000fc40000400000 */
[----:B------:R2:W-:Y:S01]  /*13870*/  STL [R1+0xc0], R158 ;  /* 0x0000c09e01007387 */ /* 0x0005e20000100800 */
[-C--:B------:R-:W-:Y:S01]  /*13880*/  FMUL R165, R165, R156.reuse ;  /* 0x0000009ca5a57220 */ /* 0x080fe20000400000 */
[----:B------:R-:W-:Y:S01]  /*13890*/  @!P5 FMUL R63, R63, 0.5 ;  /* 0x3f0000003f3fd820 */ /* 0x000fe20000400000 */
[----:B------:R-:W-:Y:S01]  /*138a0*/  @!P3 FMUL R79, R79, 0.5 ;  /* 0x3f0000004f4fb820 */ /* 0x000fe20000400000 */
[----:B------:R2:W-:Y:S01]  /*138b0*/  STL [R1+0xc4], R159 ;  /* 0x0000c49f01007387 */ /* 0x0005e20000100800 */
[-C--:B------:R-:W-:Y:S01]  /*138c0*/  FMUL R166, R166, R156.reuse ;  /* 0x0000009ca6a67220 */ /* 0x080fe20000400000 */
[-C--:B------:R-:W-:Y:S02]  /*138d0*/  FMUL R167, R167, R156.reuse ;  /* 0x0000009ca7a77220 */ /* 0x080fe40000400000 */
[----:B------:R2:W-:Y:S01]  /*138e0*/  STL [R1+0xd0], R160 ;  /* 0x0000d0a001007387 */ /* 0x0005e20000100800 */
[----:B------:R-:W-:-:S03]  /*138f0*/  FMUL R168, R168, R156 ;  /* 0x0000009ca8a87220 */ /* 0x000fc60000400000 */
[----:B------:R2:W-:Y:S01]  /*13900*/  STL [R1+0xd4], R161 ;  /* 0x0000d4a101007387 */ /* 0x0005e20000100800 */
[-C--:B------:R-:W-:Y:S01]  /*13910*/  FMUL R169, R169, R156.reuse ;  /* 0x0000009ca9a97220 */ /* 0x080fe20000400000 */
[----:B------:R-:W3:Y:S02]  /*13920*/  MUFU.EX2 R124, R63 ;  /* 0x0000003f007c7308 */ /* 0x000ee40000000800 */
[----:B------:R2:W-:Y:S01]  /*13930*/  STL [R1+0xe0], R162 ;  /* 0x0000e0a201007387 */ /* 0x0005e20000100800 */
[----:B------:R-:W-:Y:S01]  /*13940*/  FFMA R55, R78, UR59, -R46 ;  /* 0x0000003b4e377c23 */ /* 0x000fe2000800082e */
[-C--:B------:R-:W-:Y:S02]  /*13950*/  FMUL R170, R170, R156.reuse ;  /* 0x0000009caaaa7220 */ /* 0x080fe40000400000 */
[----:B------:R2:W-:Y:S02]  /*13960*/  STL [R1+0xe4], R163 ;  /* 0x0000e4a301007387 */ /* 0x0005e40000100800 */
[----:B------:R-:W4:Y:S02]  /*13970*/  MUFU.EX2 R120, R79 ;  /* 0x0000004f00787308 */ /* 0x000f240000000800 */
[----:B------:R2:W-:Y:S01]  /*13980*/  STL [R1+0xf0], R164 ;  /* 0x0000f0a401007387 */ /* 0x0005e20000100800 */
[-C--:B------:R-:W-:Y:S01]  /*13990*/  FMUL R171, R171, R156.reuse ;  /* 0x0000009cabab7220 */ /* 0x080fe20000400000 */
[----:B------:R-:W-:-:S02]  /*139a0*/  FMUL R235, R235, R156 ;  /* 0x0000009cebeb7220 */ /* 0x000fc40000400000 */
[----:B------:R2:W-:Y:S02]  /*139b0*/  STL [R1+0xf4], R165 ;  /* 0x0000f4a501007387 */ /* 0x0005e40000100800 */
[----:B------:R-:W5:Y:S02]  /*139c0*/  MUFU.EX2 R62, R62 ;  /* 0x0000003e003e7308 */ /* 0x000f640000000800 */
[----:B------:R2:W-:Y:S01]  /*139d0*/  STL [R1+0x100], R166 ;  /* 0x000100a601007387 */ /* 0x0005e20000100800 */
[-C--:B------:R-:W-:Y:S01]  /*139e0*/  FMUL R234, R234, R156.reuse ;  /* 0x0000009ceaea7220 */ /* 0x080fe20000400000 */
[----:B-1----:R-:W-:Y:S01]  /*139f0*/  @!P2 FMUL R123, R123, R123 ;  /* 0x0000007b7b7ba220 */ /* 0x002fe20000400000 */
[----:B------:R-:W-:Y:S01]  /*13a00*/  @!P6 FMUL R75, R75, 0.5 ;  /* 0x3f0000004b4be820 */ /* 0x000fe20000400000 */
[----:B------:R2:W-:Y:S01]  /*13a10*/  STL [R1+0x104], R167 ;  /* 0x000104a701007387 */ /* 0x0005e20000100800 */
[----:B------:R-:W-:Y:S01]  /*13a20*/  FMUL R233, R233, R156 ;  /* 0x0000009ce9e97220 */ /* 0x000fe20000400000 */
[----:B------:R-:W-:-:S02]  /*13a30*/  FSETP.GEU.AND P2, PT, R55, -126, PT ;  /* 0xc2fc00003700780b */ /* 0x000fc40003f4e000 */
[----:B------:R2:W-:Y:S01]  /*13a40*/  STL [R1+0x110], R168 ;  /* 0x000110a801007387 */ /* 0x0005e20000100800 */
[-C--:B------:R-:W-:Y:S01]  /*13a50*/  FMUL R232, R232, R156.reuse ;  /* 0x0000009ce8e87220 */ /* 0x080fe20000400000 */
[-C--:B------:R-:W-:Y:S02]  /*13a60*/  FMUL R231, R231, R156.reuse ;  /* 0x0000009ce7e77220 */ /* 0x080fe40000400000 */
[----:B------:R2:W-:Y:S01]  /*13a70*/  STL [R1+0x114], R169 ;  /* 0x000114a901007387 */ /* 0x0005e20000100800 */
[-C--:B------:R-:W-:Y:S01]  /*13a80*/  FMUL R230, R230, R156.reuse ;  /* 0x0000009ce6e67220 */ /* 0x080fe20000400000 */
[----:B------:R-:W1:Y:S02]  /*13a90*/  MUFU.EX2 R121, R75 ;  /* 0x0000004b00797308 */ /* 0x000e640000000800 */
[----:B------:R2:W-:Y:S01]  /*13aa0*/  STL [R1+0x120], R170 ;  /* 0x000120aa01007387 */ /* 0x0005e20000100800 */
[----:B------:R-:W-:-:S03]  /*13ab0*/  FMUL R229, R229, R156 ;  /* 0x0000009ce5e57220 */ /* 0x000fc60000400000 */
[----:B------:R2:W-:Y:S04]  /*13ac0*/  STL [R1+0x124], R171 ;  /* 0x000124ab01007387 */ /* 0x0005e80000100800 */
[----:B------:R2:W-:Y:S04]  /*13ad0*/  STL [R1+0x130], R235 ;  /* 0x000130eb01007387 */ /* 0x0005e80000100800 */
[----:B------:R2:W-:Y:S01]  /*13ae0*/  STL [R1+0x134], R234 ;  /* 0x000134ea01007387 */ /* 0x0005e20000100800 */
[----:B------:R-:W-:-:S03]  /*13af0*/  FFMA R54, R74, UR59, -R46 ;  /* 0x0000003b4a367c23 */ /* 0x000fc6000800082e */
[----:B------:R2:W-:Y:S01]  /*13b00*/  STL [R1+0x140], R233 ;  /* 0x000140e901007387 */ /* 0x0005e20000100800 */
[--C-:B------:R-:W-:Y:S01]  /*13b10*/  FFMA R91, R91, UR59, -R46.reuse ;  /* 0x0000003b5b5b7c23 */ /* 0x100fe2000800082e */
[----:B------:R-:W-:Y:S02]  /*13b20*/  FFMA R59, R94, UR59, -R46 ;  /* 0x0000003b5e3b7c23 */ /* 0x000fe4000800082e */
[----:B------:R2:W-:Y:S04]  /*13b30*/  STL [R1+0x144], R232 ;  /* 0x000144e801007387 */ /* 0x0005e80000100800 */
[----:B------:R2:W-:Y:S04]  /*13b40*/  STL [R1+0x150], R231 ;  /* 0x000150e701007387 */ /* 0x0005e80000100800 */
[----:B------:R2:W-:Y:S01]  /*13b50*/  STL [R1+0x154], R230 ;  /* 0x000154e601007387 */ /* 0x0005e20000100800 */
[----:B---3--:R-:W-:-:S03]  /*13b60*/  @!P5 FMUL R124, R124, R124 ;  /* 0x0000007c7c7cd220 */ /* 0x008fc60000400000 */
[----:B------:R2:W-:Y:S01]  /*13b70*/  STL [R1+0x160], R229 ;  /* 0x000160e501007387 */ /* 0x0005e20000100800 */
[----:B----4-:R-:W-:Y:S01]  /*13b80*/  @!P3 FMUL R120, R120, R120 ;  /* 0x000000787878b220 */ /* 0x010fe20000400000 */
[----:B-----5:R-:W-:Y:S02]  /*13b90*/  @!P4 FMUL R62, R62, R62 ;  /* 0x0000003e3e3ec220 */ /* 0x020fe40000400000 */
[----:B------:R-:W3:Y:S01]  /*13ba0*/  LDL.LU R152, [R1+0x8] ;  /* 0x0000080001987983 */ /* 0x000ee20000300800 */
[----:B------:R-:W-:Y:S01]  /*13bb0*/  FSETP.GEU.AND P5, PT, R54, -126, PT ;  /* 0xc2fc00003600780b */ /* 0x000fe20003fae000 */
[----:B------:R-:W-:Y:S01]  /*13bc0*/  @!P2 FMUL R55, R55, 0.5 ;  /* 0x3f0000003737a820 */ /* 0x000fe20000400000 */
[----:B------:R-:W-:Y:S02]  /*13bd0*/  FSETP.GEU.AND P3, PT, R91, -126, PT ;  /* 0xc2fc00005b00780b */ /* 0x000fe40003f6e000 */
[----:B------:R-:W-:Y:S01]  /*13be0*/  FSETP.GEU.AND P4, PT, R59, -126, PT ;  /* 0xc2fc00003b00780b */ /* 0x000fe20003f8e000 */
[----:B------:R-:W-:Y:S01]  /*13bf0*/  FFMA R63, R86, UR59, -R46 ;  /* 0x0000003b563f7c23 */ /* 0x000fe2000800082e */
[----:B-1----:R-:W-:Y:S01]  /*13c00*/  @!P6 FMUL R121, R121, R121 ;  /* 0x000000797979e220 */ /* 0x002fe20000400000 */
[----:B------:R-:W1:Y:S03]  /*13c10*/  MUFU.EX2 R55, R55 ;  /* 0x0000003700377308 */ /* 0x000e660000000800 */
[----:B------:R-:W-:-:S03]  /*13c20*/  FSETP.GEU.AND P6, PT, R63, -126, PT ;  /* 0xc2fc00003f00780b */ /* 0x000fc60003fce000 */
[----:B------:R-:W-:Y:S02]  /*13c30*/  @!P5 FMUL R54, R54, 0.5 ;  /* 0x3f0000003636d820 */ /* 0x000fe40000400000 */
[----:B------:R-:W-:Y:S02]  /*13c40*/  @!P3 FMUL R91, R91, 0.5 ;  /* 0x3f0000005b5bb820 */ /* 0x000fe40000400000 */
[----:B------:R-:W-:Y:S02]  /*13c50*/  @!P4 FMUL R59, R59, 0.5 ;  /* 0x3f0000003b3bc820 */ /* 0x000fe40000400000 */
[----:B------:R-:W4:Y:S01]  /*13c60*/  MUFU.EX2 R117, R91 ;  /* 0x0000005b00757308 */ /* 0x000f220000000800 */
[----:B------:R-:W-:-:S03]  /*13c70*/  FFMA R58, R90, UR59, -R46 ;  /* 0x0000003b5a3a7c23 */ /* 0x000fc6000800082e */
[----:B------:R-:W-:-:S04]  /*13c80*/  @!P6 FMUL R63, R63, 0.5 ;  /* 0x3f0000003f3fe820 */ /* 0x000fc80000400000 */
[----:B------:R-:W5:Y:S01]  /*13c90*/  MUFU.EX2 R54, R54 ;  /* 0x0000003600367308 */ /* 0x000f620000000800 */
[----:B-1----:R-:W-:Y:S01]  /*13ca0*/  @!P2 FMUL R55, R55, R55 ;  /* 0x000000373737a220 */ /* 0x002fe20000400000 */
[----:B------:R-:W-:-:S06]  /*13cb0*/  FSETP.GEU.AND P2, PT, R58, -126, PT ;  /* 0xc2fc00003a00780b */ /* 0x000fcc0003f4e000 */
[----:B------:R-:W1:Y:S01]  /*13cc0*/  MUFU.EX2 R59, R59 ;  /* 0x0000003b003b7308 */ /* 0x000e620000000800 */
[--C-:B------:R-:W-:Y:S01]  /*13cd0*/  FFMA R78, R66, UR59, -R46.reuse ;  /* 0x0000003b424e7c23 */ /* 0x100fe2000800082e */
[--C-:B------:R-:W-:Y:S01]  /*13ce0*/  FFMA R83, R83, UR59, -R46.reuse ;  /* 0x0000003b53537c23 */ /* 0x100fe2000800082e */
[----:B------:R-:W-:-:S05]  /*13cf0*/  FFMA R24, R24, UR59, -R46 ;  /* 0x0000003b18187c23 */ /* 0x000fca000800082e */
[----:B------:R-:W2:Y:S01]  /*13d00*/  MUFU.EX2 R63, R63 ;  /* 0x0000003f003f7308 */ /* 0x000ea20000000800 */
[----:B----4-:R-:W-:Y:S01]  /*13d10*/  @!P3 FMUL R117, R117, R117 ;  /* 0x000000757575b220 */ /* 0x010fe20000400000 */
[----:B------:R-:W-:Y:S01]  /*13d20*/  FSETP.GEU.AND P3, PT, R78, -126, PT ;  /* 0xc2fc00004e00780b */ /* 0x000fe20003f6e000 */
[----:B-----5:R-:W-:Y:S01]  /*13d30*/  @!P5 FMUL R54, R54, R54 ;  /* 0x000000363636d220 */ /* 0x020fe20000400000 */
[----:B------:R-:W-:Y:S01]  /*13d40*/  FSETP.GEU.AND P5, PT, R83, -126, PT ;  /* 0xc2fc00005300780b */ /* 0x000fe20003fae000 */
[----:B------:R-:W-:Y:S01]  /*13d50*/  @!P2 FMUL R58, R58, 0.5 ;  /* 0x3f0000003a3aa820 */ /* 0x000fe20000400000 */
[----:B-1----:R-:W-:Y:S01]  /*13d60*/  @!P4 FMUL R59, R59, R59 ;  /* 0x0000003b3b3bc220 */ /* 0x002fe20000400000 */
[----:B------:R-:W-:Y:S01]  /*13d70*/  FSETP.GEU.AND P4, PT, R24, -126, PT ;  /* 0xc2fc00001800780b */ /* 0x000fe20003f8e000 */
[----:B------:R-:W-:-:S03]  /*13d80*/  FFMA R74, R98, UR59, -R46 ;  /* 0x0000003b624a7c23 */ /* 0x000fc6000800082e */
[----:B------:R-:W1:Y:S01]  /*13d90*/  MUFU.EX2 R58, R58 ;  /* 0x0000003a003a7308 */ /* 0x000e620000000800 */
[----:B--2---:R-:W-:Y:S01]  /*13da0*/  @!P6 FMUL R63, R63, R63 ;  /* 0x0000003f3f3fe220 */ /* 0x004fe20000400000 */
[----:B------:R-:W-:Y:S02]  /*13db0*/  FSETP.GEU.AND P6, PT, R74, -126, PT ;  /* 0xc2fc00004a00780b */ /* 0x000fe40003fce000 */
[----:B------:R-:W-:Y:S02]  /*13dc0*/  @!P3 FMUL R78, R78, 0.5 ;  /* 0x3f0000004e4eb820 */ /* 0x000fe40000400000 */
[----:B------:R-:W-:Y:S01]  /*13dd0*/  @!P5 FMUL R83, R83, 0.5 ;  /* 0x3f0000005353d820 */ /* 0x000fe20000400000 */
[--C-:B------:R-:W-:Y:S02]  /*13de0*/  FFMA R67, R114, UR59, -R46.reuse ;  /* 0x0000003b72437c23 */ /* 0x100fe4000800082e */
[----:B------:R-:W-:Y:S01]  /*13df0*/  @!P4 FMUL R24, R24, 0.5 ;  /* 0x3f0000001818c820 */ /* 0x000fe20000400000 */
[----:B------:R-:W-:Y:S01]  /*13e00*/  MUFU.EX2 R114, R78 ;  /* 0x0000004e00727308 */ /* 0x000fe20000000800 */
[----:B------:R-:W-:-:S07]  /*13e10*/  FFMA R99, R99, UR59, -R46 ;  /* 0x0000003b63637c23 */ /* 0x000fce000800082e */
        /* <DEDUP_REMOVED lines=8> */
[----:B------:R-:W4:Y:S01]  /*13ea0*/  MUFU.EX2 R74, R74 ;  /* 0x0000004a004a7308 */ /* 0x000f220000000800 */
[----:B--2---:R-:W-:Y:S01]  /*13eb0*/  @!P5 FMUL R119, R119, R119 ;  /* 0x000000777777d220 */ /* 0x004fe20000400000 */
[----:B------:R-:W-:Y:S01]  /*13ec0*/  FSETP.GEU.AND P5, PT, R95, -126, PT ;  /* 0xc2fc00005f00780b */ /* 0x000fe20003fae000 */
[----:B------:R-:W-:-:S03]  /*13ed0*/  FFMA R94, R138, UR59, -R46 ;  /* 0x0000003b8a5e7c23 */ /* 0x000fc6000800082e */
[----:B------:R-:W-:Y:S01]  /*13ee0*/  @!P2 FMUL R99, R99, 0.5 ;  /* 0x3f0000006363a820 */ /* 0x000fe20000400000 */
[----:B-1----:R-:W-:Y:S01]  /*13ef0*/  @!P4 FMUL R78, R78, R78 ;  /* 0x0000004e4e4ec220 */ /* 0x002fe20000400000 */
[----:B------:R-:W-:Y:S02]  /*13f00*/  FSETP.GEU.AND P4, PT, R103, -126, PT ;  /* 0xc2fc00006700780b */ /* 0x000fe40003f8e000 */
[----:B------:R-:W1:Y:S01]  /*13f10*/  MUFU.EX2 R115, R99 ;  /* 0x0000006300737308 */ /* 0x000e620000000800 */
[----:B----4-:R-:W-:Y:S01]  /*13f20*/  @!P6 FMUL R74, R74, R74 ;  /* 0x0000004a4a4ae220 */ /* 0x010fe20000400000 */
[----:B------:R-:W-:-:S03]  /*13f30*/  FSETP.GEU.AND P6, PT, R94, -126, PT ;  /* 0xc2fc00005e00780b */ /* 0x000fc60003fce000 */
[----:B------:R-:W-:Y:S01]  /*13f40*/  @!P5 FMUL R95, R95, 0.5 ;  /* 0x3f0000005f5fd820 */ /* 0x000fe20000400000 */
[----:B------:R-:W-:-:S05]  /*13f50*/  FFMA R26, R107, UR59, -R46 ;  /* 0x0000003b6b1a7c23 */ /* 0x000fca000800082e */
[----:B------:R-:W-:Y:S01]  /*13f60*/  @!P4 FMUL R103, R103, 0.5 ;  /* 0x3f0000006767c820 */ /* 0x000fe20000400000 */
[----:B------:R2:W4:Y:S01]  /*13f70*/  MUFU.EX2 R116, R95 ;  /* 0x0000005f00747308 */ /* 0x0005220000000800 */
[----:B------:R-:W-:Y:S01]  /*13f80*/  @!P3 FMUL R114, R114, R114 ;  /* 0x000000727272b220 */ /* 0x000fe20000400000 */
[----:B------:R-:W-:Y:S01]  /*13f90*/  FSETP.GEU.AND P3, PT, R26, -126, PT ;  /* 0xc2fc00001a00780b */ /* 0x000fe20003f6e000 */
[----:B-1----:R-:W-:-:S05]  /*13fa0*/  @!P2 FMUL R115, R115, R115 ;  /* 0x000000737373a220 */ /* 0x002fca0000400000 */
[----:B------:R-:W1:Y:S01]  /*13fb0*/  MUFU.EX2 R103, R103 ;  /* 0x0000006700677308 */ /* 0x000e620000000800 */
[----:B------:R-:W-:Y:S01]  /*13fc0*/  @!P6 FMUL R94, R94, 0.5 ;  /* 0x3f0000005e5ee820 */ /* 0x000fe20000400000 */
[----:B------:R-:W-:Y:S01]  /*13fd0*/  FSETP.GEU.AND P2, PT, R75, -126, PT ;  /* 0xc2fc00004b00780b */ /* 0x000fe20003f4e000 */
[--C-:B------:R-:W-:Y:S01]  /*13fe0*/  FFMA R86, R106, UR59, -R46.reuse ;  /* 0x0000003b6a567c23 */ /* 0x100fe2000800082e */
[----:B--2---:R-:W-:-:S04]  /*13ff0*/  FFMA R95, R142, UR59, -R46 ;  /* 0x0000003b8e5f7c23 */ /* 0x004fc8000800082e */
[----:B------:R-:W2:Y:S01]  /*14000*/  MUFU.EX2 R94, R94 ;  /* 0x0000005e005e7308 */ /* 0x000ea20000000800 */
[----:B----4-:R-:W-:Y:S01]  /*14010*/  @!P5 FMUL R116, R116, R116 ;  /* 0x000000747474d220 */ /* 0x010fe20000400000 */
[----:B------:R-:W-:Y:S01]  /*14020*/  @!P3 FMUL R26, R26, 0.5 ;  /* 0x3f0000001a1ab820 */ /* 0x000fe20000400000 */
[----:B------:R-:W-:Y:S01]  /*14030*/  FSETP.GEU.AND P5, PT, R86, -126, PT ;  /* 0xc2fc00005600780b */ /* 0x000fe20003fae000 */
[--C-:B------:R-:W-:Y:S01]  /*14040*/  FFMA R71, R110, UR59, -R46.reuse ;  /* 0x0000003b6e477c23 */ /* 0x100fe2000800082e */
[--C-:B------:R-:W-:Y:S02]  /*14050*/  FFMA R110, R111, UR59, -R46.reuse ;  /* 0x0000003b6f6e7c23 */ /* 0x100fe4000800082e */
[----:B------:R-:W-:Y:S01]  /*14060*/  @!P2 FMUL R75, R75, 0.5 ;  /* 0x3f0000004b4ba820 */ /* 0x000fe20000400000 */
[----:B-1----:R-:W-:Y:S01]  /*14070*/  @!P4 FMUL R103, R103, R103 ;  /* 0x000000676767c220 */ /* 0x002fe20000400000 */
[----:B------:R-:W-:Y:S01]  /*14080*/  FSETP.GEU.AND P4, PT, R95, -126, PT ;  /* 0xc2fc00005f00780b */ /* 0x000fe20003f8e000 */
[----:B------:R-:W1:Y:S01]  /*14090*/  MUFU.EX2 R111, R26 ;  /* 0x0000001a006f7308 */ /* 0x000e620000000800 */
[----:B------:R-:W-:-:S07]  /*140a0*/  FFMA R79, R140, UR59, -R46 ;  /* 0x0000003b8c4f7c23 */ /* 0x000fce000800082e */
[----:B------:R-:W4:Y:S01]  /*140b0*/  MUFU.EX2 R75, R75 ;  /* 0x0000004b004b7308 */ /* 0x000f220000000800 */
[----:B--2---:R-:W-:Y:S01]  /*140c0*/  @!P6 FMUL R94, R94, R94 ;  /* 0x0000005e5e5ee220 */ /* 0x004fe20000400000 */
[----:B------:R-:W-:Y:S01]  /*140d0*/  FSETP.GEU.AND P6, PT, R79, -126, PT ;  /* 0xc2fc00004f00780b */ /* 0x000fe20003fce000 */
[----:B------:R-:W-:Y:S01]  /*140e0*/  @!P5 FMUL R86, R86, 0.5 ;  /* 0x3f0000005656d820 */ /* 0x000fe20000400000 */
[----:B------:R-:W-:-:S04]  /*140f0*/  @!P4 FMUL R95, R95, 0.5 ;  /* 0x3f0000005f5fc820 */ /* 0x000fc80000400000 */
[----:B------:R-:W2:Y:S01]  /*14100*/  MUFU.EX2 R70, R86 ;  /* 0x0000005600467308 */ /* 0x000ea20000000800 */
[----:B-1----:R-:W-:Y:S01]  /*14110*/  @!P3 FMUL R111, R111, R111 ;  /* 0x0000006f6f6fb220 */ /* 0x002fe20000400000 */
[----:B------:R-:W-:Y:S01]  /*14120*/  FFMA R102, R102, UR59, -R46 ;  /* 0x0000003b66667c23 */ /* 0x000fe2000800082e */
[----:B------:R-:W-:-:S05]  /*14130*/  FSETP.GEU.AND P3, PT, R71, -126, PT ;  /* 0xc2fc00004700780b */ /* 0x000fca0003f6e000 */
[----:B------:R-:W1:Y:S01]  /*14140*/  MUFU.EX2 R95, R95 ;  /* 0x0000005f005f7308 */ /* 0x000e620000000800 */
[----:B------:R-:W-:Y:S01]  /*14150*/  @!P6 FMUL R79, R79, 0.5 ;  /* 0x3f0000004f4fe820 */ /* 0x000fe20000400000 */
[----:B----4-:R-:W-:Y:S01]  /*14160*/  @!P2 FMUL R75, R75, R75 ;  /* 0x0000004b4b4ba220 */ /* 0x010fe20000400000 */
[----:B------:R-:W-:Y:S01]  /*14170*/  FSETP.GEU.AND P2, PT, R102, -126, PT ;  /* 0xc2fc00006600780b */ /* 0x000fe20003f4e000 */
[--C-:B------:R-:W-:Y:S01]  /*14180*/  FFMA R90, R139, UR59, -R46.reuse ;  /* 0x0000003b8b5a7c23 */ /* 0x100fe2000800082e */
[----:B------:R-:W-:-:S03]  /*14190*/  FFMA R107, R136, UR59, -R46 ;  /* 0x0000003b886b7c23 */ /* 0x000fc6000800082e */
[----:B------:R-:W4:Y:S01]  /*141a0*/  MUFU.EX2 R79, R79 ;  /* 0x0000004f004f7308 */ /* 0x000f220000000800 */
[----:B--2---:R-:W-:Y:S01]  /*141b0*/  @!P5 FMUL R70, R70, R70 ;  /* 0x000000464646d220 */ /* 0x004fe20000400000 */
[----:B------:R-:W-:Y:S01]  /*141c0*/  @!P3 FMUL R71, R71, 0.5 ;  /* 0x3f0000004747b820 */ /* 0x000fe20000400000 */
[----:B------:R-:W-:-:S05]  /*141d0*/  FSETP.GEU.AND P5, PT, R90, -126, PT ;  /* 0xc2fc00005a00780b */ /* 0x000fca0003fae000 */
[----:B------:R-:W-:Y:S01]  /*141e0*/  @!P2 FMUL R102, R102, 0.5 ;  /* 0x3f0000006666a820 */ /* 0x000fe20000400000 */
[----:B-1----:R-:W-:Y:S01]  /*141f0*/  @!P4 FMUL R95, R95, R95 ;  /* 0x0000005f5f5fc220 */ /* 0x002fe20000400000 */
[----:B------:R-:W-:Y:S01]  /*14200*/  FSETP.GEU.AND P4, PT, R107, -126, PT ;  /* 0xc2fc00006b00780b */ /* 0x000fe20003f8e000 */
[----:B------:R-:W1:Y:S01]  /*14210*/  MUFU.EX2 R71, R71 ;  /* 0x0000004700477308 */ /* 0x000e620000000800 */
[----:B------:R-:W-:-:S04]  /*14220*/  FFMA R66, R137, UR59, -R46 ;  /* 0x0000003b89427c23 */ /* 0x000fc8000800082e */
[----:B------:R-:W-:-:S03]  /*14230*/  @!P5 FMUL R90, R90, 0.5 ;  /* 0x3f0000005a5ad820 */ /* 0x000fc60000400000 */
[----:B------:R-:W2:Y:S01]  /*14240*/  MUFU.EX2 R102, R102 ;  /* 0x0000006600667308 */ /* 0x000ea20000000800 */
[----:B----4-:R-:W-:Y:S01]  /*14250*/  @!P6 FMUL R79, R79, R79 ;  /* 0x0000004f4f4fe220 */ /* 0x010fe20000400000 */
[----:B------:R-:W-:Y:S01]  /*14260*/  FSETP.GEU.AND P6, PT, R66, -126, PT ;  /* 0xc2fc00004200780b */ /* 0x000fe20003fce000 */
[--C-:B------:R-:W-:Y:S01]  /*14270*/  FFMA R106, R87, UR59, -R46.reuse ;  /* 0x0000003b576a7c23 */ /* 0x100fe2000800082e */
[----:B------:R-:W-:Y:S01]  /*14280*/  @!P4 FMUL R107, R107, 0.5 ;  /* 0x3f0000006b6bc820 */ /* 0x000fe20000400000 */
[----:B------:R-:W-:-:S03]  /*14290*/  FFMA R87, R143, UR59, -R46 ;  /* 0x0000003b8f577c23 */ /* 0x000fc6000800082e */
[----:B------:R-:W4:Y:S01]  /*142a0*/  MUFU.EX2 R90, R90 ;  /* 0x0000005a005a7308 */ /* 0x000f220000000800 */
[----:B-1----:R-:W-:Y:S01]  /*142b0*/  @!P3 FMUL R71, R71, R71 ;  /* 0x000000474747b220 */ /* 0x002fe20000400000 */
[----:B------:R-:W-:Y:S01]  /*142c0*/  FFMA R82, R144, UR59, -R46 ;  /* 0x0000003b90527c23 */ /* 0x000fe2000800082e */
[----:B------:R-:W-:-:S05]  /*142d0*/  FSETP.GEU.AND P3, PT, R87, -126, PT ;  /* 0xc2fc00005700780b */ /* 0x000fca0003f6e000 */
[----:B------:R-:W1:Y:S01]  /*142e0*/  MUFU.EX2 R107, R107 ;  /* 0x0000006b006b7308 */ /* 0x000e620000000800 */
[----:B------:R-:W-:Y:S01]  /*142f0*/  @!P6 FMUL R66, R66, 0.5 ;  /* 0x3f0000004242e820 */ /* 0x000fe20000400000 */
[----:B--2---:R-:W-:Y:S01]  /*14300*/  @!P2 FMUL R102, R102, R102 ;  /* 0x000000666666a220 */ /* 0x004fe20000400000 */
[----:B------:R-:W-:Y:S01]  /*14310*/  FSETP.GEU.AND P2, PT, R82, -126, PT ;  /* 0xc2fc00005200780b */ /* 0x000fe20003f4e000 */
[----:B------:R-:W-:-:S04]  /*14320*/  FFMA R83, R51, UR59, -R46 ;  /* 0x0000003b33537c23 */ /* 0x000fc8000800082e */
[----:B------:R-:W2:Y:S01]  /*14330*/  MUFU.EX2 R66, R66 ;  /* 0x0000004200427308 */ /* 0x000ea20000000800 */
[----:B----4-:R-:W-:Y:S01]  /*14340*/  @!P5 FMUL R90, R90, R90 ;  /* 0x0000005a5a5ad220 */ /* 0x010fe20000400000 */
[----:B------:R-:W-:Y:S01]  /*14350*/  @!P3 FMUL R87, R87, 0.5 ;  /* 0x3f0000005757b820 */ /* 0x000fe20000400000 */
[----:B------:R-:W-:Y:S01]  /*14360*/  FSETP.GEU.AND P5, PT, R110, -126, PT ;  /* 0xc2fc00006e00780b */ /* 0x000fe20003fae000 */
[----:B------:R-:W-:Y:S01]  /*14370*/  FADD R143, R134, R58 ;  /* 0x0000003a868f7221 */ /* 0x000fe20000000000 */
[----:B------:R-:W-:-:S03]  /*14380*/  FADD R24, R34, R78 ;  /* 0x0000004e22187221 */ /* 0x000fc60000000000 */
[----:B------:R-:W-:Y:S01]  /*14390*/  @!P2 FMUL R82, R82, 0.5 ;  /* 0x3f0000005252a820 */ /* 0x000fe20000400000 */
[----:B-1----:R-:W-:Y:S01]  /*143a0*/  @!P4 FMUL R107, R107, R107 ;  /* 0x0000006b6b6bc220 */ /* 0x002fe20000400000 */
[----:B------:R-:W-:Y:S01]  /*143b0*/  FSETP.GEU.AND P4, PT, R83, -126, PT ;  /* 0xc2fc00005300780b */ /* 0x000fe20003f8e000 */
[----:B------:R-:W1:Y:S01]  /*143c0*/  MUFU.EX2 R87, R87 ;  /* 0x0000005700577308 */ /* 0x000e620000000800 */
[----:B------:R-:W-:Y:S01]  /*143d0*/  FADD R143, R143, R24 ;  /* 0x000000188f8f7221 */ /* 0x000fe20000000000 */
[----:B------:R-:W-:Y:S01]  /*143e0*/  FADD R24, R42, R70 ;  /* 0x000000462a187221 */ /* 0x000fe20000000000 */
[----:B------:R-:W-:Y:S01]  /*143f0*/  FADD R91, R54, R94 ;  /* 0x0000005e365b7221 */ /* 0x000fe20000000000 */
[----:B------:R-:W-:Y:S01]  /*14400*/  FFMA R51, R146, UR59, -R46 ;  /* 0x0000003b92337c23 */ /* 0x000fe2000800082e */
[----:B------:R-:W-:Y:S02]  /*14410*/  @!P5 FMUL R110, R110, 0.5 ;  /* 0x3f0000006e6ed820 */ /* 0x000fe40000400000 */
[----:B------:R-:W-:Y:S01]  /*14420*/  FADD R24, R24, R91 ;  /* 0x0000005b18187221 */ /* 0x000fe20000000000 */
[----:B------:R-:W4:Y:S01]  /*14430*/  MUFU.EX2 R82, R82 ;  /* 0x0000005200527308 */ /* 0x000f220000000800 */
[----:B--2---:R-:W-:Y:S01]  /*14440*/  @!P6 FMUL R66, R66, R66 ;  /* 0x000000424242e220 */ /* 0x004fe20000400000 */
[----:B------:R-:W-:Y:S01]  /*14450*/  FSETP.GEU.AND P6, PT, R51, -126, PT ;  /* 0xc2fc00003300780b */ /* 0x000fe20003fce000 */
[----:B------:R-:W-:Y:S01]  /*14460*/  FADD R143, R143, R24 ;  /* 0x000000188f8f7221 */ /* 0x000fe20000000000 */
[----:B------:R-:W-:Y:S01]  /*14470*/  FADD R24, R129, R111 ;  /* 0x0000006f81187221 */ /* 0x000fe20000000000 */
[----:B------:R-:W-:Y:S01]  /*14480*/  FADD R26, R121, R90 ;  /* 0x0000005a791a7221 */ /* 0x000fe20000000000 */
[----:B------:R-:W-:Y:S01]  /*14490*/  @!P4 FMUL R83, R83, 0.5 ;  /* 0x3f0000005353c820 */ /* 0x000fe20000400000 */
[----:B------:R-:W-:Y:S01]  /*144a0*/  FFMA R99, R141, UR59, -R46 ;  /* 0x0000003b8d637c23 */ /* 0x000fe2000800082e */
[----:B------:R-:W2:Y:S01]  /*144b0*/  MUFU.EX2 R110, R110 ;  /* 0x0000006e006e7308 */ /* 0x000ea20000000800 */
[----:B------:R-:W-:Y:S01]  /*144c0*/  FADD R24, R24, R26 ;  /* 0x0000001a18187221 */ /* 0x000fe20000000000 */
[----:B------:R-:W-:Y:S01]  /*144d0*/  FADD R142, R135, R117 ;  /* 0x00000075878e7221 */ /* 0x000fe20000000000 */
[----:B------:R-:W-:Y:S01]  /*144e0*/  FADD R91, R125, R103 ;  /* 0x000000677d5b7221 */ /* 0x000fe20000000000 */
[----:B------:R-:W-:Y:S01]  /*144f0*/  FADD R141, R27, R59 ;  /* 0x0000003b1b8d7221 */ /* 0x000fe20000000000 */
[----:B------:R-:W-:Y:S01]  /*14500*/  FADD R26, R35, R79 ;  /* 0x0000004f231a7221 */ /* 0x000fe20000000000 */
[----:B-1----:R-:W-:Y:S01]  /*14510*/  @!P3 FMUL R87, R87, R87 ;  /* 0x000000575757b220 */ /* 0x002fe20000400000 */
[----:B------:R-:W-:Y:S01]  /*14520*/  FFMA R86, R147, UR59, -R46 ;  /* 0x0000003b93567c23 */ /* 0x000fe2000800082e */
[----:B------:R-:W-:Y:S01]  /*14530*/  FSETP.GEU.AND P3, PT, R99, -126, PT ;  /* 0xc2fc00006300780b */ /* 0x000fe20003f6e000 */
[----:B------:R-:W1:Y:S01]  /*14540*/  MUFU.EX2 R83, R83 ;  /* 0x0000005300537308 */ /* 0x000e620000000800 */
[----:B------:R-:W-:Y:S01]  /*14550*/  FADD R142, R142, R91 ;  /* 0x0000005b8e8e7221 */ /* 0x000fe20000000000 */
[----:B------:R-:W-:Y:S01]  /*14560*/  FADD R141, R141, R26 ;  /* 0x0000001a8d8d7221 */ /* 0x000fe20000000000 */
[----:B------:R-:W-:Y:S01]  /*14570*/  FADD R26, R43, R71 ;  /* 0x000000472b1a7221 */ /* 0x000fe20000000000 */
[----:B------:R-:W-:Y:S01]  /*14580*/  FADD R91, R55, R95 ;  /* 0x0000005f375b7221 */ /* 0x000fe20000000000 */
[----:B------:R-:W-:Y:S01]  /*14590*/  @!P6 FMUL R51, R51, 0.5 ;  /* 0x3f0000003333e820 */ /* 0x000fe20000400000 */
[----:B----4-:R-:W-:Y:S01]  /*145a0*/  @!P2 FMUL R82, R82, R82 ;  /* 0x000000525252a220 */ /* 0x010fe20000400000 */
[----:B------:R-:W-:Y:S01]  /*145b0*/  FSETP.GEU.AND P2, PT, R86, -126, PT ;  /* 0xc2fc00005600780b */ /* 0x000fe20003f4e000 */
[----:B------:R-:W-:Y:S01]  /*145c0*/  FADD R26, R26, R91 ;  /* 0x0000005b1a1a7221 */ /* 0x000fe20000000000 */
[----:B------:R-:W-:-:S02]  /*145d0*/  FADD R142, R142, R24 ;  /* 0x000000188e8e7221 */ /* 0x000fc40000000000 */
[----:B------:R-:W4:Y:S01]  /*145e0*/  MUFU.EX2 R51, R51 ;  /* 0x0000003300337308 */ /* 0x000f220000000800 */
[----:B------:R-:W-:Y:S01]  /*145f0*/  FADD R141, R141, R26 ;  /* 0x0000001a8d8d7221 */ /* 0x000fe20000000000 */
[----:B------:R-:W-:Y:S01]  /*14600*/  FADD R24, R133, R116 ;  /* 0x0000007485187221 */ /* 0x000fe20000000000 */
[----:B------:R-:W-:Y:S01]  /*14610*/  FADD R26, R124, R102 ;  /* 0x000000667c1a7221 */ /* 0x000fe20000000000 */
[----:B------:R-:W-:Y:S01]  /*14620*/  FFMA R98, R50, UR59, -R46 ;  /* 0x0000003b32627c23 */ /* 0x000fe2000800082e */
[----:B--2---:R-:W-:Y:S01]  /*14630*/  @!P5 FMUL R110, R110, R110 ;  /* 0x0000006e6e6ed220 */ /* 0x004fe20000400000 */
[----:B------:R-:W-:Y:S01]  /*14640*/  @!P3 FMUL R99, R99, 0.5 ;  /* 0x3f0000006363b820 */ /* 0x000fe20000400000 */
[----:B------:R-:W-:Y:S01]  /*14650*/  FADD R24, R24, R26 ;  /* 0x0000001a18187221 */ /* 0x000fe20000000000 */
[----:B------:R-:W-:Y:S01]  /*14660*/  FADD R91, R120, R87 ;  /* 0x00000057785b7221 */ /* 0x000fe20000000000 */
[----:B------:R-:W-:Y:S01]  /*14670*/  FADD R26, R128, R110 ;  /* 0x0000006e801a7221 */ /* 0x000fe20000000000 */
[----:B-1----:R-:W-:Y:S01]  /*14680*/  @!P4 FMUL R83, R83, R83 ;  /* 0x000000535353c220 */ /* 0x002fe20000400000 */
[----:B------:R-:W-:Y:S01]  /*14690*/  @!P2 FMUL R86, R86, 0.5 ;  /* 0x3f0000005656a820 */ /* 0x000fe20000400000 */
[----:B------:R-:W-:Y:S01]  /*146a0*/  FSETP.GEU.AND P4, PT, R98, -126, PT ;  /* 0xc2fc00006200780b */ /* 0x000fe20003f8e000 */
[----:B------:R-:W1:Y:S01]  /*146b0*/  MUFU.EX2 R99, R99 ;  /* 0x0000006300637308 */ /* 0x000e620000000800 */
[----:B------:R-:W-:Y:S01]  /*146c0*/  FADD R26, R26, R91 ;  /* 0x0000005b1a1a7221 */ /* 0x000fe20000000000 */
[----:B------:R-:W-:-:S03]  /*146d0*/  FADD R91, R30, R82 ;  /* 0x000000521e5b7221 */ /* 0x000fc60000000000 */
[----:B------:R-:W-:Y:S01]  /*146e0*/  FADD R24, R24, R26 ;  /* 0x0000001a18187221 */ /* 0x000fe20000000000 */
[----:B------:R-:W-:Y:S02]  /*146f0*/  FADD R26, R131, R74 ;  /* 0x0000004a831a7221 */ /* 0x000fe40000000000 */
[----:B------:R-:W2:Y:S01]  /*14700*/  MUFU.EX2 R86, R86 ;  /* 0x0000005600567308 */ /* 0x000ea20000000800 */
[----:B----4-:R-:W-:Y:S01]  /*14710*/  @!P6 FMUL R51, R51, R51 ;  /* 0x000000333333e220 */ /* 0x010fe20000400000 */
[----:B------:R-:W-:Y:S01]  /*14720*/  FADD R26, R26, R91 ;  /* 0x0000005b1a1a7221 */ /* 0x000fe20000000000 */
[----:B------:R-:W-:Y:S01]  /*14730*/  FADD R91, R38, R66 ;  /* 0x00000042265b7221 */ /* 0x000fe20000000000 */
[----:B------:R-:W-:Y:S01]  /*14740*/  @!P4 FMUL R98, R98, 0.5 ;  /* 0x3f0000006262c820 */ /* 0x000fe20000400000 */
[----:B------:R-:W-:-:S04]  /*14750*/  FADD R136, R62, R51 ;  /* 0x000000333e887221 */ /* 0x000fc80000000000 */
[----:B------:R-:W-:Y:S01]  /*14760*/  FADD R91, R91, R136 ;  /* 0x000000885b5b7221 */ /* 0x000fe20000000000 */
[----:B-1----:R-:W-:Y:S01]  /*14770*/  @!P3 FMUL R99, R99, R99 ;  /* 0x000000636363b220 */ /* 0x002fe20000400000 */
[----:B------:R-:W1:Y:S01]  /*14780*/  MUFU.EX2 R98, R98 ;  /* 0x0000006200627308 */ /* 0x000e620000000800 */
[----:B------:R-:W-:Y:S01]  /*14790*/  FADD R137, R132, R115 ;  /* 0x0000007384897221 */ /* 0x000fe20000000000 */
[----:B------:R-:W-:Y:S01]  /*147a0*/  FADD R26, R26, R91 ;  /* 0x0000005b1a1a7221 */ /* 0x000fe20000000000 */
[----:B------:R-:W-:Y:S01]  /*147b0*/  FADD R91, R123, R99 ;  /* 0x000000637b5b7221 */ /* 0x000fe20000000000 */
[----:B--2---:R-:W-:-:S03]  /*147c0*/  @!P2 FMUL R86, R86, R86 ;  /* 0x000000565656a220 */ /* 0x004fc60000400000 */
[----:B------:R-:W-:Y:S01]  /*147d0*/  FADD R137, R137, R91 ;  /* 0x0000005b89897221 */ /* 0x000fe20000000000 */
[----:B------:R-:W-:Y:S01]  /*147e0*/  FADD R91, R127, R107 ;  /* 0x0000006b7f5b7221 */ /* 0x000fe20000000000 */
[----:B------:R-:W-:Y:S01]  /*147f0*/  FADD R149, -R149, R173 ;  /* 0x000000ad95957221 */ /* 0x000fe20000000100 */
[----:B------:R-:W-:-:S04]  /*14800*/  FADD R136, R119, R86 ;  /* 0x0000005677887221 */ /* 0x000fc80000000000 */
[----:B------:R-:W-:Y:S01]  /*14810*/  FADD R91, R91, R136 ;  /* 0x000000885b5b7221 */ /* 0x000fe20000000000 */
[----:B------:R-:W-:Y:S01]  /*14820*/  FMUL R136, R149, UR59 ;  /* 0x0000003b95887c20 */ /* 0x000fe20008400000 */
[----:B-1----:R-:W-:-:S04]  /*14830*/  @!P4 FMUL R98, R98, R98 ;  /* 0x000000626262c220 */ /* 0x002fc80000400000 */
[----:B------:R-:W-:Y:S01]  /*14840*/  FSETP.GEU.AND P4, PT, R136, -126, PT ;  /* 0xc2fc00008800780b */ /* 0x000fe20003f8e000 */
[----:B------:R-:W-:Y:S01]  /*14850*/  FFMA R50, R150, UR59, -R46 ;  /* 0x0000003b96327c23 */ /* 0x000fe2000800082e */
[----:B------:R-:W-:-:S04]  /*14860*/  FSETP.GEU.AND P5, PT, R67, -126, PT ;  /* 0xc2fc00004300780b */ /* 0x000fc80003fae000 */
[----:B------:R-:W-:-:S07]  /*14870*/  FSETP.GEU.AND P6, PT, R50, -126, PT ;  /* 0xc2fc00003200780b */ /* 0x000fce0003fce000 */
[----:B------:R-:W-:Y:S02]  /*14880*/  @!P4 FMUL R136, R136, 0.5 ;  /* 0x3f0000008888c820 */ /* 0x000fe40000400000 */
[----:B------:R-:W-:-:S04]  /*14890*/  @!P5 FMUL R67, R67, 0.5 ;  /* 0x3f0000004343d820 */ /* 0x000fc80000400000 */
[----:B------:R-:W1:Y:S01]  /*148a0*/  MUFU.EX2 R136, R136 ;  /* 0x0000008800887308 */ /* 0x000e620000000800 */
[----:B------:R-:W-:-:S07]  /*148b0*/  @!P6 FMUL R50, R50, 0.5 ;  /* 0x3f0000003232e820 */ /* 0x000fce0000400000 */
[----:B------:R-:W2:Y:S01]  /*148c0*/  MUFU.EX2 R67, R67 ;  /* 0x0000004300437308 */ /* 0x000ea20000000800 */
[----:B------:R-:W-:-:S07]  /*148d0*/  FMUL R228, R228, R156 ;  /* 0x0000009ce4e47220 */ /* 0x000fce0000400000 */
[----:B------:R-:W4:Y:S01]  /*148e0*/  MUFU.EX2 R50, R50 ;  /* 0x0000003200327308 */ /* 0x000f220000000800 */
[----:B-1----:R-:W-:Y:S01]  /*148f0*/  @!P4 FMUL R136, R136, R136 ;  /* 0x000000888888c220 */ /* 0x002fe20000400000 */
[-C--:B------:R-:W-:Y:S01]  /*14900*/  FMUL R227, R227, R156.reuse ;  /* 0x0000009ce3e37220 */ /* 0x080fe20000400000 */
[----:B------:R-:W-:Y:S02]  /*14910*/  FMUL R226, R226, R156 ;  /* 0x0000009ce2e27220 */ /* 0x000fe40000400000 */
[-C--:B---3--:R-:W-:Y:S01]  /*14920*/  FMUL R152, R152, R136.reuse ;  /* 0x0000008898987220 */ /* 0x088fe20000400000 */
[-C--:B------:R-:W-:Y:S01]  /*14930*/  FMUL R225, R225, R136.reuse ;  /* 0x00000088e1e17220 */ /* 0x080fe20000400000 */
[----:B------:R1:W-:Y:S01]  /*14940*/  STL [R1+0x164], R228 ;  /* 0x000164e401007387 */ /* 0x0003e20000100800 */
[--C-:B------:R-:W-:Y:S01]  /*14950*/  FFMA R126, R148, UR59, -R46.reuse ;  /* 0x0000003b947e7c23 */ /* 0x100fe2000800082e */
[--C-:B------:R-:W-:Y:S01]  /*14960*/  FFMA R118, R145, UR59, -R46.reuse ;  /* 0x0000003b91767c23 */ /* 0x100fe2000800082e */
[-C--:B------:R-:W-:Y:S01]  /*14970*/  FMUL R224, R224, R136.reuse ;  /* 0x00000088e0e07220 */ /* 0x080fe20000400000 */
[----:B------:R1:W-:Y:S01]  /*14980*/  STL [R1+0x170], R227 ;  /* 0x000170e301007387 */ /* 0x0003e20000100800 */
[-C--:B------:R-:W-:Y:S01]  /*14990*/  FMUL R223, R223, R136.reuse ;  /* 0x00000088dfdf7220 */ /* 0x080fe20000400000 */
[----:B------:R-:W-:Y:S01]  /*149a0*/  FFMA R46, R151, UR59, -R46 ;  /* 0x0000003b972e7c23 */ /* 0x000fe2000800082e */
[-C--:B------:R-:W-:Y:S01]  /*149b0*/  FMUL R222, R222, R136.reuse ;  /* 0x00000088dede7220 */ /* 0x080fe20000400000 */
[----:B------:R1:W-:Y:S01]  /*149c0*/  STL [R1+0x174], R226 ;  /* 0x000174e201007387 */ /* 0x0003e20000100800 */
[-C--:B------:R-:W-:Y:S01]  /*149d0*/  FMUL R221, R221, R136.reuse ;  /* 0x00000088dddd7220 */ /* 0x080fe20000400000 */
[----:B--2---:R-:W-:Y:S01]  /*149e0*/  @!P5 FMUL R67, R67, R67 ;  /* 0x000000434343d220 */ /* 0x004fe20000400000 */
[-C--:B------:R-:W-:Y:S01]  /*149f0*/  FMUL R220, R220, R136.reuse ;  /* 0x00000088dcdc7220 */ /* 0x080fe20000400000 */
[----:B------:R1:W-:Y:S01]  /*14a00*/  STL [R1+0x8], R152 ;  /* 0x0000089801007387 */ /* 0x0003e20000100800 */
[----:B------:R-:W-:Y:S01]  /*14a10*/  FSETP.GEU.AND P5, PT, R126, -126, PT ;  /* 0xc2fc00007e00780b */ /* 0x000fe20003fae000 */
[----:B------:R-:W-:Y:S01]  /*14a20*/  FMUL R219, R219, R136 ;  /* 0x00000088dbdb7220 */ /* 0x000fe20000400000 */
[----:B------:R-:W-:Y:S01]  /*14a30*/  FSETP.GEU.AND P3, PT, R118, -126, PT ;  /* 0xc2fc00007600780b */ /* 0x000fe20003f6e000 */
[----:B------:R1:W-:Y:S01]  /*14a40*/  STL [R1+0xc], R225 ;  /* 0x00000ce101007387 */ /* 0x0003e20000100800 */
[----:B------:R-:W-:Y:S01]  /*14a50*/  FSETP.GEU.AND P2, PT, R106, -126, PT ;  /* 0xc2fc00006a00780b */ /* 0x000fe20003f4e000 */
[----:B----4-:R-:W-:Y:S01]  /*14a60*/  @!P6 FMUL R50, R50, R50 ;  /* 0x000000323232e220 */ /* 0x010fe20000400000 */
[-C--:B------:R-:W-:Y:S01]  /*14a70*/  FMUL R218, R218, R136.reuse ;  /* 0x00000088dada7220 */ /* 0x080fe20000400000 */
[----:B------:R1:W-:Y:S01]  /*14a80*/  STL [R1+0x18], R224 ;  /* 0x000018e001007387 */ /* 0x0003e20000100800 */
[----:B------:R-:W-:Y:S01]  /*14a90*/  FSETP.GEU.AND P6, PT, R46, -126, PT ;  /* 0xc2fc00002e00780b */ /* 0x000fe20003fce000 */
[----:B------:R-:W-:-:S02]  /*14aa0*/  FMUL R217, R217, R136 ;  /* 0x00000088d9d97220 */ /* 0x000fc40000400000 */
[----:B------:R1:W-:Y:S01]  /*14ab0*/  STL [R1+0x1c], R223 ;  /* 0x00001cdf01007387 */ /* 0x0003e20000100800 */
[-C--:B------:R-:W-:Y:S01]  /*14ac0*/  FMUL R216, R216, R136.reuse ;  /* 0x00000088d8d87220 */ /* 0x080fe20000400000 */
[-C--:B------:R-:W-:Y:S02]  /*14ad0*/  FMUL R215, R215, R136.reuse ;  /* 0x00000088d7d77220 */ /* 0x080fe40000400000 */
        /* <DEDUP_REMOVED lines=8> */
[----:B------:R-:W-:Y:S01]  /*14b60*/  FADD R138, R47, R114 ;  /* 0x000000722f8a7221 */ /* 0x000fe20000000000 */
[----:B------:R-:W-:Y:S02]  /*14b70*/  FADD R91, R31, R83 ;  /* 0x000000531f5b7221 */ /* 0x000fe40000000000 */
[----:B------:R1:W-:Y:S01]  /*14b80*/  STL [R1+0x48], R218 ;  /* 0x000048da01007387 */ /* 0x0003e20000100800 */
[-C--:B------:R-:W-:Y:S01]  /*14b90*/  FMUL R211, R211, R136.reuse ;  /* 0x00000088d3d37220 */ /* 0x080fe20000400000 */
[----:B------:R-:W-:-:S02]  /*14ba0*/  FMUL R210, R210, R136 ;  /* 0x00000088d2d27220 */ /* 0x000fc40000400000 */
        /* <DEDUP_REMOVED lines=8> */
[----:B------:R-:W-:Y:S01]  /*14c30*/  @!P5 FMUL R126, R126, 0.5 ;  /* 0x3f0000007e7ed820 */ /* 0x000fe20000400000 */
[----:B------:R-:W-:Y:S02]  /*14c40*/  @!P3 FMUL R118, R118, 0.5 ;  /* 0x3f0000007676b820 */ /* 0x000fe40000400000 */
[----:B------:R1:W-:Y:S01]  /*14c50*/  STL [R1+0x6c], R213 ;  /* 0x00006cd501007387 */ /* 0x0003e20000100800 */
[----:B------:R-:W-:Y:S01]  /*14c60*/  @!P2 FMUL R106, R106, 0.5 ;  /* 0x3f0000006a6aa820 */ /* 0x000fe20000400000 */
[----:B------:R-:W-:Y:S01]  /*14c70*/  FADD R91, R63, R50 ;  /* 0x000000323f5b7221 */ /* 0x000fe20000000000 */
[-C--:B------:R-:W-:Y:S01]  /*14c80*/  FMUL R206, R206, R136.reuse ;  /* 0x00000088cece7220 */ /* 0x080fe20000400000 */
        /* <DEDUP_REMOVED lines=25> */
[----:B------:R1:W-:Y:S05]  /*14e20*/  STL [R1+0xbc], R203 ;  /* 0x0000bccb01007387 */ /* 0x0003ea0000100800 */
[----:B------:R5:W1:Y:S01]  /*14e30*/  MUFU.EX2 R91, R46 ;  /* 0x0000002e005b7308 */ /* 0x000a620000000800 */
        /* <DEDUP_REMOVED lines=20> */
[----:B-----5:R-:W-:Y:S01]  /*14f80*/  FADD R46, R138, R139 ;  /* 0x0000008b8a2e7221 */ /* 0x020fe20000000000 */
[-C--:B------:R-:W-:Y:S02]  /*14f90*/  FMUL R183, R183, R136.reuse ;  /* 0x00000088b7b77220 */ /* 0x080fe40000400000 */
[----:B------:R1:W-:Y:S01]  /*14fa0*/  STL [R1+0x118], R192 ;  /* 0x000118c001007387 */ /* 0x0003e20000100800 */
[----:B------:R-:W-:Y:S01]  /*14fb0*/  FADD R138, R130, R75 ;  /* 0x0000004b828a7221 */ /* 0x000fe20000000000 */
[----:B------:R-:W-:Y:S02]  /*14fc0*/  FADD R139, R122, R98 ;  /* 0x000000627a8b7221 */ /* 0x000fe40000000000 */
[----:B------:R1:W-:Y:S01]  /*14fd0*/  STL [R1+0x11c], R191 ;  /* 0x00011cbf01007387 */ /* 0x0003e20000100800 */
[----:B------:R-:W-:Y:S01]  /*14fe0*/  FMUL R180, R180, R136 ;  /* 0x00000088b4b47220 */ /* 0x000fe20000400000 */
[----:B--2---:R-:W-:-:S02]  /*14ff0*/  @!P5 FMUL R126, R126, R126 ;  /* 0x0000007e7e7ed220 */ /* 0x004fc40000400000 */
[----:B------:R2:W-:Y:S01]  /*15000*/  STL [R1+0x128], R190 ;  /* 0x000128be01007387 */ /* 0x0005e20000100800 */
[----:B---3--:R-:W-:Y:S01]  /*15010*/  @!P3 FMUL R118, R118, R118 ;  /* 0x000000767676b220 */ /* 0x008fe20000400000 */
[----:B----4-:R-:W-:Y:S01]  /*15020*/  @!P2 FMUL R106, R106, R106 ;  /* 0x0000006a6a6aa220 */ /* 0x010fe20000400000 */
[----:B-1----:R-:W-:Y:S01]  /*15030*/  @!P6 FMUL R91, R91, R91 ;  /* 0x0000005b5b5be220 */ /* 0x002fe20000400000 */
[----:B------:R2:W-:Y:S01]  /*15040*/  STL [R1+0x12c], R189 ;  /* 0x00012cbd01007387 */ /* 0x0005e20000100800 */
[-C--:B------:R-:W-:Y:S01]  /*15050*/  FMUL R179, R179, R136.reuse ;  /* 0x00000088b3b37220 */ /* 0x080fe20000400000 */
[-C--:B------:R-:W-:Y:S02]  /*15060*/  FMUL R178, R178, R136.reuse ;  /* 0x00000088b2b27220 */ /* 0x080fe40000400000 */
[----:B------:R2:W-:Y:S01]  /*15070*/  STL [R1+0x138], R188 ;  /* 0x000138bc01007387 */ /* 0x0005e20000100800 */
[----:B------:R-:W-:Y:S01]  /*15080*/  FMUL R177, R177, R136 ;  /* 0x00000088b1b17220 */ /* 0x000fe20000400000 */
[----:B------:R-:W-:-:S02]  /*15090*/  FADD R138, R138, R139 ;  /* 0x0000008b8a8a7221 */ /* 0x000fc40000000000 */
[----:B------:R2:W-:Y:S01]  /*150a0*/  STL [R1+0x13c], R187 ;  /* 0x00013cbb01007387 */ /* 0x0005e20000100800 */
[-C--:B------:R-:W-:Y:S01]  /*150b0*/  FMUL R176, R176, R136.reuse ;  /* 0x00000088b0b07220 */ /* 0x080fe20000400000 */
[----:B------:R-:W-:Y:S02]  /*150c0*/  FADD R139, R126, R106 ;  /* 0x0000006a7e8b7221 */ /* 0x000fe40000000000 */
[----:B------:R2:W-:Y:S01]  /*150d0*/  STL [R1+0x148], R184 ;  /* 0x000148b801007387 */ /* 0x0005e20000100800 */
[----:B------:R-:W-:Y:S01]  /*150e0*/  FADD R140, R118, R91 ;  /* 0x0000005b768c7221 */ /* 0x000fe20000000000 */
[----:B------:R-:W-:Y:S02]  /*150f0*/  FMUL R175, R175, R136 ;  /* 0x00000088afaf7220 */ /* 0x000fe40000400000 */
        /* <DEDUP_REMOVED lines=12> */
[----:B------:R-:W-:Y:S01]  /*151c0*/  FADD R46, R141, R46 ;  /* 0x0000002e8d2e7221 */ /* 0x000fe20000000000 */
[----:B------:R-:W-:Y:S01]  /*151d0*/  ULEA UR7, UR6, UR36, 0x3 ;  /* 0x0000002406077291 */ /* 0x000fe2000f8e183f */
[----:B------:R-:W-:Y:S01]  /*151e0*/  F2FP.F16.F32.PACK_AB R52, R53, R52 ;  /* 0x000000343534723e */ /* 0x000fe200000000ff */
[----:B------:R-:W-:Y:S01]  /*151f0*/  FADD R24, R137, R24 ;  /* 0x0000001889187221 */ /* 0x000fe20000000000 */
[----:B------:R-:W-:Y:S01]  /*15200*/  F2FP.F16.F32.PACK_AB R53, R121, R54 ;  /* 0x000000367935723e */ /* 0x000fe200000000ff */
[----:B------:R-:W-:Y:S01]  /*15210*/  FADD R137, R26, R46 ;  /* 0x0000002e1a897221 */ /* 0x000fe20000000000 */
[----:B------:R-:W-:-:S02]  /*15220*/  F2FP.F16.F32.PACK_AB R54, R84, R81 ;  /* 0x000000515436723e */ /* 0x000fc400000000ff */
[----:B------:R-:W-:Y:S01]  /*15230*/  SHF.L.U32 R84, R174, 0x1f, RZ ;  /* 0x0000001fae547819 */ /* 0x000fe200000006ff */
[----:B------:R-:W-:Y:S01]  /*15240*/  FADD R137, R137, R24 ;  /* 0x0000001889897221 */ /* 0x000fe20000000000 */
[----:B------:R-:W-:Y:S02]  /*15250*/  F2FP.F16.F32.PACK_AB R32, R33, R32 ;  /* 0x000000202120723e */ /* 0x000fe400000000ff */
[----:B------:R-:W-:Y:S01]  /*15260*/  F2FP.F16.F32.PACK_AB R60, R61, R60 ;  /* 0x0000003c3d3c723e */ /* 0x000fe200000000ff */
[----:B------:R2:W1:Y:S01]  /*15270*/  SYNCS.PHASECHK.TRANS64.TRYWAIT P2, [UR7+0x84000], R84 ;  /* 0x08400054ff0075a7 */ /* 0x0004620008040147 */
        /* <DEDUP_REMOVED lines=11> */
[----:B------:R-:W-:Y:S01]  /*15330*/  FFMA R185, R136, R185, R137 ;  /* 0x000000b988b97223 */ /* 0x000fe20000000089 */
        /* <DEDUP_REMOVED lines=49> */
.L_x_39:
[----:B------:R-:W-:Y:S05]  /*15650*/  @P2 BRA `(.L_x_40) ;  /* 0x0000000000082947 */ /* 0x000fea0003800000 */
[----:B------:R-:W1:Y:S02]  /*15660*/  SYNCS.PHASECHK.TRANS64.TRYWAIT P2, [UR7+0x84000], R84 ;  /* 0x08400054ff0075a7 */ /* 0x000e640008040147 */
[----:B-1----:R-:W-:Y:S05]  /*15670*/  @!P2 BRA `(.L_x_41) ;  /* 0x000000500020a947 */ /* 0x002fea0003800000 */
.L_x_40:
[----:B------:R-:W-:Y:S04]  /*15680*/  STL [R1+0x190], R186 ;  /* 0x000190ba01007387 */ /* 0x000fe80000100800 */
[----:B------:R-:W-:Y:S04]  /*15690*/  STL [R1+0x18c], R185 ;  /* 0x00018cb901007387 */ /* 0x000fe80000100800 */
[----:B------:R-:W-:Y:S04]  /*156a0*/  STL [R1+0x188], R182 ;  /* 0x000188b601007387 */ /* 0x000fe80000100800 */
[----:B------:R-:W-:Y:S04]  /*156b0*/  STL [R1+0x184], R181 ;  /* 0x000184b501007387 */ /* 0x000fe80000100800 */
        /* <DEDUP_REMOVED lines=181> */
[----:B------:R3:W5:Y:S04]  /*16210*/  LDL.LU R181, [R1+0x184] ;  /* 0x0001840001b57983 */ /* 0x0007680000300800 */
[----:B------:R3:W5:Y:S01]  /*16220*/  LDL.LU R174, [R1+0x180] ;  /* 0x0001800001ae7983 */ /* 0x0007620000300800 */
[----:B------:R-:W-:Y:S05]  /*16230*/  @!P0 BRA `(.L_x_42) ;  /* 0x0000000000048947 */ /* 0x000fea0003800000 */
[----:B------:R-:W-:Y:S01]  /*16240*/  BPT.TRAP 0x1 ;  /* 0x000000040000795c */ /* 0x000fe20000300000 */
.L_x_42:
[----:B------:R-:W-:-:S04]  /*16250*/  ULEA UR7, UR58, UR36, 0x3 ;  /* 0x000000243a077291 */ /* 0x000fc8000f8e183f */
[----:B------:R-:W-:-:S04]  /*16260*/  UIADD3 UR7, UR7, 0x84028, URZ ;  /* 0x0008402807077890 */ /* 0x000fc8000fffe03f */
[----:B------:R-:W-:-:S09]  /*16270*/  UPRMT UR7, URZ, 0x654, UR7 ;  /* 0x000006543f077896 */ /* 0x000fd20008000007 */
[----:B------:R-:W-:Y:S01]  /*16280*/  SYNCS.ARRIVE.TRANS64.RED.A1T0 RZ, [UR7], RZ ;  /* 0x000000ffffff79a7 */ /* 0x000fe20008100407 */
[----:B------:R-:W-:Y:S05]  /*16290*/  @P1 BRA `(.L_x_43) ;  /* 0x0000000000041947 */ /* 0x000fea0003800000 */
[----:B------:R-:W-:Y:S01]  /*162a0*/  BPT.TRAP 0x1 ;  /* 0x000000040000795c */ /* 0x000fe20000300000 */
.L_x_43:
[----:B------:R-:W-:-:S04]  /*162b0*/  UIADD3 UR58, UR58, 0x1, URZ ;  /* 0x000000013a3a7890 */ /* 0x000fc8000fffe03f */
[----:B------:R-:W-:-:S04]  /*162c0*/  UISETP.NE.AND UP0, UPT, UR58, 0x5, UPT ;  /* 0x000000053a00788c */ /* 0x000fc8000bf05270 */
[----:B------:R-:W-:Y:S01]  /*162d0*/  USEL UR58, UR58, URZ, UP0 ;  /* 0x0000003f3a3a7287 */ /* 0x000fe20008000000 */
[----:B------:R-:W-:Y:S11]  /*162e0*/  @!P0 BRA `(.L_x_44) ;  /* 0x0000000000048947 */ /* 0x000ff60003800000 */
[----:B------:R-:W-:Y:S01]  /*162f0*/  BPT.TRAP 0x1 ;  /* 0x000000040000795c */ /* 0x000fe20000300000 */
.L_x_44:
[----:B------:R-:W-:-:S04]  /*16300*/  ULEA UR7, UR58, UR36, 0x3 ;  /* 0x000000243a077291 */ /* 0x000fc8000f8e183f */
[----:B------:R-:W-:-:S04]  /*16310*/  UIADD3 UR7, UR7, 0x84028, URZ ;  /* 0x0008402807077890 */ /* 0x000fc8000fffe03f */
[----:B------:R-:W-:-:S09]  /*16320*/  UPRMT UR7, URZ, 0x654, UR7 ;  /* 0x000006543f077896 */ /* 0x000fd20008000007 */
[----:B------:R-:W-:Y:S01]  /*16330*/  SYNCS.ARRIVE.TRANS64.RED.A1T0 RZ, [UR7], RZ ;  /* 0x000000ffffff79a7 */ /* 0x000fe20008100407 */
[----:B------:R-:W-:Y:S05]  /*16340*/  @P1 BRA `(.L_x_45) ;  /* 0x0000000000041947 */ /* 0x000fea0003800000 */
[----:B------:R-:W-:Y:S01]  /*16350*/  BPT.TRAP 0x1 ;  /* 0x000000040000795c */ /* 0x000fe20000300000 */
.L_x_45:
[----:B------:R-:W-:Y:S01]  /*16360*/  UIADD3 UR6, UR6, 0x1, URZ ;  /* 0x0000000106067890 */ /* 0x000fe2000fffe03f */
[C---:B-----5:R-:W-:Y:S01]  /*16370*/  ISETP.GT.AND P2, PT, R182.reuse, 0x1, PT ;  /* 0x00000001b600780c */ /* 0x060fe20003f44270 */
[----:B------:R-:W-:Y:S01]  /*16380*/  UIADD3 UR58, UR58, 0x1, URZ ;  /* 0x000000013a3a7890 */ /* 0x000fe2000fffe03f */
[----:B------:R-:W-:Y:S01]  /*16390*/  IADD3 R182, R182, -0x1, RZ ;  /* 0xffffffffb6b67810 */ /* 0x000fe20007ffe0ff */
[----:B------:R-:W-:Y:S01]  /*163a0*/  UISETP.NE.AND UP1, UPT, UR6, 0x5, UPT ;  /* 0x000000050600788c */ /* 0x000fe2000bf25270 */
[----:B------:R-:W-:Y:S01]  /*163b0*/  VIADD R0, R0, 0x100 ;  /* 0x0000010000007836 */ /* 0x000fe20000000000 */
[----:B------:R-:W-:Y:S01]  /*163c0*/  UISETP.NE.AND UP0, UPT, UR58, 0x5, UPT ;  /* 0x000000053a00788c */ /* 0x000fe2000bf05270 */
[----:B------:R-:W-:Y:S01]  /*163d0*/  MOV R172, R181 ;  /* 0x000000b500ac7202 */ /* 0x000fe20000000f00 */
[----:B------:R-:W-:Y:S01]  /*163e0*/  USEL UR7, URZ, 0x1, UP1 ;  /* 0x000000013f077887 */ /* 0x000fe20008800000 */
[----:B------:R-:W-:Y:S01]  /*163f0*/  IMAD.MOV.U32 R173, RZ, RZ, R4 ;  /* 0x000000ffffad7224 */ /* 0x000fe200078e0004 */
[----:B------:R-:W-:-:S02]  /*16400*/  USEL UR58, UR58, URZ, UP0 ;  /* 0x0000003f3a3a7287 */ /* 0x000fc40008000000 */
[----:B------:R-:W-:Y:S02]  /*16410*/  USEL UR57, UR6, URZ, UP1 ;  /* 0x0000003f06397287 */ /* 0x000fe40008800000 */
[----:B-1----:R-:W-:Y:S01]  /*16420*/  LOP3.LUT R5, R174, UR7, RZ, 0x3c, !PT ;  /* 0x00000007ae057c12 */ /* 0x002fe2000f8e3cff */
[----:B------:R-:W-:Y:S09]  /*16430*/  @P2 BRA `(.L_x_46) ;  /* 0xffffff7400342947 */ /* 0x000ff2000383ffff */
.L_x_35:
[----:B------:R-:W1:Y:S01]  /*16440*/  SHFL.BFLY PT, R3, R186, 0x1, 0x1f ;  /* 0x0c201f00ba037f89 */ /* 0x000e6200000e0000 */
[----:B------:R-:W-:Y:S01]  /*16450*/  BSSY B0, `(.L_x_47) ;  /* 0x0000023000007945 */ /* 0x000fe20003800000 */
[----:B------:R-:W-:Y:S01]  /*16460*/  MOV R7, 0x7f800000 ;  /* 0x7f80000000077802 */ /* 0x000fe20000000f00 */
[----:B------:R-:W-:Y:S01]  /*16470*/  IMAD.MOV.U32 R8, RZ, RZ, 0x3f800000 ;  /* 0x3f800000ff087424 */ /* 0x000fe200078e00ff */
[----:B------:R-:W2:Y:S01]  /*16480*/  SHFL.BFLY PT, R0, R185, 0x1, 0x1f ;  /* 0x0c201f00b9007f89 */ /* 0x000ea200000e0000 */
[----:B------:R-:W-:Y:S02]  /*16490*/  IMAD.MOV.U32 R9, RZ, RZ, 0x7f800000 ;  /* 0x7f800000ff097424 */ /* 0x000fe400078e00ff */
[----:B-1----:R-:W-:Y:S01]  /*164a0*/  FADD R3, R3, R186 ;  /* 0x000000ba03037221 */ /* 0x002fe20000000000 */
[----:B--2---:R-:W-:-:S04]  /*164b0*/  FADD R14, R0, R185 ;  /* 0x000000b9000e7221 */ /* 0x004fc80000000000 */
[----:B------:R-:W1:Y:S01]  /*164c0*/  SHFL.BFLY PT, R2, R3, 0x2, 0x1f ;  /* 0x0c401f0003027f89 */ /* 0x000e6200000e0000 */
[----:B------:R-:W-:-:S03]  /*164d0*/  MOV R0, 0x3f800000 ;  /* 0x3f80000000007802 */ /* 0x000fc60000000f00 */
[----:B------:R-:W2:Y:S01]  /*164e0*/  SHFL.BFLY PT, R15, R14, 0x2, 0x1f ;  /* 0x0c401f000e0f7f89 */ /* 0x000ea200000e0000 */
[C---:B-1----:R-:W-:Y:S01]  /*164f0*/  FSETP.NE.AND P0, PT, R3.reuse, -R2, PT ;  /* 0x800000020300720b */ /* 0x042fe20003f05000 */
[----:B------:R-:W-:Y:S01]  /*16500*/  FADD R5, R3, R2 ;  /* 0x0000000203057221 */ /* 0x000fe20000000000 */
[----:B--2---:R-:W-:-:S11]  /*16510*/  FADD R6, R14, R15 ;  /* 0x0000000f0e067221 */ /* 0x004fd60000000000 */
[----:B------:R-:W-:Y:S05]  /*16520*/  @!P0 BRA `(.L_x_48) ;  /* 0x0000000000548947 */ /* 0x000fea0003800000 */
[----:B------:R-:W-:Y:S01]  /*16530*/  IADD3 R0, R5, 0x1800000, RZ ;  /* 0x0180000005007810 */ /* 0x000fe20007ffe0ff */
[----:B------:R-:W-:Y:S03]  /*16540*/  BSSY B1, `(.L_x_49) ;  /* 0x000000c000017945 */ /* 0x000fe60003800000 */
[----:B------:R-:W-:-:S04]  /*16550*/  LOP3.LUT R0, R0, 0x7f800000, RZ, 0xc0, !PT ;  /* 0x7f80000000007812 */ /* 0x000fc800078ec0ff */
[----:B------:R-:W-:-:S13]  /*16560*/  ISETP.GT.U32.AND P0, PT, R0, 0x1ffffff, PT ;  /* 0x01ffffff0000780c */ /* 0x000fda0003f04070 */
[----:B------:R-:W-:Y:S05]  /*16570*/  @P0 BRA `(.L_x_50) ;  /* 0x0000000000100947 */ /* 0x000fea0003800000 */
[----:B------:R-:W-:Y:S01]  /*16580*/  IMAD.MOV.U32 R2, RZ, RZ, R5 ;  /* 0x000000ffff027224 */ /* 0x000fe200078e0005 */
[----:B------:R-:W-:-:S07]  /*16590*/  MOV R13, 0x165b0 ;  /* 0x000165b0000d7802 */ /* 0x000fce0000000f00 */
[----:B---3--:R-:W-:Y:S05]  /*165a0*/  CALL.REL.NOINC `($__internal_0_$__cuda_sm20_rcp_rn_f32_slowpath) ;  /* 0x0000004000fc7944 */ /* 0x008fea0003c00000 */
[----:B------:R-:W-:Y:S05]  /*165b0*/  BRA `(.L_x_51) ;  /* 0x0000000000107947 */ /* 0x000fea0003800000 */
.L_x_50:
[----:B------:R-:W1:Y:S02]  /*165c0*/  MUFU.RCP R0, R5 ;  /* 0x0000000500007308 */ /* 0x000e640000001000 */
[----:B-1----:R-:W-:-:S04]  /*165d0*/  FFMA R2, R5, R0, -1 ;  /* 0xbf80000005027423 */ /* 0x002fc80000000000 */
[----:B------:R-:W-:-:S04]  /*165e0*/  FADD.FTZ R3, -R2, -RZ ;  /* 0x800000ff02037221 */ /* 0x000fc80000010100 */
[----:B------:R-:W-:-:S07]  /*165f0*/  FFMA R0, R0, R3, R0 ;  /* 0x0000000300007223 */ /* 0x000fce0000000000 */
.L_x_51:
[----:B------:R-:W-:Y:S05]  /*16600*/  BSYNC B1 ;  /* 0x0000000000017941 */ /* 0x000fea0003800000 */
.L_x_49:
[----:B------:R-:W-:Y:S01]  /*16610*/  FSETP.GEU.AND P0, PT, |R5|, 1.175494350822287508e-38, PT ;  /* 0x008000000500780b */ /* 0x000fe20003f0e200 */
[----:B------:R-:W-:-:S12]  /*16620*/  ULDC UR4, c[0x0][0x600] ;  /* 0x0001800000047ab9 */ /* 0x000fd80000000800 */
[----:B------:R-:W-:-:S04]  /*16630*/  @!P0 FMUL R5, R5, 16777216 ;  /* 0x4b80000005058820 */ /* 0x000fc80000400000 */
[----:B------:R-:W1:Y:S02]  /*16640*/  MUFU.LG2 R2, R5 ;  /* 0x0000000500027308 */ /* 0x000e640000000c00 */
[----:B-1----:R-:W-:-:S04]  /*16650*/  @!P0 FADD R2, R2, -24 ;  /* 0xc1c0000002028421 */ /* 0x002fc80000000000 */
[----:B------:R-:W-:-:S04]  /*16660*/  FMUL R2, R2, 0.69314718246459960938 ;  /* 0x3f31721802027820 */ /* 0x000fc80000400000 */
[----:B------:R-:W-:-:S07]  /*16670*/  FFMA R9, R181, UR4, R2 ;  /* 0x00000004b5097c23 */ /* 0x000fce0008000002 */
.L_x_48:
[----:B------:R-:W-:Y:S05]  /*16680*/  BSYNC B0 ;  /* 0x0000000000007941 */ /* 0x000fea0003800000 */
.L_x_47:
[----:B------:R-:W2:Y:S01]  /*16690*/  LDL.LU R56, [R1] ;  /* 0x0000000001387983 */ /* 0x000ea20000300800 */
[----:B------:R-:W-:-:S03]  /*166a0*/  ULDC UR4, c[0x0][0x608] ;  /* 0x0001820000047ab9 */ /* 0x000fc60000000800 */
[----:B------:R-:W4:Y:S04]  /*166b0*/  LDL.LU R55, [R1+0x4] ;  /* 0x0000040001377983 */ /* 0x000f280000300800 */
[----:B------:R-:W5:Y:S04]  /*166c0*/  LDL.LU R54, [R1+0x10] ;  /* 0x0000100001367983 */ /* 0x000f680000300800 */
[----:B------:R-:W3:Y:S04]  /*166d0*/  LDL.LU R53, [R1+0x14] ;  /* 0x0000140001357983 */ /* 0x000ee80000300800 */
        /* <DEDUP_REMOVED lines=43> */
[----:B------:R-:W3:Y:S01]  /*16990*/  LDL.LU R2, [R1+0x174] ;  /* 0x0001740001027983 */ /* 0x000ee20000300800 */
[----:B------:R-:W-:Y:S01]  /*169a0*/  FSETP.NE.AND P0, PT, R14, -R15, PT ;  /* 0x8000000f0e00720b */ /* 0x000fe20003f05000 */
[----:B------:R-:W-:Y:S01]  /*169b0*/  FMUL R0, R0, UR4 ;  /* 0x0000000400007c20 */ /* 0x000fe20008400000 */
[----:B------:R-:W-:Y:S03]  /*169c0*/  BSSY B0, `(.L_x_52) ;  /* 0x0000048000007945 */ /* 0x000fe60003800000 */
[-C--:B--2---:R-:W-:Y:S01]  /*169d0*/  FMUL R64, R56, R0.reuse ;  /* 0x0000000038407220 */ /* 0x084fe20000400000 */
[-C--:B----4-:R-:W-:Y:S01]  /*169e0*/  FMUL R65, R55, R0.reuse ;  /* 0x0000000037417220 */ /* 0x090fe20000400000 */
[-C--:B-----5:R-:W-:Y:S01]  /*169f0*/  FMUL R62, R54, R0.reuse ;  /* 0x00000000363e7220 */ /* 0x0a0fe20000400000 */
        /* <DEDUP_REMOVED lines=44> */
[----:B------:R-:W-:Y:S01]  /*16cc0*/  FMUL R38, R2, R0 ;  /* 0x0000000002267220 */ /* 0x000fe20000400000 */
[----:B------:R-:W-:Y:S06]  /*16cd0*/  @!P0 BRA `(.L_x_53) ;  /* 0x0000000000588947 */ /* 0x000fec0003800000 */
[----:B------:R-:W-:Y:S01]  /*16ce0*/  IADD3 R0, R6, 0x1800000, RZ ;  /* 0x0180000006007810 */ /* 0x000fe20007ffe0ff */
[----:B------:R-:W-:Y:S03]  /*16cf0*/  BSSY B1, `(.L_x_54) ;  /* 0x000000d000017945 */ /* 0x000fe60003800000 */
[----:B------:R-:W-:-:S04]  /*16d00*/  LOP3.LUT R0, R0, 0x7f800000, RZ, 0xc0, !PT ;  /* 0x7f80000000007812 */ /* 0x000fc800078ec0ff */
[----:B------:R-:W-:-:S13]  /*16d10*/  ISETP.GT.U32.AND P0, PT, R0, 0x1ffffff, PT ;  /* 0x01ffffff0000780c */ /* 0x000fda0003f04070 */
[----:B------:R-:W-:Y:S05]  /*16d20*/  @P0 BRA `(.L_x_55) ;  /* 0x0000000000140947 */ /* 0x000fea0003800000 */
[----:B------:R-:W-:Y:S01]  /*16d30*/  IMAD.MOV.U32 R2, RZ, RZ, R6 ;  /* 0x000000ffff027224 */ /* 0x000fe200078e0006 */
[----:B------:R-:W-:-:S07]  /*16d40*/  MOV R13, 0x16d60 ;  /* 0x00016d60000d7802 */ /* 0x000fce0000000f00 */
[----:B------:R-:W-:Y:S05]  /*16d50*/  CALL.REL.NOINC `($__internal_0_$__cuda_sm20_rcp_rn_f32_slowpath) ;  /* 0x0000003c00107944 */ /* 0x000fea0003c00000 */
[----:B------:R-:W-:Y:S01]  /*16d60*/  MOV R8, R0 ;  /* 0x0000000000087202 */ /* 0x000fe20000000f00 */
[----:B------:R-:W-:Y:S06]  /*16d70*/  BRA `(.L_x_56) ;  /* 0x0000000000107947 */ /* 0x000fec0003800000 */
.L_x_55:
[----:B------:R-:W1:Y:S02]  /*16d80*/  MUFU.RCP R3, R6 ;  /* 0x0000000600037308 */ /* 0x000e640000001000 */
[----:B-1----:R-:W-:-:S04]  /*16d90*/  FFMA R0, R6, R3, -1 ;  /* 0xbf80000006007423 */ /* 0x002fc80000000003 */
[----:B------:R-:W-:-:S04]  /*16da0*/  FADD.FTZ R0, -R0, -RZ ;  /* 0x800000ff00007221 */ /* 0x000fc80000010100 */
[----:B------:R-:W-:-:S07]  /*16db0*/  FFMA R8, R3, R0, R3 ;  /* 0x0000000003087223 */ /* 0x000fce0000000003 */
.L_x_56:
[----:B------:R-:W-:Y:S05]  /*16dc0*/  BSYNC B1 ;  /* 0x0000000000017941 */ /* 0x000fea0003800000 */
.L_x_54:
[----:B------:R-:W-:Y:S01]  /*16dd0*/  FSETP.GEU.AND P0, PT, |R6|, 1.175494350822287508e-38, PT ;  /* 0x008000000600780b */ /* 0x000fe20003f0e200 */
[----:B------:R-:W-:-:S12]  /*16de0*/  ULDC UR4, c[0x0][0x600] ;  /* 0x0001800000047ab9 */ /* 0x000fd80000000800 */
[----:B------:R-:W-:-:S04]  /*16df0*/  @!P0 FMUL R6, R6, 16777216 ;  /* 0x4b80000006068820 */ /* 0x000fc80000400000 */
[----:B------:R-:W1:Y:S02]  /*16e00*/  MUFU.LG2 R0, R6 ;  /* 0x0000000600007308 */ /* 0x000e640000000c00 */
[----:B-1----:R-:W-:-:S04]  /*16e10*/  @!P0 FADD R0, R0, -24 ;  /* 0xc1c0000000008421 */ /* 0x002fc80000000000 */
[----:B------:R-:W-:-:S04]  /*16e20*/  FMUL R7, R0, 0.69314718246459960938 ;  /* 0x3f31721800077820 */ /* 0x000fc80000400000 */
[----:B------:R-:W-:-:S07]  /*16e30*/  FFMA R7, R4, UR4, R7 ;  /* 0x0000000404077c23 */ /* 0x000fce0008000007 */
.L_x_53:
[----:B------:R-:W-:Y:S05]  /*16e40*/  BSYNC B0 ;  /* 0x0000000000007941 */ /* 0x000fea0003800000 */
.L_x_52:
[----:B------:R-:W-:Y:S01]  /*16e50*/  UISETP.NE.AND UP0, UPT, UR38, 0x1, UPT ;  /* 0x000000012600788c */ /* 0x000fe2000bf05270 */
[----:B------:R-:W1:Y:S01]  /*16e60*/  S2R R2, SR_TID.X ;  /* 0x0000000000027919 */ /* 0x000e620000002100 */
[----:B------:R-:W-:Y:S02]  /*16e70*/  UIADD3 UR4, UR36, 0x84090, URZ ;  /* 0x0008409024047890 */ /* 0x000fe4000fffe03f */
[----:B------:R-:W-:Y:S02]  /*16e80*/  USEL UR5, URZ, 0x1, UP0 ;  /* 0x000000013f057887 */ /* 0x000fe40008000000 */
[----:B------:R-:W-:-:S04]  /*16e90*/  ULEA UR4, UR38, UR4, 0x3 ;  /* 0x0000000426047291 */ /* 0x000fc8000f8e183f */
[----:B------:R-:W-:Y:S01]  /*16ea0*/  IMAD.U32 R0, RZ, RZ, UR5 ;  /* 0x00000005ff007e24 */ /* 0x000fe2000f8e00ff */
[----:B------:R-:W-:Y:S02]  /*16eb0*/  ULDC UR5, c[0x0][0x608] ;  /* 0x0001820000057ab9 */ /* 0x000fe40000000800 */
[----:B------:R-:W-:Y:S02]  /*16ec0*/  FMUL R8, R8, UR5 ;  /* 0x0000000508087c20 */ /* 0x000fe40008400000 */
[----:B------:R-:W-:-:S04]  /*16ed0*/  SHF.L.U32 R0, R0, 0x1f, RZ ;  /* 0x0000001f00007819 */ /* 0x000fc800000006ff */
[----:B------:R-:W2:Y:S01]  /*16ee0*/  SYNCS.PHASECHK.TRANS64.TRYWAIT P0, [UR4+0x8], R0 ;  /* 0x00000800ff0075a7 */ /* 0x000ea20008000144 */
[C---:B-1----:R-:W-:Y:S02]  /*16ef0*/  LOP3.LUT P1, RZ, R2.reuse, 0x3, RZ, 0xc0, !PT ;  /* 0x0000000302ff7812 */ /* 0x042fe4000782c0ff */
[----:B------:R-:W-:Y:S01]  /*16f00*/  LOP3.LUT R69, R2, 0x7f, RZ, 0xc0, !PT ;  /* 0x0000007f02457812 */ /* 0x000fe200078ec0ff */
[----:B--2---:R-:W-:Y:S10]  /*16f10*/  @!P0 BRA `(.L_x_57) ;  /* 0x0000003800108947 */ /* 0x004ff40003800000 */
.L_x_115:
[----:B------:R-:W-:Y:S01]  /*16f20*/  ULDC.64 UR10, c[0x0][0x208] ;  /* 0x00008200000a7ab9 */ /* 0x000fe20000000a00 */
[----:B------:R-:W-:Y:S01]  /*16f30*/  BSSY B0, `(.L_x_58) ;  /* 0x0000019000007945 */ /* 0x000fe20003800000 */
[----:B------:R-:W-:-:S03]  /*16f40*/  SHF.R.U32.HI R70, RZ, 0x5, R69 ;  /* 0x00000005ff467819 */ /* 0x000fc60000011645 */
[----:B------:R-:W-:Y:S05]  /*16f50*/  @P1 BRA `(.L_x_59) ;  /* 0x0000000000581947 */ /* 0x000fea0003800000 */
[----:B------:R-:W2:Y:S01]  /*16f60*/  S2UR UR4, SR_CTAID.Y ;  /* 0x00000000000479c3 */ /* 0x000ea20000002600 */
[----:B-1----:R-:W-:Y:S01]  /*16f70*/  SHF.R.U32.HI R0, RZ, 0x2, R2 ;  /* 0x00000002ff007819 */ /* 0x002fe20000011602 */
[----:B------:R-:W-:Y:S01]  /*16f80*/  USHF.L.U32 UR8, UR37, 0x6, URZ ;  /* 0x0000000625087899 */ /* 0x000fe2000800063f */
[----:B------:R-:W-:Y:S01]  /*16f90*/  SHF.L.U32 R3, R70, 0x4, RZ ;  /* 0x0000000446037819 */ /* 0x000fe200000006ff */
[----:B------:R-:W-:Y:S01]  /*16fa0*/  ULDC.64 UR6, c[0x0][0x688] ;  /* 0x0001a20000067ab9 */ /* 0x000fe20000000a00 */
[----:B------:R-:W-:-:S03]  /*16fb0*/  LOP3.LUT R0, R0, 0x7, RZ, 0xc0, !PT ;  /* 0x0000000700007812 */ /* 0x000fc600078ec0ff */
[----:B------:R-:W1:Y:S01]  /*16fc0*/  S2UR UR5, SR_CTAID.Z ;  /* 0x00000000000579c3 */ /* 0x000e620000002700 */
[----:B------:R-:W-:-:S05]  /*16fd0*/  LOP3.LUT R0, R3, 0xfffffff0, R0, 0xe2, !PT ;  /* 0xfffffff003007812 */ /* 0x000fca00078ee200 */
[----:B------:R-:W-:-:S05]  /*16fe0*/  VIADD R3, R0, UR8 ;  /* 0x0000000800037c36 */ /* 0x000fca0008000000 */
[----:B------:R-:W-:Y:S01]  /*16ff0*/  IADD3 R2, R3, 0x8, RZ ;  /* 0x0000000803027810 */ /* 0x000fe20007ffe0ff */
[----:B--2---:R-:W-:-:S04]  /*17000*/  UIMAD UR4, UR4, UR6, UR8 ;  /* 0x00000006040472a4 */ /* 0x004fc8000f8e0208 */
[----:B-1----:R-:W-:-:S03]  /*17010*/  UIMAD UR4, UR5, UR7, UR4 ;  /* 0x00000007050472a4 */ /* 0x002fc6000f8e0204 */
[----:B------:R-:W-:Y:S02]  /*17020*/  ULDC UR5, c[0x0][0x288] ;  /* 0x0000a20000057ab9 */ /* 0x000fe40000000800 */
[----:B------:R-:W-:Y:S02]  /*17030*/  ISETP.GE.U32.AND P0, PT, R3, UR5, PT ;  /* 0x0000000503007c0c */ /* 0x000fe4000bf06070 */
[----:B------:R-:W-:Y:S02]  /*17040*/  IADD3 R0, P2, R0, UR4, RZ ;  /* 0x0000000400007c10 */ /* 0x000fe4000ff5e0ff */
[----:B------:R-:W-:Y:S01]  /*17050*/  ISETP.GE.U32.AND P1, PT, R2, UR5, PT ;  /* 0x0000000502007c0c */ /* 0x000fe2000bf26070 */
[----:B------:R-:W-:Y:S02]  /*17060*/  ULDC.64 UR4, c[0x0][0x680] ;  /* 0x0001a00000047ab9 */ /* 0x000fe40000000a00 */
[----:B------:R-:W-:Y:S01]  /*17070*/  IMAD.X R3, RZ, RZ, RZ, P2 ;  /* 0x000000ffff037224 */ /* 0x000fe200010e06ff */
[----:B------:R-:W-:-:S04]  /*17080*/  LEA R2, P2, R0, UR4, 0x2 ;  /* 0x0000000400027c11 */ /* 0x000fc8000f8410ff */
[----:B------:R-:W-:-:S05]  /*17090*/  LEA.HI.X R3, R0, UR5, R3, 0x2, P2 ;  /* 0x0000000500037c11 */ /* 0x000fca00090f1403 */
[----:B------:R2:W-:Y:S04]  /*170a0*/  @!P0 STG.E desc[UR10][R2.64], R9 ;  /* 0x0000000902008986 */ /* 0x0005e8000c10190a */
[----:B------:R2:W-:Y:S02]  /*170b0*/  @!P1 STG.E desc[UR10][R2.64+0x20], R7 ;  /* 0x0000200702009986 */ /* 0x0005e4000c10190a */
.L_x_59:
[----:B------:R-:W-:Y:S05]  /*170c0*/  BSYNC B0 ;  /* 0x0000000000007941 */ /* 0x000fea0003800000 */
.L_x_58:
[----:B------:R-:W3:Y:S01]  /*170d0*/  LDL.LU R73, [R1+0x8] ;  /* 0x0000080001497983 */ /* 0x000ee20000300800 */
[----:B------:R-:W-:-:S03]  /*170e0*/  ULDC.64 UR4, c[0x0][0x730] ;  /* 0x0001cc0000047ab9 */ /* 0x000fc60000000a00 */
[----:B------:R-:W4:Y:S04]  /*170f0*/  LDL.LU R75, [R1+0xc] ;  /* 0x00000c00014b7983 */ /* 0x000f280000300800 */
[----:B------:R-:W5:Y:S04]  /*17100*/  LDL.LU R77, [R1+0x18] ;  /* 0x00001800014d7983 */ /* 0x000f680000300800 */
        /* <DEDUP_REMOVED lines=37> */
[----:B--2---:R-:W2:Y:S04]  /*17360*/  LDL.LU R9, [R1+0x148] ;  /* 0x0001480001097983 */ /* 0x004ea80000300800 */
[----:B------:R-:W2:Y:S04]  /*17370*/  LDL.LU R7, [R1+0x14c] ;  /* 0x00014c0001077983 */ /* 0x000ea80000300800 */
[----:B------:R-:W2:Y:S04]  /*17380*/  LDL.LU R6, [R1+0x158] ;  /* 0x0001580001067983 */ /* 0x000ea80000300800 */
[----:B------:R-:W2:Y:S04]  /*17390*/  LDL.LU R5, [R1+0x15c] ;  /* 0x00015c0001057983 */ /* 0x000ea80000300800 */
[----:B------:R-:W2:Y:S04]  /*173a0*/  LDL.LU R4, [R1+0x168] ;  /* 0x0001680001047983 */ /* 0x000ea80000300800 */
[----:B-1----:R-:W2:Y:S04]  /*173b0*/  LDL.LU R3, [R1+0x16c] ;  /* 0x00016c0001037983 */ /* 0x002ea80000300800 */
[----:B------:R-:W2:Y:S04]  /*173c0*/  LDL.LU R2, [R1+0x178] ;  /* 0x0001780001027983 */ /* 0x000ea80000300800 */
[----:B------:R-:W2:Y:S01]  /*173d0*/  LDL.LU R0, [R1+0x17c] ;  /* 0x00017c0001007983 */ /* 0x000ea20000300800 */
[----:B------:R-:W-:-:S04]  /*173e0*/  ISETP.NE.U32.AND P0, PT, RZ, UR4, PT ;  /* 0x00000004ff007c0c */ /* 0x000fc8000bf05070 */
[----:B------:R-:W-:Y:S01]  /*173f0*/  ISETP.NE.AND.EX P0, PT, RZ, UR5, PT, P0 ;  /* 0x00000005ff007c0c */ /* 0x000fe2000bf05300 */
[-C--:B---3--:R-:W-:Y:S01]  /*17400*/  FMUL R73, R73, R8.reuse ;  /* 0x0000000849497220 */ /* 0x088fe20000400000 */
        /* <DEDUP_REMOVED lines=46> */
[----:B------:R-:W-:Y:S01]  /*176f0*/  FMUL R163, R0, R8 ;  /* 0x0000000800a37220 */ /* 0x000fe20000400000 */
[----:B------:R-:W-:Y:S06]  /*17700*/  @P0 BRA `(.L_x_60) ;  /* 0x0000000000200947 */ /* 0x000fec0003800000 */
[----:B------:R-:W-:Y:S02]  /*17710*/  ULDC.64 UR4, c[0x0][0x728] ;  /* 0x0001ca0000047ab9 */ /* 0x000fe40000000a00 */
[----:B------:R-:W-:-:S04]  /*17720*/  ISETP.NE.U32.AND P0, PT, RZ, UR4, PT ;  /* 0x00000004ff007c0c */ /* 0x000fc8000bf05070 */
[----:B------:R-:W-:-:S13]  /*17730*/  ISETP.NE.AND.EX P0, PT, RZ, UR5, PT, P0 ;  /* 0x00000005ff007c0c */ /* 0x000fda000bf05300 */
[----:B------:R-:W-:Y:S05]  /*17740*/  @!P0 BRA `(.L_x_61) ;  /* 0x00000000000c8947 */ /* 0x000fea0003800000 */
[----:B------:R-:W1:Y:S02]  /*17750*/  LDC.64 R2, c[0x0][0x728] ;  /* 0x0001ca00ff027b82 */ /* 0x000e640000000a00 */
[----:B-1----:R2:W5:Y:S01]  /*17760*/  LDG.E R2, desc[UR10][R2.64] ;  /* 0x0000000a02027981 */ /* 0x002562000c1e1900 */
[----:B------:R-:W-:Y:S05]  /*17770*/  BRA `(.L_x_60) ;  /* 0x0000000000047947 */ /* 0x000fea0003800000 */
.L_x_61:
[----:B------:R-:W1:Y:S02]  /*17780*/  LDC R2, c[0x0][0x720] ;  /* 0x0001c800ff027b82 */ /* 0x000e640000000800 */
.L_x_60:
[----:B------:R-:W-:Y:S02]  /*17790*/  MOV R0, RZ ;  /* 0x000000ff00007202 */ /* 0x000fe40000000f00 */
[----:B-1---5:R-:W-:Y:S02]  /*177a0*/  MOV R102, R2 ;  /* 0x0000000200667202 */ /* 0x022fe40000000f00 */
[----:B------:R-:W-:-:S13]  /*177b0*/  LOP3.LUT P0, RZ, R0, 0x1bf, RZ, 0xc0, !PT ;  /* 0x000001bf00ff7812 */ /* 0x000fda000780c0ff */
[----:B------:R-:W-:Y:S05]  /*177c0*/  @!P0 BRA `(.L_x_62) ;  /* 0x0000000000408947 */ /* 0x000fea0003800000 */
[----:B------:R-:W-:Y:S01]  /*177d0*/  MOV R0, 0x0 ;  /* 0x0000000000007802 */ /* 0x000fe20000000f00 */
[----:B------:R-:W-:Y:S01]  /*177e0*/  ULDC.64 UR4, c[0x4][0x70] ;  /* 0x01001c0000047ab9 */ /* 0x000fe20000000a00 */
[----:B------:R-:W-:Y:S01]  /*177f0*/  ULDC.64 UR6, c[0x4][0x8] ;  /* 0x0100020000067ab9 */ /* 0x000fe20000000a00 */
[----:B------:R-:W-:Y:S01]  /*17800*/  IMAD.U32 R4, RZ, RZ, UR4 ;  /* 0x00000004ff047e24 */ /* 0x000fe2000f8e00ff */
[----:B--2---:R1:W2:Y:S01]  /*17810*/  LDC.64 R2, c[0x4][R0] ;  /* 0x0100000000027b82 */ /* 0x0042a20000000a00 */
[----:B------:R-:W-:Y:S01]  /*17820*/  MOV R5, UR5 ;  /* 0x0000000500057c02 */ /* 0x000fe20008000f00 */
[----:B------:R-:W-:Y:S01]  /*17830*/  ULDC.64 UR4, c[0x4][0x78] ;  /* 0x01001e0000047ab9 */ /* 0x000fe20000000a00 */
[----:B------:R-:W-:Y:S01]  /*17840*/  IMAD.U32 R10, RZ, RZ, UR6 ;  /* 0x00000006ff0a7e24 */ /* 0x000fe2000f8e00ff */
[----:B------:R-:W-:Y:S01]  /*17850*/  MOV R7, UR5 ;  /* 0x0000000500077c02 */ /* 0x000fe20008000f00 */
[----:B------:R-:W-:Y:S01]  /*17860*/  IMAD.U32 R6, RZ, RZ, UR4 ;  /* 0x00000004ff067e24 */ /* 0x000fe2000f8e00ff */
[----:B------:R-:W-:Y:S01]  /*17870*/  MOV R11, UR7 ;  /* 0x00000007000b7c02 */ /* 0x000fe20008000f00 */
[----:B------:R-:W-:Y:S01]  /*17880*/  IMAD.MOV.U32 R8, RZ, RZ, 0x70 ;  /* 0x00000070ff087424 */ /* 0x000fe200078e00ff */
[----:B------:R-:W-:Y:S01]  /*17890*/  MOV R12, 0x1 ;  /* 0x00000001000c7802 */ /* 0x000fe20000000f00 */
[----:B-1----:R-:W-:-:S07]  /*178a0*/  IMAD.MOV.U32 R13, RZ, RZ, RZ ;  /* 0x000000ffff0d7224 */ /* 0x002fce00078e00ff */
[----:B------:R-:W-:-:S07]  /*178b0*/  LEPC R20, `(.L_x_62) ;  /* 0x000000001014794e */ /* 0x000fce0000000000 */
[----:B--2---:R-:W-:Y:S05]  /*178c0*/  CALL.ABS.NOINC R2 ;  /* 0x0000000002007343 */ /* 0x004fea0003c00000 */
.L_x_62:
[----:B------:R-:W-:Y:S01]  /*178d0*/  MOV R66, UR36 ;  /* 0x0000002400427c02 */ /* 0x000fe20008000f00 */
[----:B--2---:R-:W-:-:S04]  /*178e0*/  IMAD.U32 R3, RZ, RZ, UR38 ;  /* 0x00000026ff037e24 */ /* 0x004fc8000f8e00ff */
[----:B------:R-:W-:-:S05]  /*178f0*/  IMAD R66, R3, 0x2200, R66 ;  /* 0x0000220003427824 */ /* 0x000fca00078e0242 */
[----:B------:R-:W-:-:S04]  /*17900*/  IADD3 R71, R66, -0x2200, RZ ;  /* 0xffffde0042477810 */ /* 0x000fc80007ffe0ff */
[----:B------:R-:W-:-:S13]  /*17910*/  LOP3.LUT P0, RZ, R71, 0x1b0, RZ, 0xc0, !PT ;  /* 0x000001b047ff7812 */ /* 0x000fda000780c0ff */
[----:B------:R-:W-:Y:S05]  /*17920*/  @!P0 BRA `(.L_x_63) ;  /* 0x0000000000408947 */ /* 0x000fea0003800000 */
[----:B------:R-:W-:Y:S01]  /*17930*/  MOV R0, 0x0 ;  /* 0x0000000000007802 */ /* 0x000fe20000000f00 */
[----:B------:R-:W-:Y:S01]  /*17940*/  ULDC.64 UR4, c[0x4][0x70] ;  /* 0x01001c0000047ab9 */ /* 0x000fe20000000a00 */
[----:B------:R-:W-:Y:S01]  /*17950*/  ULDC.64 UR6, c[0x4][0x78] ;  /* 0x01001e0000067ab9 */ /* 0x000fe20000000a00 */
[----:B------:R-:W-:Y:S01]  /*17960*/  IMAD.U32 R4, RZ, RZ, UR4 ;  /* 0x00000004ff047e24 */ /* 0x000fe2000f8e00ff */
[----:B------:R1:W2:Y:S01]  /*17970*/  LDC.64 R2, c[0x4][R0] ;  /* 0x0100000000027b82 */ /* 0x0002a20000000a00 */
        /* <DEDUP_REMOVED lines=11> */
.L_x_63:
[----:B------:R-:W1:Y:S01]  /*17a30*/  S2R R4, SR_TID.X ;  /* 0x0000000000047919 */ /* 0x000e620000002100 */
[----:B------:R-:W-:Y:S01]  /*17a40*/  ULDC.64 UR4, c[0x0][0x730] ;  /* 0x0001cc0000047ab9 */ /* 0x000fe20000000a00 */
[----:B------:R-:W-:Y:S01]  /*17a50*/  VIADD R69, R69, 0x1f ;  /* 0x0000001f45457836 */ /* 0x000fe20000000000 */
[----:B------:R-:W-:-:S04]  /*17a60*/  ISETP.NE.U32.AND P0, PT, RZ, UR4, PT ;  /* 0x00000004ff007c0c */ /* 0x000fc8000bf05070 */
[----:B------:R-:W-:Y:S02]  /*17a70*/  ISETP.NE.AND.EX P0, PT, RZ, UR5, PT, P0 ;  /* 0x00000005ff007c0c */ /* 0x000fe4000bf05300 */
[----:B------:R-:W-:-:S11]  /*17a80*/  ISETP.GT.U32.AND P1, PT, R69, 0x3e, PT ;  /* 0x0000003e4500780c */ /* 0x000fd60003f24070 */
[----:B------:R-:W2:Y:S01]  /*17a90*/  @P0 LDC R102, c[0x0][0x720] ;  /* 0x0001c800ff660b82 */ /* 0x000ea20000000800 */
[----:B-1----:R-:W-:Y:S02]  /*17aa0*/  SHF.L.U32 R0, R4, 0x5, RZ ;  /* 0x0000000504007819 */ /* 0x002fe400000006ff */
[----:B------:R-:W-:Y:S02]  /*17ab0*/  SHF.R.U32.HI R3, RZ, 0x1, R4 ;  /* 0x00000001ff037819 */ /* 0x000fe40000011604 */
[C---:B------:R-:W-:Y:S02]  /*17ac0*/  LOP3.LUT R2, R0.reuse, 0xc0, RZ, 0xc0, !PT ;  /* 0x000000c000027812 */ /* 0x040fe400078ec0ff */
[----:B------:R-:W-:Y:S02]  /*17ad0*/  LOP3.LUT R5, R0, 0x20, RZ, 0xc0, !PT ;  /* 0x0000002000057812 */ /* 0x000fe400078ec0ff */
[----:B------:R-:W-:Y:S01]  /*17ae0*/  LOP3.LUT R2, R2, 0x8, R3, 0xf8, !PT ;  /* 0x0000000802027812 */ /* 0x000fe200078ef803 */
[----:B------:R-:W-:Y:S01]  /*17af0*/  IMAD.SHL.U32 R3, R4, 0x4, RZ ;  /* 0x0000000404037824 */ /* 0x000fe200078e00ff */
[----:B------:R-:W-:-:S02]  /*17b00*/  LEA R5, R70, R5, 0x9 ;  /* 0x0000000546057211 */ /* 0x000fc400078e48ff */
[----:B------:R-:W-:Y:S01]  /*17b10*/  LOP3.LUT R0, R0, 0x100, RZ, 0xc0, !PT ;  /* 0x0000010000007812 */ /* 0x000fe200078ec0ff */
[-C--:B--2---:R-:W-:Y:S01]  /*17b20*/  FMUL R8, R61, R102.reuse ;  /* 0x000000663d087220 */ /* 0x084fe20000400000 */
[----:B------:R-:W-:Y:S01]  /*17b30*/  LOP3.LUT R3, R2, 0x18, R3, 0x78, !PT ;  /* 0x0000001802037812 */ /* 0x000fe200078e7803 */
[-C--:B------:R-:W-:Y:S01]  /*17b40*/  FMUL R9, R60, R102.reuse ;  /* 0x000000663c097220 */ /* 0x080fe20000400000 */
[-C--:B------:R-:W-:Y:S01]  /*17b50*/  FMUL R10, R81, R102.reuse ;  /* 0x00000066510a7220 */ /* 0x080fe20000400000 */
[-C--:B------:R-:W-:Y:S01]  /*17b60*/  FMUL R11, R83, R102.reuse ;  /* 0x00000066530b7220 */ /* 0x080fe20000400000 */
[----:B------:R-:W-:Y:S01]  /*17b70*/  IADD3 R3, R3, R5, R0 ;  /* 0x0000000503037210 */ /* 0x000fe20007ffe000 */
[-C--:B------:R-:W-:Y:S01]  /*17b80*/  FMUL R5, R73, R102.reuse ;  /* 0x0000006649057220 */ /* 0x080fe20000400000 */
[-C--:B------:R-:W-:Y:S01]  /*17b90*/  FMUL R0, R75, R102.reuse ;  /* 0x000000664b007220 */ /* 0x080fe20000400000 */
[----:B------:R-:W-:Y:S01]  /*17ba0*/  LOP3.LUT P0, RZ, R4, 0x4, RZ, 0xc0, !PT ;  /* 0x0000000404ff7812 */ /* 0x000fe2000780c0ff */
        /* <DEDUP_REMOVED lines=10> */
[----:B------:R-:W-:Y:S01]  /*17c50*/  F2FP.F16.F32.PACK_AB R5, R0, R5 ;  /* 0x000000050005723e */ /* 0x000fe200000000ff */
[----:B------:R-:W-:Y:S01]  /*17c60*/  IMAD R71, R3, 0x2, R71 ;  /* 0x0000000203477824 */ /* 0x000fe200078e0247 */
[----:B------:R-:W-:Y:S01]  /*17c70*/  MOV R0, 0x10 ;  /* 0x0000001000007802 */ /* 0x000fe20000000f00 */
[----:B------:R-:W-:Y:S01]  /*17c80*/  FMUL R14, R55, R102 ;  /* 0x00000066370e7220 */ /* 0x000fe20000400000 */
[----:B------:R-:W-:Y:S01]  /*17c90*/  F2FP.F16.F32.PACK_AB R8, R9, R8 ;  /* 0x000000080908723e */ /* 0x000fe200000000ff */
[----:B------:R-:W-:Y:S01]  /*17ca0*/  FMUL R70, R105, R102 ;  /* 0x0000006669467220 */ /* 0x000fe20000400000 */
[----:B------:R-:W-:Y:S01]  /*17cb0*/  F2FP.F16.F32.PACK_AB R9, R11, R10 ;  /* 0x0000000a0b09723e */ /* 0x000fe200000000ff */
        /* <DEDUP_REMOVED lines=79> */
[----:B------:R-:W-:-:S02]  /*181b0*/  F2FP.F16.F32.PACK_AB R4, R65, R4 ;  /* 0x000000044104723e */ /* 0x000fc400000000ff */
[----:B------:R-:W-:Y:S02]  /*181c0*/  F2FP.F16.F32.PACK_AB R6, R63, R6 ;  /* 0x000000063f06723e */ /* 0x000fe400000000ff */
[----:B------:R-:W-:Y:S02]  /*181d0*/  F2FP.F16.F32.PACK_AB R7, R2, R7 ;  /* 0x000000070207723e */ /* 0x000fe400000000ff */
[----:B------:R-:W-:Y:S02]  /*181e0*/  F2FP.F16.F32.PACK_AB R10, R58, R59 ;  /* 0x0000003b3a0a723e */ /* 0x000fe400000000ff */
[----:B------:R-:W-:Y:S02]  /*181f0*/  SEL R0, R0, 0xfffffff0, !P0 ;  /* 0xfffffff000007807 */ /* 0x000fe40004000000 */
[----:B------:R-:W-:Y:S01]  /*18200*/  IADD3 R13, R71, 0x1000, RZ ;  /* 0x00001000470d7810 */ /* 0x000fe20007ffe0ff */
[----:B------:R-:W-:Y:S06]  /*18210*/  @P1 BRA `(.L_x_64) ;  /* 0x0000000000041947 */ /* 0x000fec0003800000 */
[----:B------:R-:W-:-:S04]  /*18220*/  DEPBAR.LE SB0, 0x1 ;  /* 0x000080400000791a */ /* 0x000fc80000000000 */
.L_x_64:
[----:B------:R-:W-:Y:S05]  /*18230*/  WARPSYNC.ALL ;  /* 0x0000000000007948 */ /* 0x000fea0003800000 */
[----:B------:R-:W-:Y:S01]  /*18240*/  BAR.SYNC.DEFER_BLOCKING 0x1, 0x80 ;  /* 0x0042000000007b1d */ /* 0x000fe20000010000 */
[----:B------:R-:W-:Y:S01]  /*18250*/  IMAD R3, R3, 0x2, R66 ;  /* 0x0000000203037824 */ /* 0x000fe200078e0242 */
[C---:B------:R-:W-:Y:S01]  /*18260*/  LEA R2, R0.reuse, R13, 0x1 ;  /* 0x0000000d00027211 */ /* 0x040fe200078e08ff */
[----:B------:R-:W-:Y:S01]  /*18270*/  IMAD R0, R0, 0x2, R71 ;  /* 0x0000000200007824 */ /* 0x000fe200078e0247 */
[----:B------:R-:W-:Y:S02]  /*18280*/  F2FP.F16.F32.PACK_AB R12, R57, R14 ;  /* 0x0000000e390c723e */ /* 0x000fe400000000ff */
[----:B------:R-:W-:Y:S01]  /*18290*/  BSSY B0, `(.L_x_65) ;  /* 0x000001e000007945 */ /* 0x000fe20003800000 */
[----:B------:R-:W-:-:S02]  /*182a0*/  F2FP.F16.F32.PACK_AB R13, R15, R20 ;  /* 0x000000140f0d723e */ /* 0x000fc400000000ff */
[----:B------:R-:W-:Y:S02]  /*182b0*/  F2FP.F16.F32.PACK_AB R14, R56, R53 ;  /* 0x00000035380e723e */ /* 0x000fe400000000ff */
[----:B------:R-:W-:Y:S02]  /*182c0*/  F2FP.F16.F32.PACK_AB R15, R21, R60 ;  /* 0x0000003c150f723e */ /* 0x000fe400000000ff */
[----:B------:R-:W-:Y:S02]  /*182d0*/  F2FP.F16.F32.PACK_AB R16, R54, R51 ;  /* 0x000000333610723e */ /* 0x000fe400000000ff */
[----:B------:R-:W-:Y:S02]  /*182e0*/  F2FP.F16.F32.PACK_AB R17, R55, R62 ;  /* 0x0000003e3711723e */ /* 0x000fe400000000ff */
[----:B------:R-:W-:Y:S02]  /*182f0*/  F2FP.F16.F32.PACK_AB R18, R52, R49 ;  /* 0x000000313412723e */ /* 0x000fe400000000ff */
[----:B------:R-:W-:Y:S01]  /*18300*/  F2FP.F16.F32.PACK_AB R19, R61, R64 ;  /* 0x000000403d13723e */ /* 0x000fe200000000ff */
[----:B------:R1:W-:Y:S04]  /*18310*/  STSM.16.M88.4 [R3+-0x2200], R4 ;  /* 0xffde000403007844 */ /* 0x0003e80000000200 */
[----:B------:R1:W-:Y:S01]  /*18320*/  STSM.16.M88.4 [R0], R8 ;  /* 0x0000000800007844 */ /* 0x0003e20000000200 */
[----:B------:R-:W-:Y:S01]  /*18330*/  @!PT LDS RZ, [RZ] ;  /* 0x00000000fffff984 */ /* 0x000fe20000000800 */
[----:B------:R-:W-:Y:S01]  /*18340*/  @!PT LDS RZ, [RZ] ;  /* 0x00000000fffff984 */ /* 0x000fe20000000800 */
[----:B------:R-:W-:Y:S01]  /*18350*/  @!PT LDS RZ, [RZ] ;  /* 0x00000000fffff984 */ /* 0x000fe20000000800 */
[----:B------:R-:W-:Y:S01]  /*18360*/  @!PT LDS RZ, [RZ] ;  /* 0x00000000fffff984 */ /* 0x000fe20000000800 */
[----:B------:R2:W-:Y:S06]  /*18370*/  MEMBAR.ALL.CTA ;  /* 0x0000000000007992 */ /* 0x0005ec0000008000 */
[----:B--2---:R-:W2:Y:S02]  /*18380*/  FENCE.VIEW.ASYNC.S ;  /* 0x00000000000073c6 */ /* 0x004ea40000000000 */
[----:B--2---:R-:W-:Y:S06]  /*18390*/  BAR.SYNC.DEFER_BLOCKING 0x1, 0x80 ;  /* 0x0042000000007b1d */ /* 0x004fec0000010000 */
[----:B------:R-:W-:Y:S05]  /*183a0*/  @P1 BRA `(.L_x_66) ;  /* 0x0000000000301947 */ /* 0x000fea0003800000 */
[----:B------:R-:W-:Y:S01]  /*183b0*/  S2UR UR12, SR_CTAID.Z ;  /* 0x00000000000c79c3 */ /* 0x000fe20000002700 */
[----:B------:R-:W-:Y:S01]  /*183c0*/  R2UR UR8, R66 ;  /* 0x00000000420872ca */ /* 0x000fe200000e0000 */
[----:B------:R-:W-:Y:S01]  /*183d0*/  ULDC.64 UR4, c[0x0][0x198] ;  /* 0x0000660000047ab9 */ /* 0x000fe20000000a00 */
[----:B------:R-:W-:Y:S02]  /*183e0*/  USHF.L.U32 UR10, UR37, 0x6, URZ ;  /* 0x00000006250a7899 */ /* 0x000fe4000800063f */
[----:B------:R-:W-:Y:S01]  /*183f0*/  UIADD3 UR4, UP0, UR4, 0x670, URZ ;  /* 0x0000067004047890 */ /* 0x000fe2000ff1e03f */
[----:B------:R-:W-:Y:S02]  /*18400*/  UMOV UR9, URZ ;  /* 0x0000003f00097c82 */ /* 0x000fe40008000000 */
[----:B------:R-:W2:Y:S01]  /*18410*/  S2UR UR11, SR_CTAID.Y ;  /* 0x00000000000b79c3 */ /* 0x000ea20000002600 */
[----:B------:R-:W-:-:S05]  /*18420*/  UIADD3.X UR5, URZ, UR5, URZ, UP0, !UPT ;  /* 0x000000053f057290 */ /* 0x000fca00087fe43f */
[----:B------:R-:W-:-:S09]  /*18430*/  UIADD3 UR8, UR8, -0x2200, URZ ;  /* 0xffffde0008087890 */ /* 0x000fd2000fffe03f */
[----:B--2---:R2:W-:Y:S01]  /*18440*/  UTMASTG.4D [UR8], [UR4] ;  /* 0x00000008040073b5 */ /* 0x0045e20008018000 */
[----:B------:R0:W-:Y:S01]  /*18450*/  UTMACMDFLUSH ;  /* 0x00000000000079b7 */ /* 0x0001e20000000000 */
[----:B--2---:R-:W-:-:S04]  /*18460*/  DEPBAR.LE SB0, 0x1 ;  /* 0x000080400000791a */ /* 0x004fc80000000000 */
.L_x_66:
[----:B------:R-:W-:Y:S05]  /*18470*/  BSYNC B0 ;  /* 0x0000000000007941 */ /* 0x000fea0003800000 */
.L_x_65:
[----:B------:R-:W-:Y:S01]  /*18480*/  BAR.SYNC.DEFER_BLOCKING 0x1, 0x80 ;  /* 0x0042000000007b1d */ /* 0x000fe20000010000 */
[----:B-1----:R-:W-:Y:S02]  /*18490*/  F2FP.F16.F32.PACK_AB R4, R50, R47 ;  /* 0x0000002f3204723e */ /* 0x002fe400000000ff */
[----:B------:R-:W-:Y:S02]  /*184a0*/  F2FP.F16.F32.PACK_AB R5, R69, R70 ;  /* 0x000000464505723e */ /* 0x000fe400000000ff */
[----:B------:R-:W-:Y:S01]  /*184b0*/  F2FP.F16.F32.PACK_AB R6, R48, R45 ;  /* 0x0000002d3006723e */ /* 0x000fe200000000ff */
[----:B------:R-:W-:Y:S01]  /*184c0*/  BSSY B0, `(.L_x_67) ;  /* 0x000001c000007945 */ /* 0x000fe20003800000 */
[----:B------:R-:W-:Y:S02]  /*184d0*/  F2FP.F16.F32.PACK_AB R7, R72, R73 ;  /* 0x000000494807723e */ /* 0x000fe400000000ff */
[----:B------:R-:W-:Y:S02]  /*184e0*/  F2FP.F16.F32.PACK_AB R8, R46, R43 ;  /* 0x0000002b2e08723e */ /* 0x000fe400000000ff */
[----:B------:R-:W-:-:S02]  /*184f0*/  F2FP.F16.F32.PACK_AB R9, R74, R75 ;  /* 0x0000004b4a09723e */ /* 0x000fc400000000ff */
[----:B------:R-:W-:Y:S02]  /*18500*/  F2FP.F16.F32.PACK_AB R10, R44, R41 ;  /* 0x000000292c0a723e */ /* 0x000fe400000000ff */
[----:B------:R-:W-:Y:S01]  /*18510*/  F2FP.F16.F32.PACK_AB R11, R76, R77 ;  /* 0x0000004d4c0b723e */ /* 0x000fe200000000ff */
[----:B------:R1:W-:Y:S04]  /*18520*/  STSM.16.M88.4 [R71+0x1000], R12 ;  /* 0x0010000c47007844 */ /* 0x0003e80000000200 */
[----:B------:R1:W-:Y:S01]  /*18530*/  STSM.16.M88.4 [R0+0x1000], R16 ;  /* 0x0010001000007844 */ /* 0x0003e20000000200 */
        /* <DEDUP_REMOVED lines=13> */
[----:B------:R-:W-:Y:S02]  /*18610*/  UMOV UR9, 0x20 ;  /* 0x0000002000097882 */ /* 0x000fe40000000000 */
[----:B------:R-:W2:Y:S01]  /*18620*/  S2UR UR11, SR_CTAID.Y ;  /* 0x00000000000b79c3 */ /* 0x000ea20000002600 */
[----:B------:R-:W-:-:S05]  /*18630*/  UIADD3.X UR5, URZ, UR5, URZ, UP0, !UPT ;  /* 0x000000053f057290 */ /* 0x000fca00087fe43f */
[----:B------:R-:W-:-:S09]  /*18640*/  UIADD3 UR8, UR8, -0x1200, URZ ;  /* 0xffffee0008087890 */ /* 0x000fd2000fffe03f */
[----:B--2---:R2:W-:Y:S01]  /*18650*/  UTMASTG.4D [UR8], [UR4] ;  /* 0x00000008040073b5 */ /* 0x0045e20008018000 */
[----:B------:R0:W-:Y:S01]  /*18660*/  UTMACMDFLUSH ;  /* 0x00000000000079b7 */ /* 0x0001e20000000000 */
[----:B--2---:R-:W-:-:S04]  /*18670*/  DEPBAR.LE SB0, 0x1 ;  /* 0x000080400000791a */ /* 0x004fc80000000000 */
.L_x_68:
[----:B------:R-:W-:Y:S05]  /*18680*/  BSYNC B0 ;  /* 0x0000000000007941 */ /* 0x000fea0003800000 */
.L_x_67:
[----:B------:R-:W-:Y:S01]  /*18690*/  BAR.SYNC.DEFER_BLOCKING 0x1, 0x80 ;  /* 0x0042000000007b1d */ /* 0x000fe20000010000 */
[----:B------:R-:W-:Y:S02]  /*186a0*/  F2FP.F16.F32.PACK_AB R76, R42, R79 ;  /* 0x0000004f2a4c723e */ /* 0x000fe400000000ff */
[----:B------:R-:W-:Y:S02]  /*186b0*/  F2FP.F16.F32.PACK_AB R77, R40, R81 ;  /* 0x00000051284d723e */ /* 0x000fe400000000ff */
[----:B------:R-:W-:Y:S01]  /*186c0*/  F2FP.F16.F32.PACK_AB R78, R39, R78 ;  /* 0x0000004e274e723e */ /* 0x000fe200000000ff */
[----:B------:R-:W-:Y:S01]  /*186d0*/  BSSY B0, `(.L_x_69) ;  /* 0x000001c000007945 */ /* 0x000fe20003800000 */
[----:B------:R-:W-:Y:S02]  /*186e0*/  F2FP.F16.F32.PACK_AB R79, R80, R83 ;  /* 0x00000053504f723e */ /* 0x000fe400000000ff */
[----:B-1----:R-:W-:Y:S02]  /*186f0*/  F2FP.F16.F32.PACK_AB R12, R82, R85 ;  /* 0x00000055520c723e */ /* 0x002fe400000000ff */
[----:B------:R-:W-:-:S02]  /*18700*/  F2FP.F16.F32.PACK_AB R13, R84, R87 ;  /* 0x00000057540d723e */ /* 0x000fc400000000ff */
[----:B------:R-:W-:Y:S02]  /*18710*/  F2FP.F16.F32.PACK_AB R14, R22, R89 ;  /* 0x00000059160e723e */ /* 0x000fe400000000ff */
[----:B------:R-:W-:Y:S01]  /*18720*/  F2FP.F16.F32.PACK_AB R15, R86, R91 ;  /* 0x0000005b560f723e */ /* 0x000fe200000000ff */
[----:B------:R1:W-:Y:S04]  /*18730*/  STSM.16.M88.4 [R71], R4 ;  /* 0x0000000447007844 */ /* 0x0003e80000000200 */
        /* <DEDUP_REMOVED lines=21> */
.L_x_70:
[----:B------:R-:W-:Y:S05]  /*18890*/  BSYNC B0 ;  /* 0x0000000000007941 */ /* 0x000fea0003800000 */
.L_x_69:
        /* <DEDUP_REMOVED lines=32> */
.L_x_72:
[----:B------:R-:W-:Y:S05]  /*18aa0*/  BSYNC B0 ;  /* 0x0000000000007941 */ /* 0x000fea0003800000 */
.L_x_71:
        /* <DEDUP_REMOVED lines=32> */
.L_x_74:
[----:B------:R-:W-:Y:S05]  /*18cb0*/  BSYNC B0 ;  /* 0x0000000000007941 */ /* 0x000fea0003800000 */
.L_x_73:
[----:B------:R-:W-:Y:S06]  /*18cc0*/  BAR.SYNC.DEFER_BLOCKING 0x1, 0x80 ;  /* 0x0042000000007b1d */ /* 0x000fec0000010000 */
[----:B------:R-:W-:Y:S01]  /*18cd0*/  BSSY B0, `(.L_x_75) ;  /* 0x0000016000007945 */ /* 0x000fe20003800000 */
[----:B------:R2:W-:Y:S04]  /*18ce0*/  STSM.16.M88.4 [R71+0x1000], R12 ;  /* 0x0010000c47007844 */ /* 0x0005e80000000200 */
[----:B------:R2:W-:Y:S01]  /*18cf0*/  STSM.16.M88.4 [R2], R104 ;  /* 0x0000006802007844 */ /* 0x0005e20000000200 */
[----:B------:R-:W-:Y:S01]  /*18d00*/  @!PT LDS RZ, [RZ] ;  /* 0x00000000fffff984 */ /* 0x000fe20000000800 */
[----:B------:R-:W-:Y:S01]  /*18d10*/  @!PT LDS RZ, [RZ] ;  /* 0x00000000fffff984 */ /* 0x000fe20000000800 */
[----:B------:R-:W-:Y:S01]  /*18d20*/  @!PT LDS RZ, [RZ] ;  /* 0x00000000fffff984 */ /* 0x000fe20000000800 */
[----:B------:R-:W-:Y:S01]  /*18d30*/  @!PT LDS RZ, [RZ] ;  /* 0x00000000fffff984 */ /* 0x000fe20000000800 */
[----:B------:R3:W-:Y:S06]  /*18d40*/  MEMBAR.ALL.CTA ;  /* 0x0000000000007992 */ /* 0x0007ec0000008000 */
[----:B---3--:R-:W3:Y:S02]  /*18d50*/  FENCE.VIEW.ASYNC.S ;  /* 0x00000000000073c6 */ /* 0x008ee40000000000 */
[----:B---3--:R-:W-:Y:S06]  /*18d60*/  BAR.SYNC.DEFER_BLOCKING 0x1, 0x80 ;  /* 0x0042000000007b1d */ /* 0x008fec0000010000 */
[----:B------:R-:W-:Y:S05]  /*18d70*/  @P1 BRA `(.L_x_76) ;  /* 0x00000000002c1947 */ /* 0x000fea0003800000 */
[----:B------:R-:W-:Y:S01]  /*18d80*/  S2UR UR12, SR_CTAID.Z ;  /* 0x00000000000c79c3 */ /* 0x000fe20000002700 */
[----:B------:R-:W-:Y:S01]  /*18d90*/  R2UR UR8, R66 ;  /* 0x00000000420872ca */ /* 0x000fe200000e0000 */
[----:B------:R-:W-:Y:S01]  /*18da0*/  ULDC.64 UR4, c[0x0][0x198] ;  /* 0x0000660000047ab9 */ /* 0x000fe20000000a00 */
[----:B------:R-:W-:Y:S02]  /*18db0*/  USHF.L.U32 UR10, UR37, 0x6, URZ ;  /* 0x00000006250a7899 */ /* 0x000fe4000800063f */
[----:B------:R-:W-:Y:S01]  /*18dc0*/  UIADD3 UR4, UP0, UR4, 0x670, URZ ;  /* 0x0000067004047890 */ /* 0x000fe2000ff1e03f */
[----:B------:R-:W-:Y:S02]  /*18dd0*/  UMOV UR9, 0xa0 ;  /* 0x000000a000097882 */ /* 0x000fe40000000000 */
[----:B------:R-:W3:Y:S01]  /*18de0*/  S2UR UR11, SR_CTAID.Y ;  /* 0x00000000000b79c3 */ /* 0x000ee20000002600 */
[----:B------:R-:W-:-:S05]  /*18df0*/  UIADD3.X UR5, URZ, UR5, URZ, UP0, !UPT ;  /* 0x000000053f057290 */ /* 0x000fca00087fe43f */
[----:B------:R-:W-:-:S09]  /*18e00*/  UIADD3 UR8, UR8, -0x1200, URZ ;  /* 0xffffee0008087890 */ /* 0x000fd2000fffe03f */
[----:B---3--:R3:W-:Y:S02]  /*18e10*/  UTMASTG.4D [UR8], [UR4] ;  /* 0x00000008040073b5 */ /* 0x0087e40008018000 */
[----:B---3--:R0:W-:Y:S02]  /*18e20*/  UTMACMDFLUSH ;  /* 0x00000000000079b7 */ /* 0x0081e40000000000 */
.L_x_76:
[----:B------:R-:W-:Y:S05]  /*18e30*/  BSYNC B0 ;  /* 0x0000000000007941 */ /* 0x000fea0003800000 */
.L_x_75:
[----:B------:R-:W-:Y:S01]  /*18e40*/  UIADD3 UR38, UR38, -0x1, URZ ;  /* 0xffffffff26267890 */ /* 0x000fe2000fffe03f */
[----:B------:R-:W-:-:S04]  /*18e50*/  DEPBAR.LE SB0, 0x0 ;  /* 0x000080000000791a */ /* 0x000fc80000000000 */
[----:B------:R-:W-:-:S04]  /*18e60*/  USHF.L.U32 UR4, UR38, 0x3, URZ ;  /* 0x0000000326047899 */ /* 0x000fc8000800063f */
[----:B------:R-:W-:-:S04]  /*18e70*/  ULOP3.LUT UR4, UR4, 0x8, URZ, 0xe2, !UPT ;  /* 0x0000000804047892 */ /* 0x000fc8000f8ee23f */
[----:B------:R-:W-:-:S06]  /*18e80*/  ULOP3.LUT UR4, UR4, 0x18, URZ, 0x3c, !UPT ;  /* 0x0000001804047892 */ /* 0x000fcc000f8e3c3f */
[----:B-1----:R-:W-:-:S04]  /*18e90*/  MOV R0, UR4 ;  /* 0x0000000400007c02 */ /* 0x002fc80008000f00 */
[----:B------:R-:W-:Y:S01]  /*18ea0*/  SYNCS.ARRIVE.TRANS64.A1T0 RZ, [R0+UR36+0x84090], RZ ;  /* 0x084090ff00ff79a7 */ /* 0x000fe20008100024 */
[----:B------:R-:W-:Y:S05]  /*18eb0*/  EXIT ;  /* 0x000000000000794d */ /* 0x000fea0003800000 */
.L_x_6:
[----:B------:R-:W-:-:S08]  /*18ec0*/  UISETP.NE.AND UP0, UPT, UR10, 0x1, UPT ;  /* 0x000000010a00788c */ /* 0x000fd0000bf05270 */
[----:B------:R-:W1:-:S00]  /*18ed0*/  USETMAXREG.DEALLOC.CTAPOOL 0x18 ;  /* 0x00000018000079c8 */ /* 0x000e4000080e0500 */
[----:B------:R-:W-:-:S13]  /*18ee0*/  PLOP3.LUT P0, PT, PT, PT, UP0, 0x80, 0x0 ;  /* 0x000000000000781c */ /* 0x000fda0003f0f008 */
[----:B------:R-:W-:Y:S05]  /*18ef0*/  @P0 EXIT ;  /* 0x000000000000094d */ /* 0x000fea0003800000 */
[----:B------:R-:W2:Y:S01]  /*18f00*/  S2UR UR11, SR_CTAID.X ;  /* 0x00000000000b79c3 */ /* 0x000ea20000002500 */
[----:B------:R-:W-:Y:S01]  /*18f10*/  ULDC UR4, c[0x0][0x28c] ;  /* 0x0000a30000047ab9 */ /* 0x000fe20000000800 */
[----:B------:R-:W-:Y:S01]  /*18f20*/  ELECT P3, URZ, PT ;  /* 0x00000000003f782f */ /* 0x000fe20003860000 */
[----:B------:R-:W-:Y:S01]  /*18f30*/  BSSY B0, `(.L_x_77) ;  /* 0x000003c000007945 */ /* 0x000fe20003800000 */
[----:B------:R-:W-:Y:S01]  /*18f40*/  UIADD3 UR5, UR4, 0xff, URZ ;  /* 0x000000ff04057890 */ /* 0x000fe2000fffe03f */
[----:B-1----:R-:W-:Y:S01]  /*18f50*/  CS2R R2, SRZ ;  /* 0x0000000000027805 */ /* 0x002fe2000001ff00 */
[----:B------:R-:W-:Y:S02]  /*18f60*/  IMAD.MOV.U32 R7, RZ, RZ, RZ ;  /* 0x000000ffff077224 */ /* 0x000fe400078e00ff */
[----:B------:R-:W-:Y:S01]  /*18f70*/  USHF.R.S32.HI UR7, URZ, 0x1f, UR5 ;  /* 0x0000001f3f077899 */ /* 0x000fe20008011405 */
[----:B------:R-:W1:Y:S03]  /*18f80*/  S2UR UR36, SR_CTAID.Y ;  /* 0x00000000002479c3 */ /* 0x000e660000002600 */
[----:B------:R-:W-:-:S04]  /*18f90*/  ULEA.HI UR7, UR7, UR5, URZ, 0x8 ;  /* 0x0000000507077291 */ /* 0x000fc8000f8f403f */
[----:B------:R-:W-:Y:S01]  /*18fa0*/  USHF.R.S32.HI UR7, URZ, 0x8, UR7 ;  /* 0x000000083f077899 */ /* 0x000fe20008011407 */
[----:B------:R-:W3:Y:S01]  /*18fb0*/  S2UR UR37, SR_CTAID.Z ;  /* 0x00000000002579c3 */ /* 0x000ee20000002700 */
[----:B--2---:R-:W-:-:S04]  /*18fc0*/  USHF.L.U32 UR11, UR11, 0x7, URZ ;  /* 0x000000070b0b7899 */ /* 0x004fc8000800063f */
[----:B------:R-:W-:-:S04]  /*18fd0*/  UIADD3 UR4, UR11, 0x17f, URZ ;  /* 0x0000017f0b047890 */ /* 0x000fc8000fffe03f */
[----:B------:R-:W-:-:S04]  /*18fe0*/  USHF.R.U32.HI UR4, URZ, 0x8, UR4 ;  /* 0x000000083f047899 */ /* 0x000fc80008011604 */
[----:B------:R-:W-:-:S04]  /*18ff0*/  UISETP.LT.AND UP0, UPT, UR4, UR7, UPT ;  /* 0x000000070400728c */ /* 0x000fc8000bf01270 */
[----:B------:R-:W-:Y:S01]  /*19000*/  USEL UR4, UR4, UR7, UP0 ;  /* 0x0000000704047287 */ /* 0x000fe20008000000 */
[----:B-1-3--:R-:W-:Y:S11]  /*19010*/  @!P3 BRA `(.L_x_78) ;  /* 0x0000000000b4b947 */ /* 0x00aff60003800000 */
[----:B------:R-:W1:Y:S01]  /*19020*/  S2R R4, SR_CgaCtaId ;  /* 0x0000000000047919 */ /* 0x000e620000008800 */
[----:B------:R-:W-:Y:S02]  /*19030*/  MOV R3, 0x400 ;  /* 0x0000040000037802 */ /* 0x000fe40000000f00 */
[----:B------:R-:W-:Y:S02]  /*19040*/  MOV R5, 0x1 ;  /* 0x0000000100057802 */ /* 0x000fe40000000f00 */
[----:B-1----:R-:W-:Y:S02]  /*19050*/  LEA R4, R4, R3, 0x18 ;  /* 0x0000000304047211 */ /* 0x002fe400078ec0ff */
[----:B------:R-:W-:-:S04]  /*19060*/  SHF.L.U32 R3, R5, 0x1f, RZ ;  /* 0x0000001f05037819 */ /* 0x000fc800000006ff */
[----:B------:R-:W1:Y:S02]  /*19070*/  SYNCS.PHASECHK.TRANS64.TRYWAIT P0, [R4+URZ+0x84060], R3 ;  /* 0x08406003040075a7 */ /* 0x000e64000800017f */
[----:B-1----:R-:W-:Y:S05]  /*19080*/  @!P0 BRA `(.L_x_79) ;  /* 0x0000001400cc8947 */ /* 0x002fea0003800000 */
.L_x_116:
[----:B------:R-:W-:Y:S01]  /*19090*/  ULOP3.LUT UR5, UR6, 0x2, URZ, 0xfc, !UPT ;  /* 0x0000000206057892 */ /* 0x000fe2000f8efc3f */
[----:B-1----:R-:W-:-:S03]  /*190a0*/  @P2 IMAD.MOV.U32 R3, RZ, RZ, 0x6000 ;  /* 0x00006000ff032424 */ /* 0x002fc600078e00ff */
[----:B------:R-:W-:Y:S01]  /*190b0*/  UPRMT UR5, UR5, 0x9910, URZ ;  /* 0x0000991005057896 */ /* 0x000fe2000800003f */
[----:B------:R1:W-:Y:S03]  /*190c0*/  @P2 SYNCS.ARRIVE.TRANS64 RZ, [R4+URZ+0x84050], R3 ;  /* 0x0840500304ff29a7 */ /* 0x0003e6000800003f */
[----:B------:R-:W-:-:S06]  /*190d0*/  UISETP.NE.AND UP0, UPT, UR5, 0x2, UPT ;  /* 0x000000020500788c */ /* 0x000fcc000bf05270 */
[----:B------:R-:W-:-:S13]  /*190e0*/  PLOP3.LUT P0, PT, PT, PT, UP0, 0x80, 0x0 ;  /* 0x000000000000781c */ /* 0x000fda0003f0f008 */
[----:B-1----:R-:W-:Y:S05]  /*190f0*/  @P0 BRA `(.L_x_80) ;  /* 0x0000000000040947 */ /* 0x002fea0003800000 */
[----:B------:R-:W-:Y:S01]  /*19100*/  BPT.TRAP 0x1 ;  /* 0x000000040000795c */ /* 0x000fe20000300000 */
.L_x_80:
[----:B------:R-:W-:-:S04]  /*19110*/  LOP3.LUT P0, RZ, R0, 0x1f, RZ, 0xc0, !PT ;  /* 0x0000001f00ff7812 */ /* 0x000fc8000780c0ff */
[----:B------:R-:W-:-:S13]  /*19120*/  PLOP3.LUT P0, PT, P0, P2, PT, 0x2a, 0x0 ;  /* 0x000000000000781c */ /* 0x000fda0000704572 */
[----:B------:R-:W-:Y:S05]  /*19130*/  @P0 BRA `(.L_x_81) ;  /* 0x0000000000040947 */ /* 0x000fea0003800000 */
[----:B------:R-:W-:Y:S01]  /*19140*/  BPT.TRAP 0x1 ;  /* 0x000000040000795c */ /* 0x000fe20000300000 */
.L_x_81:
[----:B------:R-:W-:Y:S01]  /*19150*/  R2UR UR8, R4 ;  /* 0x00000000040872ca */ /* 0x000fe200000e0000 */
[----:B------:R-:W-:Y:S01]  /*19160*/  ULDC.64 UR14, c[0x0][0x198] ;  /* 0x00006600000e7ab9 */ /* 0x000fe20000000a00 */
[----:B------:R-:W-:Y:S01]  /*19170*/  UMOV UR22, 0x0 ;  /* 0x0000000000167882 */ /* 0x000fe20000000000 */
[----:B------:R-:W-:Y:S01]  /*19180*/  UIADD3 UR14, UP0, UR14, 0xf0, URZ ;  /* 0x000000f00e0e7890 */ /* 0x000fe2000ff1e03f */
[----:B------:R-:W-:Y:S01]  /*19190*/  MOV R7, 0x40 ;  /* 0x0000004000077802 */ /* 0x000fe20000000f00 */
[----:B------:R-:W-:Y:S01]  /*191a0*/  UMOV UR23, 0x10000000 ;  /* 0x1000000000177882 */ /* 0x000fe20000000000 */
[----:B------:R-:W-:Y:S01]  /*191b0*/  UMOV UR10, URZ ;  /* 0x0000003f000a7c82 */ /* 0x000fe20008000000 */
[----:B------:R-:W-:Y:S01]  /*191c0*/  UIADD3.X UR15, URZ, UR15, URZ, UP0, !UPT ;  /* 0x0000000f3f0f7290 */ /* 0x000fe200087fe43f */
[----:B------:R-:W-:Y:S01]  /*191d0*/  IMAD.MOV.U32 R3, RZ, RZ, 0x1 ;  /* 0x00000001ff037424 */ /* 0x000fe200078e00ff */
[----:B------:R-:W-:Y:S01]  /*191e0*/  UMOV UR12, UR36 ;  /* 0x00000024000c7c82 */ /* 0x000fe20008000000 */
[----:B------:R-:W-:Y:S01]  /*191f0*/  UMOV UR13, UR37 ;  /* 0x00000025000d7c82 */ /* 0x000fe20008000000 */
[----:B------:R-:W-:Y:S01]  /*19200*/  UMOV UR18, 0x40 ;  /* 0x0000004000127882 */ /* 0x000fe20000000000 */
[----:B------:R-:W-:Y:S01]  /*19210*/  UMOV UR19, UR11 ;  /* 0x0000000b00137c82 */ /* 0x000fe20008000000 */
[----:B------:R-:W-:-:S02]  /*19220*/  UIADD3 UR9, UR8, 0x84050, URZ ;  /* 0x0008405008097890 */ /* 0x000fc4000fffe03f */
[----:B------:R-:W-:Y:S02]  /*19230*/  UIADD3 UR16, UR8, 0x2000, URZ ;  /* 0x0000200008107890 */ /* 0x000fe4000fffe03f */
[----:B------:R-:W-:Y:S01]  /*19240*/  UIADD3 UR32, UR8, 0x4000, URZ ;  /* 0x0000400008207890 */ /* 0x000fe2000fffe03f */
[----:B------:R-:W-:Y:S01]  /*19250*/  UMOV UR20, UR36 ;  /* 0x0000002400147c82 */ /* 0x000fe20008000000 */
[----:B------:R-:W-:Y:S01]  /*19260*/  UMOV UR21, UR37 ;  /* 0x0000002500157c82 */ /* 0x000fe20008000000 */
[----:B------:R-:W-:Y:S01]  /*19270*/  UMOV UR17, UR9 ;  /* 0x0000000900117c82 */ /* 0x000fe20008000000 */
[----:B------:R-:W-:Y:S01]  /*19280*/  UMOV UR34, 0x80 ;  /* 0x0000008000227882 */ /* 0x000fe20000000000 */
[----:B------:R-:W-:Y:S01]  /*19290*/  UMOV UR35, UR11 ;  /* 0x0000000b00237c82 */ /* 0x000fe20008000000 */
[----:B------:R-:W-:Y:S01]  /*192a0*/  UMOV UR33, UR9 ;  /* 0x0000000900217c82 */ /* 0x000fe20008000000 */
[----:B------:R1:W-:Y:S01]  /*192b0*/  UTMALDG.4D [UR8], [UR14], desc[UR22] ;  /* 0x000016080e0075b4 */ /* 0x0003e20008019000 */
[----:B------:R1:W-:Y:S01]  /*192c0*/  UTMALDG.4D [UR16], [UR14], desc[UR22] ;  /* 0x000016100e0075b4 */ /* 0x0003e20008019000 */
[----:B------:R1:W-:Y:S02]  /*192d0*/  UTMALDG.4D [UR32], [UR14], desc[UR22] ;  /* 0x000016200e0075b4 */ /* 0x0003e40008019000 */
[----:B-1----:R-:W-:Y:S01]  /*192e0*/  NOP ;  /* 0x0000000000007918 */ /* 0x002fe20000000000 */
.L_x_78:
[----:B------:R-:W-:Y:S05]  /*192f0*/  BSYNC B0 ;  /* 0x0000000000007941 */ /* 0x000fea0003800000 */
.L_x_77:
[----:B------:R-:W-:Y:S01]  /*19300*/  ISETP.LT.AND P4, PT, RZ, UR4, P3 ;  /* 0x00000004ff007c0c */ /* 0x000fe20009f81270 */
[----:B------:R-:W-:-:S12]  /*19310*/  BSSY B0, `(.L_x_82) ;  /* 0x0000030000007945 */ /* 0x000fd80003800000 */
[----:B------:R-:W-:Y:S05]  /*19320*/  @!P4 BRA `(.L_x_83) ;  /* 0x0000000000b8c947 */ /* 0x000fea0003800000 */
[----:B------:R-:W1:Y:S01]  /*19330*/  S2R R5, SR_CgaCtaId ;  /* 0x0000000000057919 */ /* 0x000e620000008800 */
[----:B------:R-:W-:-:S04]  /*19340*/  MOV R2, 0x400 ;  /* 0x0000040000027802 */ /* 0x000fc80000000f00 */
[----:B-1----:R-:W-:Y:S02]  /*19350*/  LEA R5, R5, R2, 0x18 ;  /* 0x0000000205057211 */ /* 0x002fe400078ec0ff */
[----:B------:R-:W-:-:S04]  /*19360*/  MOV R2, 0x1 ;  /* 0x0000000100027802 */ /* 0x000fc80000000f00 */
[----:B------:R-:W-:-:S04]  /*19370*/  SHF.L.U32 R2, R2, 0x1f, RZ ;  /* 0x0000001f02027819 */ /* 0x000fc800000006ff */
[----:B------:R-:W1:Y:S02]  /*19380*/  SYNCS.PHASECHK.TRANS64.TRYWAIT P0, [R5+URZ+0x84028], R2 ;  /* 0x08402802050075a7 */ /* 0x000e64000800017f */
[----:B-1----:R-:W-:Y:S05]  /*19390*/  @!P0 BRA `(.L_x_84) ;  /* 0x00000014001c8947 */ /* 0x002fea0003800000 */
.L_x_117:
        /* <DEDUP_REMOVED lines=8> */
.L_x_85:
[----:B------:R-:W-:-:S04]  /*19420*/  LOP3.LUT P0, RZ, R0, 0x1f, RZ, 0xc0, !PT ;  /* 0x0000001f00ff7812 */ /* 0x000fc8000780c0ff */
[----:B------:R-:W-:-:S13]  /*19430*/  PLOP3.LUT P0, PT, P0, P2, PT, 0x2a, 0x0 ;  /* 0x000000000000781c */ /* 0x000fda0000704572 */
[----:B------:R-:W-:Y:S05]  /*19440*/  @P0 BRA `(.L_x_86) ;  /* 0x0000000000040947 */ /* 0x000fea0003800000 */
[----:B------:R-:W-:Y:S01]  /*19450*/  BPT.TRAP 0x1 ;  /* 0x000000040000795c */ /* 0x000fe20000300000 */
.L_x_86:
[----:B------:R-:W-:Y:S01]  /*19460*/  R2UR UR16, R5 ;  /* 0x00000000051072ca */ /* 0x000fe200000e0000 */
[----:B------:R-:W-:Y:S01]  /*19470*/  ULDC.64 UR8, c[0x0][0x198] ;  /* 0x0000660000087ab9 */ /* 0x000fe20000000a00 */
[----:B------:R-:W-:Y:S01]  /*19480*/  UMOV UR35, URZ ;  /* 0x0000003f00237c82 */ /* 0x000fe20008000000 */
[----:B------:R-:W-:Y:S01]  /*19490*/  UIADD3 UR8, UP0, UR8, 0x1f0, URZ ;  /* 0x000001f008087890 */ /* 0x000fe2000ff1e03f */
[----:B------:R-:W-:Y:S01]  /*194a0*/  MOV R2, 0x1 ;  /* 0x0000000100027802 */ /* 0x000fe20000000f00 */
[----:B------:R-:W-:Y:S01]  /*194b0*/  UMOV UR12, 0x0 ;  /* 0x00000000000c7882 */ /* 0x000fe20000000000 */
[----:B------:R-:W-:Y:S01]  /*194c0*/  UMOV UR13, 0x10000000 ;  /* 0x10000000000d7882 */ /* 0x000fe20000000000 */
[----:B------:R-:W-:Y:S01]  /*194d0*/  UIADD3.X UR9, URZ, UR9, URZ, UP0, !UPT ;  /* 0x000000093f097290 */ /* 0x000fe200087fe43f */
[----:B------:R-:W-:Y:S01]  /*194e0*/  UMOV UR34, URZ ;  /* 0x0000003f00227c82 */ /* 0x000fe20008000000 */
[----:B------:R-:W-:Y:S01]  /*194f0*/  UMOV UR26, 0x40 ;  /* 0x00000040001a7882 */ /* 0x000fe20000000000 */
[----:B------:R-:W-:Y:S01]  /*19500*/  UMOV UR28, UR36 ;  /* 0x00000024001c7c82 */ /* 0x000fe20008000000 */
[----:B------:R-:W-:-:S02]  /*19510*/  UMOV UR29, UR37 ;  /* 0x00000025001d7c82 */ /* 0x000fc40008000000 */
[----:B------:R-:W-:Y:S02]  /*19520*/  UIADD3 UR32, UR16, 0xc000, URZ ;  /* 0x0000c00010207890 */ /* 0x000fe4000fffe03f */
[----:B------:R-:W-:Y:S02]  /*19530*/  UIADD3 UR33, UR16, 0x84000, URZ ;  /* 0x0008400010217890 */ /* 0x000fe4000fffe03f */
[----:B------:R-:W-:Y:S02]  /*19540*/  UIADD3 UR24, UR16, 0x14000, URZ ;  /* 0x0001400010187890 */ /* 0x000fe4000fffe03f */
[----:B------:R-:W-:Y:S01]  /*19550*/  UIADD3 UR16, UR16, 0x1c000, URZ ;  /* 0x0001c00010107890 */ /* 0x000fe2000fffe03f */
[----:B------:R-:W-:Y:S02]  /*19560*/  UMOV UR27, UR35 ;  /* 0x00000023001b7c82 */ /* 0x000fe40008000000 */
[----:B------:R-:W-:Y:S01]  /*19570*/  UMOV UR25, UR33 ;  /* 0x0000002100197c82 */ /* 0x000fe20008000000 */
[----:B------:R-:W-:Y:S01]  /*19580*/  UMOV UR18, 0x80 ;  /* 0x0000008000127882 */ /* 0x000fe20000000000 */
[----:B------:R-:W-:Y:S01]  /*19590*/  UMOV UR20, UR36 ;  /* 0x0000002400147c82 */ /* 0x000fe20008000000 */
[----:B------:R-:W-:Y:S01]  /*195a0*/  UMOV UR21, UR37 ;  /* 0x0000002500157c82 */ /* 0x000fe20008000000 */
[----:B------:R-:W-:Y:S01]  /*195b0*/  UMOV UR19, UR35 ;  /* 0x0000002300137c82 */ /* 0x000fe20008000000 */
[----:B------:R1:W-:Y:S01]  /*195c0*/  UTMALDG.4D [UR32], [UR8], desc[UR12] ;  /* 0x00000c20080075b4 */ /* 0x0003e20008019000 */
[----:B------:R-:W-:Y:S01]  /*195d0*/  UMOV UR17, UR33 ;  /* 0x0000002100117c82 */ /* 0x000fe20008000000 */
[----:B------:R1:W-:Y:S01]  /*195e0*/  UTMALDG.4D [UR24], [UR8], desc[UR12] ;  /* 0x00000c18080075b4 */ /* 0x0003e20008019000 */
[----:B------:R1:W-:Y:S02]  /*195f0*/  UTMALDG.4D [UR16], [UR8], desc[UR12] ;  /* 0x00000c10080075b4 */ /* 0x0003e40008019000 */
[----:B-1----:R-:W-:Y:S01]  /*19600*/  NOP ;  /* 0x0000000000007918 */ /* 0x002fe20000000000 */
.L_x_83:
[----:B------:R-:W-:Y:S05]  /*19610*/  BSYNC B0 ;  /* 0x0000000000007941 */ /* 0x000fea0003800000 */
.L_x_82:
[----:B------:R-:W-:Y:S04]  /*19620*/  BSSY B0, `(.L_x_87) ;  /* 0x0000033000007945 */ /* 0x000fe80003800000 */
[----:B------:R-:W-:Y:S05]  /*19630*/  @!P3 BRA `(.L_x_88) ;  /* 0x0000000000c4b947 */ /* 0x000fea0003800000 */
[----:B------:R-:W1:Y:S01]  /*19640*/  S2R R5, SR_CgaCtaId ;  /* 0x0000000000057919 */ /* 0x000e620000008800 */
[----:B------:R-:W-:-:S04]  /*19650*/  MOV R4, 0x400 ;  /* 0x0000040000047802 */ /* 0x000fc80000000f00 */
[----:B-1----:R-:W-:Y:S01]  /*19660*/  LEA R6, R5, R4, 0x18 ;  /* 0x0000000405067211 */ /* 0x002fe200078ec0ff */
[----:B------:R-:W-:-:S03]  /*19670*/  IMAD.MOV.U32 R5, RZ, RZ, 0x1 ;  /* 0x00000001ff057424 */ /* 0x000fc600078e00ff */
[----:B------:R-:W-:Y:S02]  /*19680*/  LEA R4, R3, R6, 0x3 ;  /* 0x0000000603047211 */ /* 0x000fe400078e18ff */
[----:B------:R-:W-:-:S04]  /*19690*/  SHF.L.U32 R5, R5, 0x1f, RZ ;  /* 0x0000001f05057819 */ /* 0x000fc800000006ff */
[----:B------:R-:W1:Y:S02]  /*196a0*/  SYNCS.PHASECHK.TRANS64.TRYWAIT P0, [R4+URZ+0x84060], R5 ;  /* 0x08406005040075a7 */ /* 0x000e64000800017f */
[----:B-1----:R-:W-:Y:S05]  /*196b0*/  @!P0 BRA `(.L_x_89) ;  /* 0x0000001000688947 */ /* 0x002fea0003800000 */
.L_x_118:
        /* <DEDUP_REMOVED lines=8> */
.L_x_90:
[----:B------:R-:W-:-:S04]  /*19740*/  LOP3.LUT P0, RZ, R0, 0x1f, RZ, 0xc0, !PT ;  /* 0x0000001f00ff7812 */ /* 0x000fc8000780c0ff */
[----:B------:R-:W-:-:S13]  /*19750*/  PLOP3.LUT P0, PT, P0, P2, PT, 0x2a, 0x0 ;  /* 0x000000000000781c */ /* 0x000fda0000704572 */
[----:B------:R-:W-:Y:S05]  /*19760*/  @P0 BRA `(.L_x_91) ;  /* 0x0000000000040947 */ /* 0x000fea0003800000 */
[----:B------:R-:W-:Y:S01]  /*19770*/  BPT.TRAP 0x1 ;  /* 0x000000040000795c */ /* 0x000fe20000300000 */
.L_x_91:
[----:B------:R-:W-:Y:S01]  /*19780*/  R2UR UR24, R3 ;  /* 0x00000000031872ca */ /* 0x000fe200000e0000 */
[----:B------:R-:W-:Y:S01]  /*19790*/  ULDC.64 UR8, c[0x0][0x198] ;  /* 0x0000660000087ab9 */ /* 0x000fe20000000a00 */
[----:B------:R-:W-:Y:S01]  /*197a0*/  R2UR UR5, R6 ;  /* 0x00000000060572ca */ /* 0x000fe200000e0000 */
[----:B------:R-:W-:Y:S01]  /*197b0*/  UIADD3 UR8, UP0, UR8, 0xf0, URZ ;  /* 0x000000f008087890 */ /* 0x000fe2000ff1e03f */
[----:B------:R-:W-:Y:S01]  /*197c0*/  R2UR UR27, R7 ;  /* 0x00000000071b72ca */ /* 0x000fe200000e0000 */
[----:B------:R-:W-:Y:S01]  /*197d0*/  UMOV UR12, 0x0 ;  /* 0x00000000000c7882 */ /* 0x000fe20000000000 */
[----:B------:R-:W-:Y:S01]  /*197e0*/  R2UR UR25, R4 ;  /* 0x00000000041972ca */ /* 0x000fe200000e0000 */
[----:B------:R-:W-:Y:S01]  /*197f0*/  UIADD3.X UR9, URZ, UR9, URZ, UP0, !UPT ;  /* 0x000000093f097290 */ /* 0x000fe200087fe43f */
[----:B------:R-:W-:Y:S01]  /*19800*/  UMOV UR13, 0x10000000 ;  /* 0x10000000000d7882 */ /* 0x000fe20000000000 */
[----:B------:R-:W-:Y:S01]  /*19810*/  UMOV UR26, URZ ;  /* 0x0000003f001a7c82 */ /* 0x000fe20008000000 */
[----:B------:R-:W-:Y:S01]  /*19820*/  UMOV UR28, UR36 ;  /* 0x00000024001c7c82 */ /* 0x000fe20008000000 */
[----:B------:R-:W-:Y:S01]  /*19830*/  UMOV UR29, UR37 ;  /* 0x00000025001d7c82 */ /* 0x000fe20008000000 */
[----:B------:R-:W-:Y:S01]  /*19840*/  UMOV UR18, 0x40 ;  /* 0x0000004000127882 */ /* 0x000fe20000000000 */
[----:B------:R-:W-:-:S02]  /*19850*/  UMOV UR20, UR36 ;  /* 0x0000002400147c82 */ /* 0x000fc40008000000 */
[----:B------:R-:W-:Y:S02]  /*19860*/  UIMAD UR24, UR24, 0x6000, UR5 ;  /* 0x00006000181878a4 */ /* 0x000fe4000f8e0205 */
[----:B------:R-:W-:Y:S02]  /*19870*/  UIADD3 UR27, UR11, UR27, URZ ;  /* 0x0000001b0b1b7290 */ /* 0x000fe4000fffe03f */
[----:B------:R-:W-:Y:S02]  /*19880*/  UIADD3 UR25, UR25, 0x84050, URZ ;  /* 0x0008405019197890 */ /* 0x000fe4000fffe03f */
[----:B------:R-:W-:Y:S02]  /*19890*/  UIADD3 UR16, UR24, 0x2000, URZ ;  /* 0x0000200018107890 */ /* 0x000fe4000fffe03f */
[----:B------:R-:W-:Y:S01]  /*198a0*/  UIADD3 UR32, UR24, 0x4000, URZ ;  /* 0x0000400018207890 */ /* 0x000fe2000fffe03f */
[----:B------:R-:W-:Y:S02]  /*198b0*/  UMOV UR21, UR37 ;  /* 0x0000002500157c82 */ /* 0x000fe40008000000 */
[----:B------:R-:W-:Y:S01]  /*198c0*/  UMOV UR17, UR25 ;  /* 0x0000001900117c82 */ /* 0x000fe20008000000 */
[----:B------:R-:W-:Y:S01]  /*198d0*/  UMOV UR19, UR27 ;  /* 0x0000001b00137c82 */ /* 0x000fe20008000000 */
[----:B------:R-:W-:Y:S01]  /*198e0*/  UMOV UR34, 0x80 ;  /* 0x0000008000227882 */ /* 0x000fe20000000000 */
[----:B------:R-:W-:Y:S01]  /*198f0*/  UMOV UR33, UR25 ;  /* 0x0000001900217c82 */ /* 0x000fe20008000000 */
[----:B------:R1:W-:Y:S01]  /*19900*/  UTMALDG.4D [UR24], [UR8], desc[UR12] ;  /* 0x00000c18080075b4 */ /* 0x0003e20008019000 */
[----:B------:R-:W-:Y:S01]  /*19910*/  UMOV UR35, UR27 ;  /* 0x0000001b00237c82 */ /* 0x000fe20008000000 */
[----:B------:R1:W-:Y:S01]  /*19920*/  UTMALDG.4D [UR16], [UR8], desc[UR12] ;  /* 0x00000c10080075b4 */ /* 0x0003e20008019000 */
[----:B------:R1:W-:Y:S02]  /*19930*/  UTMALDG.4D [UR32], [UR8], desc[UR12] ;  /* 0x00000c20080075b4 */ /* 0x0003e40008019000 */
[----:B-1----:R-:W-:Y:S01]  /*19940*/  NOP ;  /* 0x0000000000007918 */ /* 0x002fe20000000000 */
.L_x_88:
[----:B------:R-:W-:Y:S05]  /*19950*/  BSYNC B0 ;  /* 0x0000000000007941 */ /* 0x000fea0003800000 */
.L_x_87:
[----:B------:R-:W-:Y:S01]  /*19960*/  BSSY B0, `(.L_x_92) ;  /* 0x0000035000007945 */ /* 0x000fe20003800000 */
[----:B------:R-:W-:-:S03]  /*19970*/  MOV R8, RZ ;  /* 0x000000ff00087202 */ /* 0x000fc60000000f00 */
        /* <DEDUP_REMOVED lines=9> */
.L_x_119:
        /* <DEDUP_REMOVED lines=8> */
.L_x_95:
[----:B------:R-:W-:-:S04]  /*19a90*/  LOP3.LUT P0, RZ, R0, 0x1f, RZ, 0xc0, !PT ;  /* 0x0000001f00ff7812 */ /* 0x000fc8000780c0ff */
[----:B------:R-:W-:-:S13]  /*19aa0*/  PLOP3.LUT P0, PT, P0, P2, PT, 0x2a, 0x0 ;  /* 0x000000000000781c */ /* 0x000fda0000704572 */
[----:B------:R-:W-:Y:S05]  /*19ab0*/  @P0 BRA `(.L_x_96) ;  /* 0x0000000000040947 */ /* 0x000fea0003800000 */
[----:B------:R-:W-:Y:S01]  /*19ac0*/  BPT.TRAP 0x1 ;  /* 0x000000040000795c */ /* 0x000fe20000300000 */
.L_x_96:
[C---:B------:R-:W-:Y:S01]  /*19ad0*/  IMAD R5, R2.reuse, 0x18000, R5 ;  /* 0x0001800002057824 */ /* 0x040fe200078e0205 */
[----:B------:R-:W-:Y:S01]  /*19ae0*/  R2UR UR25, R3 ;  /* 0x00000000031972ca */ /* 0x000fe200000e0000 */
[----:B------:R-:W-:Y:S01]  /*19af0*/  ULDC.64 UR8, c[0x0][0x198] ;  /* 0x0000660000087ab9 */ /* 0x000fe20000000a00 */
[----:B------:R-:W-:Y:S01]  /*19b00*/  UMOV UR27, URZ ;  /* 0x0000003f001b7c82 */ /* 0x000fe20008000000 */
[----:B------:R-:W-:Y:S01]  /*19b10*/  UIADD3 UR8, UP0, UR8, 0x2f0, URZ ;  /* 0x000002f008087890 */ /* 0x000fe2000ff1e03f */
[----:B------:R-:W-:Y:S01]  /*19b20*/  R2UR UR32, R5 ;  /* 0x00000000052072ca */ /* 0x000fe200000e0000 */
[----:B------:R-:W-:Y:S01]  /*19b30*/  UMOV UR12, 0x0 ;  /* 0x00000000000c7882 */ /* 0x000fe20000000000 */
[----:B------:R-:W-:Y:S01]  /*19b40*/  UMOV UR13, 0x10000000 ;  /* 0x10000000000d7882 */ /* 0x000fe20000000000 */
[----:B------:R-:W-:Y:S01]  /*19b50*/  UIADD3.X UR9, URZ, UR9, URZ, UP0, !UPT ;  /* 0x000000093f097290 */ /* 0x000fe200087fe43f */
[----:B------:R-:W-:Y:S01]  /*19b60*/  MOV R8, 0x1 ;  /* 0x0000000100087802 */ /* 0x000fe20000000f00 */
[----:B------:R-:W-:Y:S01]  /*19b70*/  UMOV UR26, URZ ;  /* 0x0000003f001a7c82 */ /* 0x000fe20008000000 */
[----:B------:R-:W-:Y:S01]  /*19b80*/  UMOV UR28, UR36 ;  /* 0x00000024001c7c82 */ /* 0x000fe20008000000 */
[----:B------:R-:W-:Y:S01]  /*19b90*/  UMOV UR29, UR37 ;  /* 0x00000025001d7c82 */ /* 0x000fe20008000000 */
[----:B------:R-:W-:Y:S01]  /*19ba0*/  UMOV UR18, 0x40 ;  /* 0x0000004000127882 */ /* 0x000fe20000000000 */
[----:B------:R-:W-:Y:S01]  /*19bb0*/  UIADD3 UR25, UR25, 0x84000, URZ ;  /* 0x0008400019197890 */ /* 0x000fe2000fffe03f */
[----:B------:R-:W-:Y:S01]  /*19bc0*/  VIADD R2, R2, 0x1 ;  /* 0x0000000102027836 */ /* 0x000fe20000000000 */
[----:B------:R-:W-:Y:S01]  /*19bd0*/  UMOV UR20, UR36 ;  /* 0x0000002400147c82 */ /* 0x000fe20008000000 */
[----:B------:R-:W-:Y:S01]  /*19be0*/  UMOV UR21, UR37 ;  /* 0x0000002500157c82 */ /* 0x000fe20008000000 */
[----:B------:R-:W-:-:S02]  /*19bf0*/  UIADD3 UR24, UR32, 0xc000, URZ ;  /* 0x0000c00020187890 */ /* 0x000fc4000fffe03f */
[----:B------:R-:W-:Y:S02]  /*19c00*/  UIADD3 UR16, UR32, 0x14000, URZ ;  /* 0x0001400020107890 */ /* 0x000fe4000fffe03f */
[----:B------:R-:W-:Y:S01]  /*19c10*/  UIADD3 UR32, UR32, 0x1c000, URZ ;  /* 0x0001c00020207890 */ /* 0x000fe2000fffe03f */
[----:B------:R-:W-:Y:S01]  /*19c20*/  UMOV UR19, UR27 ;  /* 0x0000001b00137c82 */ /* 0x000fe20008000000 */
[----:B------:R-:W-:Y:S01]  /*19c30*/  UMOV UR17, UR25 ;  /* 0x0000001900117c82 */ /* 0x000fe20008000000 */
[----:B------:R-:W-:Y:S01]  /*19c40*/  UMOV UR34, 0x80 ;  /* 0x0000008000227882 */ /* 0x000fe20000000000 */
[----:B------:R-:W-:Y:S01]  /*19c50*/  UMOV UR35, UR27 ;  /* 0x0000001b00237c82 */ /* 0x000fe20008000000 */
[----:B------:R1:W-:Y:S01]  /*19c60*/  UTMALDG.4D [UR24], [UR8], desc[UR12] ;  /* 0x00000c18080075b4 */ /* 0x0003e20008019000 */
[----:B------:R-:W-:Y:S01]  /*19c70*/  UMOV UR33, UR25 ;  /* 0x0000001900217c82 */ /* 0x000fe20008000000 */
[----:B------:R1:W-:Y:S02]  /*19c80*/  UTMALDG.4D [UR16], [UR8], desc[UR12] ;  /* 0x00000c10080075b4 */ /* 0x0003e40008019000 */
[----:B------:R1:W-:Y:S02]  /*19c90*/  UTMALDG.4D [UR32], [UR8], desc[UR12] ;  /* 0x00000c20080075b4 */ /* 0x0003e40008019000 */
[----:B-1----:R-:W-:Y:S01]  /*19ca0*/  NOP ;  /* 0x0000000000007918 */ /* 0x002fe20000000000 */
.L_x_93:
[----:B------:R-:W-:Y:S05]  /*19cb0*/  BSYNC B0 ;  /* 0x0000000000007941 */ /* 0x000fea0003800000 */
.L_x_92:
[----:B------:R-:W-:-:S04]  /*19cc0*/  MOV R3, UR4 ;  /* 0x0000000400037c02 */ /* 0x000fc80008000f00 */
[----:B------:R-:W-:-:S13]  /*19cd0*/  ISETP.GE.AND P0, PT, R3, 0x2, PT ;  /* 0x000000020300780c */ /* 0x000fda0003f06270 */
[----:B------:R-:W-:Y:S05]  /*19ce0*/  @!P0 EXIT ;  /* 0x000000000000894d */ /* 0x000fea0003800000 */
[----:B------:R-:W-:Y:S01]  /*19cf0*/  USHF.L.U32 UR5, UR4, 0x1, URZ ;  /* 0x0000000104057899 */ /* 0x000fe2000800063f */
[----:B------:R-:W-:Y:S01]  /*19d00*/  IMAD.U32 R3, RZ, RZ, UR6 ;  /* 0x00000006ff037e24 */ /* 0x000fe2000f8e00ff */
[----:B------:R-:W-:Y:S01]  /*19d10*/  LOP3.LUT P0, RZ, R0, 0x1f, RZ, 0xc0, !PT ;  /* 0x0000001f00ff7812 */ /* 0x000fe2000780c0ff */
[----:B------:R-:W-:Y:S01]  /*19d20*/  BSSY B0, `(.L_x_97) ;  /* 0x0000072000007945 */ /* 0x000fe20003800000 */
[----:B------:R-:W-:Y:S02]  /*19d30*/  MOV R0, 0x1 ;  /* 0x0000000100007802 */ /* 0x000fe40000000f00 */
[----:B------:R-:W-:Y:S01]  /*19d40*/  PLOP3.LUT P0, PT, P0, P2, PT, 0x2a, 0x0 ;  /* 0x000000000000781c */ /* 0x000fe20000704572 */
[----:B------:R-:W-:Y:S01]  /*19d50*/  IMAD.U32 R9, RZ, RZ, UR5 ;  /* 0x00000005ff097e24 */ /* 0x000fe2000f8e00ff */
[----:B------:R-:W-:-:S11]  /*19d60*/  LOP3.LUT R3, R3, 0x2, RZ, 0xfc, !PT ;  /* 0x0000000203037812 */ /* 0x000fd600078efcff */
.L_x_108:
[----:B------:R-:W-:Y:S04]  /*19d70*/  BSSY B1, `(.L_x_98) ;  /* 0x0000033000017945 */ /* 0x000fe80003800000 */
[----:B------:R-:W-:Y:S05]  /*19d80*/  @!P3 BRA `(.L_x_99) ;  /* 0x0000000000c4b947 */ /* 0x000fea0003800000 */
[----:B------:R-:W1:Y:S01]  /*19d90*/  S2R R5, SR_CgaCtaId ;  /* 0x0000000000057919 */ /* 0x000e620000008800 */
[----:B------:R-:W-:-:S04]  /*19da0*/  MOV R4, 0x400 ;  /* 0x0000040000047802 */ /* 0x000fc80000000f00 */
[----:B-1----:R-:W-:Y:S02]  /*19db0*/  LEA R5, R5, R4, 0x18 ;  /* 0x0000000405057211 */ /* 0x002fe400078ec0ff */
[----:B------:R-:W-:Y:S02]  /*19dc0*/  SHF.L.U32 R4, R0, 0x1f, RZ ;  /* 0x0000001f00047819 */ /* 0x000fe400000006ff */
[----:B------:R-:W-:-:S04]  /*19dd0*/  LEA R7, R2, R5, 0x3 ;  /* 0x0000000502077211 */ /* 0x000fc800078e18ff */
[----:B------:R-:W1:Y:S02]  /*19de0*/  SYNCS.PHASECHK.TRANS64.TRYWAIT P4, [R7+URZ+0x84028], R4 ;  /* 0x08402804070075a7 */ /* 0x000e64000808017f */
[----:B-1----:R-:W-:Y:S05]  /*19df0*/  @!P4 BRA `(.L_x_100) ;  /* 0x0000000800c0c947 */ /* 0x002fea0003800000 */
.L_x_120:
[----:B-1----:R-:W-:-:S04]  /*19e00*/  @P2 IMAD.MOV.U32 R4, RZ, RZ, 0x18000 ;  /* 0x00018000ff042424 */ /* 0x002fc800078e00ff */
[----:B------:R1:W-:Y:S02]  /*19e10*/  @P2 SYNCS.ARRIVE.TRANS64 RZ, [R7+URZ+0x84000], R4 ;  /* 0x0840000407ff29a7 */ /* 0x0003e4000800003f */
[----:B-1----:R-:W-:-:S04]  /*19e20*/  PRMT R4, R3, 0x9910, RZ ;  /* 0x0000991003047816 */ /* 0x002fc800000000ff */
[----:B------:R-:W-:-:S13]  /*19e30*/  ISETP.NE.AND P4, PT, R4, 0x2, PT ;  /* 0x000000020400780c */ /* 0x000fda0003f85270 */
[----:B------:R-:W-:Y:S05]  /*19e40*/  @P4 BRA `(.L_x_101) ;  /* 0x0000000000044947 */ /* 0x000fea0003800000 */
[----:B------:R-:W-:Y:S01]  /*19e50*/  BPT.TRAP 0x1 ;  /* 0x000000040000795c */ /* 0x000fe20000300000 */
.L_x_101:
[----:B------:R-:W-:Y:S05]  /*19e60*/  @P0 BRA `(.L_x_102) ;  /* 0x0000000000040947 */ /* 0x000fea0003800000 */
[----:B------:R-:W-:Y:S01]  /*19e70*/  BPT.TRAP 0x1 ;  /* 0x000000040000795c */ /* 0x000fe20000300000 */
.L_x_102:
[----:B------:R-:W-:Y:S01]  /*19e80*/  IMAD R5, R2, 0x18000, R5 ;  /* 0x0001800002057824 */ /* 0x000fe200078e0205 */
[----:B------:R-:W-:Y:S01]  /*19e90*/  R2UR UR33, R7 ;  /* 0x00000000072172ca */ /* 0x000fe200000e0000 */
[----:B------:R-:W-:Y:S01]  /*19ea0*/  ULDC.64 UR8, c[0x0][0x198] ;  /* 0x0000660000087ab9 */ /* 0x000fe20000000a00 */
[----:B------:R-:W-:Y:S01]  /*19eb0*/  R2UR UR35, R8 ;  /* 0x00000000082372ca */ /* 0x000fe200000e0000 */
[----:B------:R-:W-:Y:S01]  /*19ec0*/  UIADD3 UR8, UP0, UR8, 0x1f0, URZ ;  /* 0x000001f008087890 */ /* 0x000fe2000ff1e03f */
[----:B------:R-:W-:Y:S01]  /*19ed0*/  R2UR UR16, R5 ;  /* 0x00000000051072ca */ /* 0x000fe200000e0000 */
[----:B------:R-:W-:Y:S01]  /*19ee0*/  UMOV UR12, 0x0 ;  /* 0x00000000000c7882 */ /* 0x000fe20000000000 */
[----:B------:R-:W-:Y:S01]  /*19ef0*/  UMOV UR13, 0x10000000 ;  /* 0x10000000000d7882 */ /* 0x000fe20000000000 */
[----:B------:R-:W-:Y:S01]  /*19f00*/  UIADD3.X UR9, URZ, UR9, URZ, UP0, !UPT ;  /* 0x000000093f097290 */ /* 0x000fe200087fe43f */
[----:B------:R-:W-:Y:S01]  /*19f10*/  IADD3 R2, R2, 0x1, RZ ;  /* 0x0000000102027810 */ /* 0x000fe20007ffe0ff */
[----:B------:R-:W-:Y:S01]  /*19f20*/  UMOV UR34, URZ ;  /* 0x0000003f00227c82 */ /* 0x000fe20008000000 */
[----:B------:R-:W-:Y:S01]  /*19f30*/  UMOV UR26, 0x40 ;  /* 0x00000040001a7882 */ /* 0x000fe20000000000 */
[----:B------:R-:W-:Y:S01]  /*19f40*/  UMOV UR28, UR36 ;  /* 0x00000024001c7c82 */ /* 0x000fe20008000000 */
[----:B------:R-:W-:Y:S01]  /*19f50*/  UMOV UR29, UR37 ;  /* 0x00000025001d7c82 */ /* 0x000fe20008000000 */
[----:B------:R-:W-:Y:S01]  /*19f60*/  UIADD3 UR33, UR33, 0x84000, URZ ;  /* 0x0008400021217890 */ /* 0x000fe2000fffe03f */
[----:B------:R-:W-:Y:S01]  /*19f70*/  ISETP.NE.AND P4, PT, R2, 0x5, PT ;  /* 0x000000050200780c */ /* 0x000fe20003f85270 */
[----:B------:R-:W-:-:S02]  /*19f80*/  USHF.L.U32 UR35, UR35, 0x8, URZ ;  /* 0x0000000823237899 */ /* 0x000fc4000800063f */
[----:B------:R-:W-:Y:S01]  /*19f90*/  UIADD3 UR32, UR16, 0xc000, URZ ;  /* 0x0000c00010207890 */ /* 0x000fe2000fffe03f */
[----:B------:R-:W-:Y:S01]  /*19fa0*/  SEL R5, RZ, 0x1, P4 ;  /* 0x00000001ff057807 */ /* 0x000fe20002000000 */
[----:B------:R-:W-:Y:S01]  /*19fb0*/  UIADD3 UR24, UR16, 0x14000, URZ ;  /* 0x0001400010187890 */ /* 0x000fe2000fffe03f */
[----:B------:R-:W-:Y:S01]  /*19fc0*/  SEL R2, R2, RZ, P4 ;  /* 0x000000ff02027207 */ /* 0x000fe20002000000 */
[----:B------:R-:W-:Y:S01]  /*19fd0*/  UIADD3 UR16, UR16, 0x1c000, URZ ;  /* 0x0001c00010107890 */ /* 0x000fe2000fffe03f */
[----:B------:R-:W-:Y:S01]  /*19fe0*/  LOP3.LUT R0, R0, R5, RZ, 0x3c, !PT ;  /* 0x0000000500007212 */ /* 0x000fe200078e3cff */
[----:B------:R-:W-:Y:S01]  /*19ff0*/  UMOV UR25, UR33 ;  /* 0x0000002100197c82 */ /* 0x000fe20008000000 */
[----:B------:R-:W-:Y:S01]  /*1a000*/  UMOV UR27, UR35 ;  /* 0x00000023001b7c82 */ /* 0x000fe20008000000 */
[----:B------:R-:W-:Y:S01]  /*1a010*/  UMOV UR18, 0x80 ;  /* 0x0000008000127882 */ /* 0x000fe20000000000 */
[----:B------:R-:W-:Y:S01]  /*1a020*/  UMOV UR20, UR36 ;  /* 0x0000002400147c82 */ /* 0x000fe20008000000 */
[----:B------:R-:W-:Y:S01]  /*1a030*/  UMOV UR21, UR37 ;  /* 0x0000002500157c82 */ /* 0x000fe20008000000 */
[----:B------:R-:W-:Y:S01]  /*1a040*/  UMOV UR17, UR33 ;  /* 0x0000002100117c82 */ /* 0x000fe20008000000 */
[----:B------:R-:W-:Y:S01]  /*1a050*/  UMOV UR19, UR35 ;  /* 0x0000002300137c82 */ /* 0x000fe20008000000 */
[----:B------:R1:W-:Y:S01]  /*1a060*/  UTMALDG.4D [UR32], [UR8], desc[UR12] ;  /* 0x00000c20080075b4 */ /* 0x0003e20008019000 */
[----:B------:R1:W-:Y:S01]  /*1a070*/  UTMALDG.4D [UR24], [UR8], desc[UR12] ;  /* 0x00000c18080075b4 */ /* 0x0003e20008019000 */
[----:B------:R1:W-:Y:S02]  /*1a080*/  UTMALDG.4D [UR16], [UR8], desc[UR12] ;  /* 0x00000c10080075b4 */ /* 0x0003e40008019000 */
[----:B-1----:R-:W-:Y:S01]  /*1a090*/  NOP ;  /* 0x0000000000007918 */ /* 0x002fe20000000000 */
.L_x_99:
[----:B------:R-:W-:Y:S05]  /*1a0a0*/  BSYNC B1 ;  /* 0x0000000000017941 */ /* 0x000fea0003800000 */
.L_x_98:
[----:B------:R-:W-:Y:S01]  /*1a0b0*/  ISETP.LT.OR P4, PT, R9, 0x4, !P3 ;  /* 0x000000040900780c */ /* 0x000fe20005f81670 */
[----:B------:R-:W-:-:S12]  /*1a0c0*/  BSSY B1, `(.L_x_103) ;  /* 0x0000034000017945 */ /* 0x000fd80003800000 */
[----:B------:R-:W-:Y:S05]  /*1a0d0*/  @P4 BRA `(.L_x_104) ;  /* 0x0000000000c84947 */ /* 0x000fea0003800000 */
[----:B------:R-:W1:Y:S01]  /*1a0e0*/  S2R R5, SR_CgaCtaId ;  /* 0x0000000000057919 */ /* 0x000e620000008800 */
[----:B------:R-:W-:Y:S02]  /*1a0f0*/  MOV R4, 0x400 ;  /* 0x0000040000047802 */ /* 0x000fe40000000f00 */
[----:B------:R-:W-:Y:S02]  /*1a100*/  SHF.L.U32 R7, R0, 0x1f, RZ ;  /* 0x0000001f00077819 */ /* 0x000fe400000006ff */
[----:B-1----:R-:W-:-:S05]  /*1a110*/  LEA R5, R5, R4, 0x18 ;  /* 0x0000000405057211 */ /* 0x002fca00078ec0ff */
[----:B------:R-:W-:-:S04]  /*1a120*/  IMAD R4, R2, 0x8, R5 ;  /* 0x0000000802047824 */ /* 0x000fc800078e0205 */
[----:B------:R-:W1:Y:S02]  /*1a130*/  SYNCS.PHASECHK.TRANS64.TRYWAIT P4, [R4+URZ+0x84028], R7 ;  /* 0x08402807040075a7 */ /* 0x000e64000808017f */
[----:B-1----:R-:W-:Y:S05]  /*1a140*/  @!P4 BRA `(.L_x_105) ;  /* 0x000000080000c947 */ /* 0x002fea0003800000 */
.L_x_121:
[----:B------:R-:W-:Y:S02]  /*1a150*/  PRMT R6, R3, 0x9910, RZ ;  /* 0x0000991003067816 */ /* 0x000fe400000000ff */
[----:B-1----:R-:W-:Y:S02]  /*1a160*/  @P1 MOV R7, 0x18000 ;  /* 0x0001800000071802 */ /* 0x002fe40000000f00 */
[----:B------:R-:W-:Y:S02]  /*1a170*/  ISETP.NE.AND P4, PT, R6, 0x2, PT ;  /* 0x000000020600780c */ /* 0x000fe40003f85270 */
[----:B------:R1:W-:Y:S11]  /*1a180*/  @P1 SYNCS.ARRIVE.TRANS64 RZ, [R4+URZ+0x84000], R7 ;  /* 0x0840000704ff19a7 */ /* 0x0003f6000800003f */
[----:B-1----:R-:W-:Y:S05]  /*1a190*/  @P4 BRA `(.L_x_106) ;  /* 0x0000000000044947 */ /* 0x002fea0003800000 */
[----:B------:R-:W-:Y:S01]  /*1a1a0*/  BPT.TRAP 0x1 ;  /* 0x000000040000795c */ /* 0x000fe20000300000 */
.L_x_106:
[----:B------:R-:W-:Y:S05]  /*1a1b0*/  @P0 BRA `(.L_x_107) ;  /* 0x0000000000040947 */ /* 0x000fea0003800000 */
[----:B------:R-:W-:Y:S01]  /*1a1c0*/  BPT.TRAP 0x1 ;  /* 0x000000040000795c */ /* 0x000fe20000300000 */
.L_x_107:
        /* <DEDUP_REMOVED lines=9> */
[----:B------:R-:W-:Y:S01]  /*1a260*/  VIADD R2, R2, 0x1 ;  /* 0x0000000102027836 */ /* 0x000fe20000000000 */
[----:B------:R-:W-:Y:S01]  /*1a270*/  UMOV UR34, URZ ;  /* 0x0000003f00227c82 */ /* 0x000fe20008000000 */
[----:B------:R-:W-:Y:S01]  /*1a280*/  UMOV UR26, 0x40 ;  /* 0x00000040001a7882 */ /* 0x000fe20000000000 */
[----:B------:R-:W-:Y:S01]  /*1a290*/  UMOV UR28, UR36 ;  /* 0x00000024001c7c82 */ /* 0x000fe20008000000 */
[----:B------:R-:W-:Y:S01]  /*1a2a0*/  UMOV UR29, UR37 ;  /* 0x00000025001d7c82 */ /* 0x000fe20008000000 */
[----:B------:R-:W-:Y:S01]  /*1a2b0*/  UIADD3 UR33, UR33, 0x84000, URZ ;  /* 0x0008400021217890 */ /* 0x000fe2000fffe03f */
[----:B------:R-:W-:Y:S01]  /*1a2c0*/  ISETP.NE.AND P4, PT, R2, 0x5, PT ;  /* 0x000000050200780c */ /* 0x000fe20003f85270 */
[----:B------:R-:W-:Y:S01]  /*1a2d0*/  USHF.L.U32 UR35, UR35, 0x8, URZ ;  /* 0x0000000823237899 */ /* 0x000fe2000800063f */
[----:B------:R-:W-:Y:S01]  /*1a2e0*/  IADD3 R8, R8, 0x1, RZ ;  /* 0x0000000108087810 */ /* 0x000fe20007ffe0ff */
        /* <DEDUP_REMOVED lines=17> */
.L_x_104:
[----:B------:R-:W-:Y:S05]  /*1a400*/  BSYNC B1 ;  /* 0x0000000000017941 */ /* 0x000fea0003800000 */
.L_x_103:
[C---:B------:R-:W-:Y:S01]  /*1a410*/  ISETP.GT.AND P4, PT, R9.reuse, 0x4, PT ;  /* 0x000000040900780c */ /* 0x040fe20003f84270 */
[----:B------:R-:W-:-:S12]  /*1a420*/  VIADD R9, R9, 0xfffffffe ;  /* 0xfffffffe09097836 */ /* 0x000fd80000000000 */
[----:B------:R-:W-:Y:S05]  /*1a430*/  @P4 BRA `(.L_x_108) ;  /* 0xfffffff8004c4947 */ /* 0x000fea000383ffff */
[----:B------:R-:W-:Y:S05]  /*1a440*/  BSYNC B0 ;  /* 0x0000000000007941 */ /* 0x000fea0003800000 */
.L_x_97:
[----:B------:R-:W-:Y:S05]  /*1a450*/  EXIT ;  /* 0x000000000000794d */ /* 0x000fea0003800000 */
.L_x_15:
[----:B-1----:R-:W-:-:S04]  /*1a460*/  MOV R3, UR8 ;  /* 0x0000000800037c02 */ /* 0x002fc80008000f00 */
[----:B------:R1:W2:Y:S03]  /*1a470*/  SYNCS.PHASECHK.TRANS64.TRYWAIT P1, [R3+URZ+0x84050], R6 ;  /* 0x08405006030075a7 */ /* 0x0002a6000802017f */
[----:B--2---:R-:W-:Y:S05]  /*1a480*/  @!P1 NANOSLEEP.SYNCS 0x989680 ;  /* 0x009896800000995d */ /* 0x004fea0003900000 */
[----:B------:R-:W2:Y:S02]  /*1a490*/  @!P1 SYNCS.PHASECHK.TRANS64 P1, [R3+URZ+0x84050], R6 ;  /* 0x08405006030095a7 */ /* 0x000ea4000802007f */
[----:B--2---:R-:W-:Y:S05]  /*1a4a0*/  @!P1 BRA `(.L_x_15) ;  /* 0xfffffffc00ec9947 */ /* 0x004fea000383ffff */
[----:B------:R-:W-:Y:S05]  /*1a4b0*/  BRA `(.L_x_109) ;  /* 0xfffffe6800987947 */ /* 0x000fea000383ffff */
.L_x_17:
[----:B--2---:R-:W-:-:S04]  /*1a4c0*/  IMAD.U32 R4, RZ, RZ, UR36 ;  /* 0x00000024ff047e24 */ /* 0x004fc8000f8e00ff */
[----:B------:R2:W3:Y:S03]  /*1a4d0*/  SYNCS.PHASECHK.TRANS64.TRYWAIT P1, [R4+URZ+0x84000], R5 ;  /* 0x08400005040075a7 */ /* 0x0004e6000802017f */
[----:B---3--:R-:W-:Y:S05]  /*1a4e0*/  @!P1 NANOSLEEP.SYNCS 0x989680 ;  /* 0x009896800000995d */ /* 0x008fea0003900000 */
[----:B------:R-:W3:Y:S02]  /*1a4f0*/  @!P1 SYNCS.PHASECHK.TRANS64 P1, [R4+URZ+0x84000], R5 ;  /* 0x08400005040095a7 */ /* 0x000ee4000802007f */
[----:B---3--:R-:W-:Y:S05]  /*1a500*/  @!P1 BRA `(.L_x_17) ;  /* 0xfffffffc00ec9947 */ /* 0x008fea000383ffff */
[----:B------:R-:W-:Y:S05]  /*1a510*/  BRA `(.L_x_110) ;  /* 0xfffffe6800a47947 */ /* 0x000fea000383ffff */
.L_x_18:
[----:B-12---:R-:W-:-:S04]  /*1a520*/  MOV R4, UR4 ;  /* 0x0000000400047c02 */ /* 0x006fc80008000f00 */
[----:B------:R1:W2:Y:S03]  /*1a530*/  SYNCS.PHASECHK.TRANS64.TRYWAIT P1, [R4+URZ+-0x8], R3 ;  /* 0xfffff803040075a7 */ /* 0x0002a6000802017f */
[----:B--2---:R-:W-:Y:S05]  /*1a540*/  @!P1 NANOSLEEP.SYNCS 0x989680 ;  /* 0x009896800000995d */ /* 0x004fea0003900000 */
[----:B------:R-:W2:Y:S02]  /*1a550*/  @!P1 SYNCS.PHASECHK.TRANS64 P1, [R4+URZ+-0x8], R3 ;  /* 0xfffff803040095a7 */ /* 0x000ea4000802007f */
[----:B--2---:R-:W-:Y:S05]  /*1a560*/  @!P1 BRA `(.L_x_18) ;  /* 0xfffffffc00ec9947 */ /* 0x004fea000383ffff */
[----:B------:R-:W-:Y:S05]  /*1a570*/  BRA `(.L_x_111) ;  /* 0xfffffe6800a07947 */ /* 0x000fea000383ffff */
.L_x_20:
[----:B-1----:R-:W-:-:S04]  /*1a580*/  IMAD.U32 R8, RZ, RZ, UR36 ;  /* 0x00000024ff087e24 */ /* 0x002fc8000f8e00ff */
[----:B------:R1:W2:Y:S03]  /*1a590*/  SYNCS.PHASECHK.TRANS64.TRYWAIT P1, [R8+URZ+0x84008], R5 ;  /* 0x08400805080075a7 */ /* 0x0002a6000802017f */
[----:B--2---:R-:W-:Y:S05]  /*1a5a0*/  @!P1 NANOSLEEP.SYNCS 0x989680 ;  /* 0x009896800000995d */ /* 0x004fea0003900000 */
[----:B------:R-:W2:Y:S02]  /*1a5b0*/  @!P1 SYNCS.PHASECHK.TRANS64 P1, [R8+URZ+0x84008], R5 ;  /* 0x08400805080095a7 */ /* 0x000ea4000802007f */
[----:B--2---:R-:W-:Y:S05]  /*1a5c0*/  @!P1 BRA `(.L_x_20) ;  /* 0xfffffffc00ec9947 */ /* 0x004fea000383ffff */
[----:B------:R-:W-:Y:S05]  /*1a5d0*/  BRA `(.L_x_112) ;  /* 0xfffffec400807947 */ /* 0x000fea000383ffff */
.L_x_25:
[----:B-1----:R-:W-:-:S04]  /*1a5e0*/  MOV R7, UR6 ;  /* 0x0000000600077c02 */ /* 0x002fc80008000f00 */
[----:B------:R1:W2:Y:S03]  /*1a5f0*/  SYNCS.PHASECHK.TRANS64.TRYWAIT P2, [R7+URZ+0x84000], R4 ;  /* 0x08400004070075a7 */ /* 0x0002a6000804017f */
[----:B--2---:R-:W-:Y:S05]  /*1a600*/  @!P2 NANOSLEEP.SYNCS 0x989680 ;  /* 0x009896800000a95d */ /* 0x004fea0003900000 */
[----:B------:R-:W2:Y:S02]  /*1a610*/  @!P2 SYNCS.PHASECHK.TRANS64 P2, [R7+URZ+0x84000], R4 ;  /* 0x084000040700a5a7 */ /* 0x000ea4000804007f */
[----:B--2---:R-:W-:Y:S05]  /*1a620*/  @!P2 BRA `(.L_x_25) ;  /* 0xfffffffc00eca947 */ /* 0x004fea000383ffff */
[----:B------:R-:W-:Y:S05]  /*1a630*/  BRA `(.L_x_113) ;  /* 0xfffffed000007947 */ /* 0x000fea000383ffff */
.L_x_29:
[----:B-1----:R-:W-:-:S04]  /*1a640*/  IMAD.U32 R6, RZ, RZ, UR7 ;  /* 0x00000007ff067e24 */ /* 0x002fc8000f8e00ff */
[----:B------:R1:W2:Y:S03]  /*1a650*/  SYNCS.PHASECHK.TRANS64.TRYWAIT P2, [R6+URZ+0x84000], R5 ;  /* 0x08400005060075a7 */ /* 0x0002a6000804017f */
[----:B--2---:R-:W-:Y:S05]  /*1a660*/  @!P2 NANOSLEEP.SYNCS 0x989680 ;  /* 0x009896800000a95d */ /* 0x004fea0003900000 */
[----:B------:R-:W2:Y:S02]  /*1a670*/  @!P2 SYNCS.PHASECHK.TRANS64 P2, [R6+URZ+0x84000], R5 ;  /* 0x084000050600a5a7 */ /* 0x000ea4000804007f */
[----:B--2---:R-:W-:Y:S05]  /*1a680*/  @!P2 BRA `(.L_x_29) ;  /* 0xfffffffc00eca947 */ /* 0x004fea000383ffff */
[----:B------:R-:W-:Y:S05]  /*1a690*/  BRA `(.L_x_28) ;  /* 0xffffff2400207947 */ /* 0x000fea000383ffff */
.L_x_37:
[----:B-1----:R-:W-:-:S04]  /*1a6a0*/  MOV R7, UR6 ;  /* 0x0000000600077c02 */ /* 0x002fc80008000f00 */
[----:B------:R1:W2:Y:S03]  /*1a6b0*/  SYNCS.PHASECHK.TRANS64.TRYWAIT P2, [R7+URZ+0x84000], R4 ;  /* 0x08400004070075a7 */ /* 0x0002a6000804017f */
[----:B--2---:R-:W-:Y:S05]  /*1a6c0*/  @!P2 NANOSLEEP.SYNCS 0x989680 ;  /* 0x009896800000a95d */ /* 0x004fea0003900000 */
[----:B------:R-:W2:Y:S02]  /*1a6d0*/  @!P2 SYNCS.PHASECHK.TRANS64 P2, [R7+URZ+0x84000], R4 ;  /* 0x084000040700a5a7 */ /* 0x000ea4000804007f */
[----:B--2---:R-:W-:Y:S05]  /*1a6e0*/  @!P2 BRA `(.L_x_37) ;  /* 0xfffffffc00eca947 */ /* 0x004fea000383ffff */
[----:B------:R-:W-:Y:S05]  /*1a6f0*/  BRA `(.L_x_114) ;  /* 0xffffff30009c7947 */ /* 0x000fea000383ffff */
.L_x_41:
[----:B-1----:R-:W-:-:S04]  /*1a700*/  IMAD.U32 R5, RZ, RZ, UR7 ;  /* 0x00000007ff057e24 */ /* 0x002fc8000f8e00ff */
[----:B------:R1:W2:Y:S03]  /*1a710*/  SYNCS.PHASECHK.TRANS64.TRYWAIT P2, [R5+URZ+0x84000], R84 ;  /* 0x08400054050075a7 */ /* 0x0002a6000804017f */
[----:B--2---:R-:W-:Y:S05]  /*1a720*/  @!P2 NANOSLEEP.SYNCS 0x989680 ;  /* 0x009896800000a95d */ /* 0x004fea0003900000 */
[----:B------:R-:W2:Y:S02]  /*1a730*/  @!P2 SYNCS.PHASECHK.TRANS64 P2, [R5+URZ+0x84000], R84 ;  /* 0x084000540500a5a7 */ /* 0x000ea4000804007f */
[----:B--2---:R-:W-:Y:S05]  /*1a740*/  @!P2 BRA `(.L_x_41) ;  /* 0xfffffffc00eca947 */ /* 0x004fea000383ffff */
[----:B------:R-:W-:Y:S05]  /*1a750*/  BRA `(.L_x_40) ;  /* 0xffffffac00c87947 */ /* 0x000fea000383ffff */
.L_x_57:
[----:B-1----:R-:W-:-:S04]  /*1a760*/  MOV R3, UR4 ;  /* 0x0000000400037c02 */ /* 0x002fc80008000f00 */
[----:B------:R1:W2:Y:S03]  /*1a770*/  SYNCS.PHASECHK.TRANS64.TRYWAIT P0, [R3+URZ+0x8], R0 ;  /* 0x00000800030075a7 */ /* 0x0002a6000800017f */
[----:B--2---:R-:W-:Y:S05]  /*1a780*/  @!P0 NANOSLEEP.SYNCS 0x989680 ;  /* 0x009896800000895d */ /* 0x004fea0003900000 */
[----:B------:R-:W2:Y:S02]  /*1a790*/  @!P0 SYNCS.PHASECHK.TRANS64 P0, [R3+URZ+0x8], R0 ;  /* 0x00000800030085a7 */ /* 0x000ea4000800007f */
[----:B--2---:R-:W-:Y:S05]  /*1a7a0*/  @!P0 BRA `(.L_x_57) ;  /* 0xfffffffc00ec8947 */ /* 0x004fea000383ffff */
[----:B------:R-:W-:Y:S05]  /*1a7b0*/  BRA `(.L_x_115) ;  /* 0xffffffc400d87947 */ /* 0x000fea000383ffff */
.L_x_79:
[----:B-1----:R1:W2:Y:S02]  /*1a7c0*/  SYNCS.PHASECHK.TRANS64.TRYWAIT P0, [R4+URZ+0x84060], R3 ;  /* 0x08406003040075a7 */ /* 0x0022a4000800017f */
[----:B--2---:R-:W-:Y:S05]  /*1a7d0*/  @!P0 NANOSLEEP.SYNCS 0x989680 ;  /* 0x009896800000895d */ /* 0x004fea0003900000 */
[----:B------:R-:W2:Y:S02]  /*1a7e0*/  @!P0 SYNCS.PHASECHK.TRANS64 P0, [R4+URZ+0x84060], R3 ;  /* 0x08406003040085a7 */ /* 0x000ea4000800007f */
[----:B--2---:R-:W-:Y:S05]  /*1a7f0*/  @!P0 BRA `(.L_x_79) ;  /* 0xfffffffc00f08947 */ /* 0x004fea000383ffff */
[----:B------:R-:W-:Y:S05]  /*1a800*/  BRA `(.L_x_116) ;  /* 0xffffffe800207947 */ /* 0x000fea000383ffff */
.L_x_84:
[----:B-1----:R1:W2:Y:S02]  /*1a810*/  SYNCS.PHASECHK.TRANS64.TRYWAIT P0, [R5+URZ+0x84028], R2 ;  /* 0x08402802050075a7 */ /* 0x0022a4000800017f */
[----:B--2---:R-:W-:Y:S05]  /*1a820*/  @!P0 NANOSLEEP.SYNCS 0x989680 ;  /* 0x009896800000895d */ /* 0x004fea0003900000 */
[----:B------:R-:W2:Y:S02]  /*1a830*/  @!P0 SYNCS.PHASECHK.TRANS64 P0, [R5+URZ+0x84028], R2 ;  /* 0x08402802050085a7 */ /* 0x000ea4000800007f */
[----:B--2---:R-:W-:Y:S05]  /*1a840*/  @!P0 BRA `(.L_x_84) ;  /* 0xfffffffc00f08947 */ /* 0x004fea000383ffff */
[----:B------:R-:W-:Y:S05]  /*1a850*/  BRA `(.L_x_117) ;  /* 0xffffffe800d07947 */ /* 0x000fea000383ffff */
.L_x_89:
[----:B-1----:R1:W2:Y:S02]  /*1a860*/  SYNCS.PHASECHK.TRANS64.TRYWAIT P0, [R4+URZ+0x84060], R5 ;  /* 0x08406005040075a7 */ /* 0x0022a4000800017f */
[----:B--2---:R-:W-:Y:S05]  /*1a870*/  @!P0 NANOSLEEP.SYNCS 0x989680 ;  /* 0x009896800000895d */ /* 0x004fea0003900000 */
[----:B------:R-:W2:Y:S02]  /*1a880*/  @!P0 SYNCS.PHASECHK.TRANS64 P0, [R4+URZ+0x84060], R5 ;  /* 0x08406005040085a7 */ /* 0x000ea4000800007f */
[----:B--2---:R-:W-:Y:S05]  /*1a890*/  @!P0 BRA `(.L_x_89) ;  /* 0xfffffffc00f08947 */ /* 0x004fea000383ffff */
[----:B------:R-:W-:Y:S05]  /*1a8a0*/  BRA `(.L_x_118) ;  /* 0xffffffec00847947 */ /* 0x000fea000383ffff */
.L_x_94:
[----:B-1----:R1:W2:Y:S02]  /*1a8b0*/  SYNCS.PHASECHK.TRANS64.TRYWAIT P0, [R3+URZ+0x84028], R4 ;  /* 0x08402804030075a7 */ /* 0x0022a4000800017f */
[----:B--2---:R-:W-:Y:S05]  /*1a8c0*/  @!P0 NANOSLEEP.SYNCS 0x989680 ;  /* 0x009896800000895d */ /* 0x004fea0003900000 */
[----:B------:R-:W2:Y:S02]  /*1a8d0*/  @!P0 SYNCS.PHASECHK.TRANS64 P0, [R3+URZ+0x84028], R4 ;  /* 0x08402804030085a7 */ /* 0x000ea4000800007f */
[----:B--2---:R-:W-:Y:S05]  /*1a8e0*/  @!P0 BRA `(.L_x_94) ;  /* 0xfffffffc00f08947 */ /* 0x004fea000383ffff */
[----:B------:R-:W-:Y:S05]  /*1a8f0*/  BRA `(.L_x_119) ;  /* 0xfffffff000447947 */ /* 0x000fea000383ffff */
.L_x_100:
[----:B-1----:R1:W2:Y:S02]  /*1a900*/  SYNCS.PHASECHK.TRANS64.TRYWAIT P4, [R7+URZ+0x84028], R4 ;  /* 0x08402804070075a7 */ /* 0x0022a4000808017f */
[----:B--2---:R-:W-:Y:S05]  /*1a910*/  @!P4 NANOSLEEP.SYNCS 0x989680 ;  /* 0x009896800000c95d */ /* 0x004fea0003900000 */
[----:B------:R-:W2:Y:S02]  /*1a920*/  @!P4 SYNCS.PHASECHK.TRANS64 P4, [R7+URZ+0x84028], R4 ;  /* 0x084028040700c5a7 */ /* 0x000ea4000808007f */
[----:B--2---:R-:W-:Y:S05]  /*1a930*/  @!P4 BRA `(.L_x_100) ;  /* 0xfffffffc00f0c947 */ /* 0x004fea000383ffff */
[----:B------:R-:W-:Y:S05]  /*1a940*/  BRA `(.L_x_120) ;  /* 0xfffffff4002c7947 */ /* 0x000fea000383ffff */
.L_x_105:
[----:B-1----:R1:W2:Y:S02]  /*1a950*/  SYNCS.PHASECHK.TRANS64.TRYWAIT P4, [R4+URZ+0x84028], R7 ;  /* 0x08402807040075a7 */ /* 0x0022a4000808017f */
[----:B--2---:R-:W-:Y:S05]  /*1a960*/  @!P4 NANOSLEEP.SYNCS 0x989680 ;  /* 0x009896800000c95d */ /* 0x004fea0003900000 */
[----:B------:R-:W2:Y:S02]  /*1a970*/  @!P4 SYNCS.PHASECHK.TRANS64 P4, [R4+URZ+0x84028], R7 ;  /* 0x084028070400c5a7 */ /* 0x000ea4000808007f */
[----:B--2---:R-:W-:Y:S05]  /*1a980*/  @!P4 BRA `(.L_x_105) ;  /* 0xfffffffc00f0c947 */ /* 0x004fea000383ffff */
[----:B------:R-:W-:Y:S05]  /*1a990*/  BRA `(.L_x_121) ;  /* 0xfffffff400ec7947 */ /* 0x000fea000383ffff */
        .weak           $__internal_0_$__cuda_sm20_rcp_rn_f32_slowpath
        .type           $__internal_0_$__cuda_sm20_rcp_rn_f32_slowpath,@function
        .size           $__internal_0_$__cuda_sm20_rcp_rn_f32_slowpath,(.L_x_127 - $__internal_0_$__cuda_sm20_rcp_rn_f32_slowpath)
$__internal_0_$__cuda_sm20_rcp_rn_f32_slowpath:
[----:B------:R-:W-:Y:S01]  /*1a9a0*/  IMAD.SHL.U32 R0, R2, 0x2, RZ ;  /* 0x0000000202007824 */ /* 0x000fe200078e00ff */
[----:B------:R-:W-:Y:S04]  /*1a9b0*/  BSSY B2, `(.L_x_122) ;  /* 0x0000030000027945 */ /* 0x000fe80003800000 */
[----:B------:R-:W-:-:S04]  /*1a9c0*/  SHF.R.U32.HI R20, RZ, 0x18, R0 ;  /* 0x00000018ff147819 */ /* 0x000fc80000011600 */
[----:B------:R-:W-:-:S13]  /*1a9d0*/  ISETP.NE.U32.AND P0, PT, R20, RZ, PT ;  /* 0x000000ff1400720c */ /* 0x000fda0003f05070 */
[----:B------:R-:W-:Y:S05]  /*1a9e0*/  @P0 BRA `(.L_x_123) ;  /* 0x0000000000280947 */ /* 0x000fea0003800000 */
[----:B------:R-:W-:-:S04]  /*1a9f0*/  SHF.L.U32 R0, R2, 0x1, RZ ;  /* 0x0000000102007819 */ /* 0x000fc800000006ff */
[----:B------:R-:W-:-:S13]  /*1aa00*/  ISETP.NE.AND P0, PT, R0, RZ, PT ;  /* 0x000000ff0000720c */ /* 0x000fda0003f05270 */
[----:B------:R-:W-:Y:S01]  /*1aa10*/  @P0 FFMA R10, R2, 1.84467440737095516160e+19, RZ ;  /* 0x5f800000020a0823 */ /* 0x000fe200000000ff */
[----:B------:R-:W-:Y:S08]  /*1aa20*/  @!P0 MUFU.RCP R3, R2 ;  /* 0x0000000200038308 */ /* 0x000ff00000001000 */
[----:B------:R-:W1:Y:S02]  /*1aa30*/  @P0 MUFU.RCP R11, R10 ;  /* 0x0000000a000b0308 */ /* 0x000e640000001000 */
[----:B-1----:R-:W-:-:S04]  /*1aa40*/  @P0 FFMA R0, R10, R11, -1 ;  /* 0xbf8000000a000423 */ /* 0x002fc8000000000b */
[----:B------:R-:W-:-:S04]  /*1aa50*/  @P0 FADD.FTZ R0, -R0, -RZ ;  /* 0x800000ff00000221 */ /* 0x000fc80000010100 */
[----:B------:R-:W-:-:S04]  /*1aa60*/  @P0 FFMA R0, R11, R0, R11 ;  /* 0x000000000b000223 */ /* 0x000fc8000000000b */
[----:B------:R-:W-:Y:S01]  /*1aa70*/  @P0 FFMA R3, R0, 1.84467440737095516160e+19, RZ ;  /* 0x5f80000000030823 */ /* 0x000fe200000000ff */
[----:B------:R-:W-:Y:S06]  /*1aa80*/  BRA `(.L_x_124) ;  /* 0x0000000000887947 */ /* 0x000fec0003800000 */
.L_x_123:
[----:B------:R-:W-:-:S05]  /*1aa90*/  VIADD R21, R20, 0xffffff03 ;  /* 0xffffff0314157836 */ /* 0x000fca0000000000 */
[----:B------:R-:W-:-:S13]  /*1aaa0*/  ISETP.GT.U32.AND P0, PT, R21, 0x1, PT ;  /* 0x000000011500780c */ /* 0x000fda0003f04070 */
[----:B------:R-:W-:Y:S05]  /*1aab0*/  @P0 BRA `(.L_x_125) ;  /* 0x0000000000780947 */ /* 0x000fea0003800000 */
[----:B------:R-:W-:Y:S02]  /*1aac0*/  LOP3.LUT R0, R2, 0x7fffff, RZ, 0xc0, !PT ;  /* 0x007fffff02007812 */ /* 0x000fe400078ec0ff */
[----:B------:R-:W-:Y:S02]  /*1aad0*/  MOV R12, 0x3 ;  /* 0x00000003000c7802 */ /* 0x000fe40000000f00 */
[----:B------:R-:W-:Y:S02]  /*1aae0*/  LOP3.LUT R0, R0, 0x3f800000, RZ, 0xfc, !PT ;  /* 0x3f80000000007812 */ /* 0x000fe400078efcff */
[----:B------:R-:W-:Y:S02]  /*1aaf0*/  SHF.L.U32 R12, R12, R21, RZ ;  /* 0x000000150c0c7219 */ /* 0x000fe400000006ff */
[----:B------:R-:W1:Y:S02]  /*1ab00*/  MUFU.RCP R3, R0 ;  /* 0x0000000000037308 */ /* 0x000e640000001000 */
[----:B-1----:R-:W-:-:S04]  /*1ab10*/  FFMA R10, R0, R3, -1 ;  /* 0xbf800000000a7423 */ /* 0x002fc80000000003 */
[----:B------:R-:W-:-:S04]  /*1ab20*/  FADD.FTZ R10, -R10, -RZ ;  /* 0x800000ff0a0a7221 */ /* 0x000fc80000010100 */
[CCC-:B------:R-:W-:Y:S01]  /*1ab30*/  FFMA.RM R11, R3.reuse, R10.reuse, R3.reuse ;  /* 0x0000000a030b7223 */ /* 0x1c0fe20000004003 */
[----:B------:R-:W-:-:S04]  /*1ab40*/  FFMA.RP R10, R3, R10, R3 ;  /* 0x0000000a030a7223 */ /* 0x000fc80000008003 */
[C---:B------:R-:W-:Y:S02]  /*1ab50*/  LOP3.LUT R3, R11.reuse, 0x7fffff, RZ, 0xc0, !PT ;  /* 0x007fffff0b037812 */ /* 0x040fe400078ec0ff */
[----:B------:R-:W-:Y:S02]  /*1ab60*/  FSETP.NEU.FTZ.AND P0, PT, R11, R10, PT ;  /* 0x0000000a0b00720b */ /* 0x000fe40003f1d000 */
[----:B------:R-:W-:Y:S02]  /*1ab70*/  LOP3.LUT R3, R3, 0x800000, RZ, 0xfc, !PT ;  /* 0x0080000003037812 */ /* 0x000fe400078efcff */
[----:B------:R-:W-:Y:S02]  /*1ab80*/  SEL R10, RZ, 0xffffffff, !P0 ;  /* 0xffffffffff0a7807 */ /* 0x000fe40004000000 */
[----:B------:R-:W-:-:S03]  /*1ab90*/  LOP3.LUT R12, R12, R3, RZ, 0xc0, !PT ;  /* 0x000000030c0c7212 */ /* 0x000fc600078ec0ff */
[----:B------:R-:W-:Y:S01]  /*1aba0*/  IMAD.MOV R10, RZ, RZ, -R10 ;  /* 0x000000ffff0a7224 */ /* 0x000fe200078e0a0a */
[----:B------:R-:W-:-:S04]  /*1abb0*/  SHF.R.U32.HI R12, RZ, R21, R12 ;  /* 0x00000015ff0c7219 */ /* 0x000fc8000001160c */
[----:B------:R-:W-:Y:S02]  /*1abc0*/  LOP3.LUT P1, RZ, R10, R21, R3, 0xf8, !PT ;  /* 0x000000150aff7212 */ /* 0x000fe4000782f803 */
[C---:B------:R-:W-:Y:S02]  /*1abd0*/  LOP3.LUT P0, RZ, R12.reuse, 0x1, RZ, 0xc0, !PT ;  /* 0x000000010cff7812 */ /* 0x040fe4000780c0ff */
[----:B------:R-:W-:-:S04]  /*1abe0*/  LOP3.LUT P2, RZ, R12, 0x2, RZ, 0xc0, !PT ;  /* 0x000000020cff7812 */ /* 0x000fc8000784c0ff */
[----:B------:R-:W-:Y:S02]  /*1abf0*/  PLOP3.LUT P0, PT, P0, P1, P2, 0xe0, 0x0 ;  /* 0x000000000000781c */ /* 0x000fe40000703c20 */
[----:B------:R-:W-:Y:S02]  /*1ac00*/  LOP3.LUT P1, RZ, R2, 0x7fffff, RZ, 0xc0, !PT ;  /* 0x007fffff02ff7812 */ /* 0x000fe4000782c0ff */
[----:B------:R-:W-:-:S04]  /*1ac10*/  SEL R0, RZ, 0x1, !P0 ;  /* 0x00000001ff007807 */ /* 0x000fc80004000000 */
[----:B------:R-:W-:-:S04]  /*1ac20*/  IADD3 R0, -R0, RZ, RZ ;  /* 0x000000ff00007210 */ /* 0x000fc80007ffe1ff */
[----:B------:R-:W-:Y:S01]  /*1ac30*/  ISETP.GE.AND P0, PT, R0, RZ, PT ;  /* 0x000000ff0000720c */ /* 0x000fe20003f06270 */
[----:B------:R-:W-:-:S05]  /*1ac40*/  VIADD R0, R20, 0xffffff04 ;  /* 0xffffff0414007836 */ /* 0x000fca0000000000 */
[----:B------:R-:W-:-:S07]  /*1ac50*/  SHF.R.U32.HI R3, RZ, R0, R3 ;  /* 0x00000000ff037219 */ /* 0x000fce0000011603 */
[----:B------:R-:W-:-:S05]  /*1ac60*/  @!P0 IADD3 R3, R3, 0x1, RZ ;  /* 0x0000000103038810 */ /* 0x000fca0007ffe0ff */
[----:B------:R-:W-:-:S05]  /*1ac70*/  @!P1 IMAD.SHL.U32 R3, R3, 0x2, RZ ;  /* 0x0000000203039824 */ /* 0x000fca00078e00ff */
[----:B------:R-:W-:Y:S01]  /*1ac80*/  LOP3.LUT R3, R3, 0x80000000, R2, 0xf8, !PT ;  /* 0x8000000003037812 */ /* 0x000fe200078ef802 */
[----:B------:R-:W-:Y:S06]  /*1ac90*/  BRA `(.L_x_124) ;  /* 0x0000000000047947 */ /* 0x000fec0003800000 */
.L_x_125:
[----:B------:R1:W2:Y:S02]  /*1aca0*/  MUFU.RCP R3, R2 ;  /* 0x0000000200037308 */ /* 0x0002a40000001000 */
.L_x_124:
[----:B------:R-:W-:Y:S05]  /*1acb0*/  BSYNC B2 ;  /* 0x0000000000027941 */ /* 0x000fea0003800000 */
.L_x_122:
[----:B--2---:R-:W-:Y:S01]  /*1acc0*/  MOV R0, R3 ;  /* 0x0000000300007202 */ /* 0x004fe20000000f00 */
[----:B-1----:R-:W-:Y:S01]  /*1acd0*/  IMAD.MOV.U32 R2, RZ, RZ, R13 ;  /* 0x000000ffff027224 */ /* 0x002fe200078e000d */
[----:B------:R-:W-:-:S04]  /*1ace0*/  MOV R3, 0x0 ;  /* 0x0000000000037802 */ /* 0x000fc80000000f00 */
[----:B------:R-:W-:Y:S05]  /*1acf0*/  RET.REL.NODEC R2 `(_ZN7cutlass13device_kernelINS_4fmha6kernel28FmhaKernelTmaWarpSpecializedINS1_10collective30FmhaMainloopTmaWarpSpecializedINS_6half_tEffN4cute5tupleIJNS7_1CILi128EEENS9_ILi256EEENS9_ILi192EEEEEENS8_IJiNS9_ILi1EEENS8_IJiiEEEEEESG_SG_NS4_12CausalFusionEJEEENS4_15FmhaFwdEpilogueIS6_fNS8_IJNS9_ILi64EEESC_SB_EEEEENS2_23IndividualTileSchedulerEJEEEEEvNT_6ParamsE) ;  /* 0xfffffe5002c07950 */ /* 0x000fea0003c3ffff */
.L_x_126:
[----:B------:R-:W-:-:S00]  /*1ad00*/  BRA `(.L_x_126) ;  /* 0xfffffffc00fc7947 */ /* 0x000fc0000383ffff */
[----:B------:R-:W-:-:S00]  /*1ad10*/  NOP ;  /* 0x0000000000007918 */ /* 0x000fc00000000000 */
        /* <DEDUP_REMOVED lines=14> */
.L_x_127:


//--------------------- .nv.global.init           --------------------------
	.section	.nv.global.init,"aw",@progbits
.nv.global.init:
	.type		$str$24,@object
	.size		$str$24,($str$25 - $str$24)
$str$24:
        /*0000*/ 	.byte	0x28, 0x61, 0x64, 0x64, 0x72, 0x65, 0x73, 0x73, 0x20, 0x26, 0x20, 0x6d, 0x61, 0x73, 0x6b, 0x29
        /*0010*/ 	.byte	0x20, 0x3d, 0x3d, 0x20, 0x30, 0x00
	.type		$str$25,@object
	.size		$str$25,(__unnamed_1 - $str$25)
$str$25:
        /*0016*/ 	.byte	0x2f, 0x74, 0x6d, 0x70, 0x2f, 0x63, 0x75, 0x74, 0x6c, 0x61, 0x73, 0x73, 0x5f, 0x73, 0x77, 0x65
        /*0026*/ 	.byte	0x65, 0x70, 0x5f, 0x73, 0x72, 0x63, 0x2f, 0x69, 0x6e, 0x63, 0x6c, 0x75, 0x64, 0x65, 0x2f, 0x63
        /*0036*/ 	.byte	0x75, 0x74, 0x65, 0x2f, 0x70, 0x6f, 0x69, 0x6e, 0x74, 0x65, 0x72, 0x5f, 0x66, 0x6c, 0x61, 0x67
        /*0046*/ 	.byte	0x67, 0x65, 0x64, 0x2e, 0x68, 0x70, 0x70, 0x00
	.type		__unnamed_1,@object
	.size		__unnamed_1,(__unnamed_2 - __unnamed_1)
__unnamed_1:
        /* <DEDUP_REMOVED lines=28> */
        /*020e*/ 	.byte	0x3e, 0x3e, 0x3e, 0x3e, 0x3e, 0x5d, 0x00
	.type		__unnamed_2,@object
	.size		__unnamed_2,(.L_1 - __unnamed_2)
__unnamed_2:
        /* <DEDUP_REMOVED lines=29> */
.L_1:


//--------------------- .nv.shared._ZN7cutlass13device_kernelINS_4fmha6kernel28FmhaKernelTmaWarpSpecializedINS1_10collective30FmhaMainloopTmaWarpSpecializedINS_6half_tEffN4cute5tupleIJNS7_1CILi128EEENS9_ILi256EEENS9_ILi192EEEEEENS8_IJiNS9_ILi1EEENS8_IJiiEEEEEESG_SG_NS4_12CausalFusionEJEEENS4_15FmhaFwdEpilogueIS6_fNS8_IJNS9_ILi64EEESC_SB_EEEEENS2_23IndividualTileSchedulerEJEEEEEvNT_6ParamsE --------------------------
	.section	.nv.shared._ZN7cutlass13device_kernelINS_4fmha6kernel28FmhaKernelTmaWarpSpecializedINS1_10collective30FmhaMainloopTmaWarpSpecializedINS_6half_tEffN4cute5tupleIJNS7_1CILi128EEENS9_ILi256EEENS9_ILi192EEEEEENS8_IJiNS9_ILi1EEENS8_IJiiEEEEEESG_SG_NS4_12CausalFusionEJEEENS4_15FmhaFwdEpilogueIS6_fNS8_IJNS9_ILi64EEESC_SB_EEEEENS2_23IndividualTileSchedulerEJEEEEEvNT_6ParamsE,"aw",@nobits
	.sectionflags	@""
	.align	16
	.zero		1024


//--------------------- .nv.shared.reserved.0     --------------------------
	.section	.nv.shared.reserved.0,"aw",@nobits
	.weak		__nv_reservedSMEM_offset_0_alias
	.size		__nv_reservedSMEM_offset_0_alias, 0, 0
	.other		__nv_reservedSMEM_offset_0_alias,@"STO_CUDA_RESERVED_SHARED STV_DEFAULT"
__nv_reservedSMEM_offset_0_alias:
	.zero		0


//--------------------- .nv.global                --------------------------
	.section	.nv.global,"aw",@nobits
.nv.global:
	.type		_ZN39_INTERNAL_169f4478_4_k_cu_060fcb60_28814cute1_E,@object
	.size		_ZN39_INTERNAL_169f4478_4_k_cu_060fcb60_28814cute1_E,(_ZN39_INTERNAL_169f4478_4_k_cu_060fcb60_28814cuda3std3__45__cpo6cbeginE - _ZN39_INTERNAL_169f4478_4_k_cu_060fcb60_28814cute1_E)
_ZN39_INTERNAL_169f4478_4_k_cu_060fcb60_28814cute1_E:
	.zero		1
	.type		_ZN39_INTERNAL_169f4478_4_k_cu_060fcb60_28814cuda3std3__45__cpo6cbeginE,@object
	.size		_ZN39_INTERNAL_169f4478_4_k_cu_060fcb60_28814cuda3std3__45__cpo6cbeginE,(_ZN39_INTERNAL_169f4478_4_k_cu_060fcb60_28814cuda3std3__48in_placeE - _ZN39_INTERNAL_169f4478_4_k_cu_060fcb60_28814cuda3std3__45__cpo6cbeginE)
_ZN39_INTERNAL_169f4478_4_k_cu_060fcb60_28814cuda3std3__45__cpo6cbeginE:
	.zero		1
	.type		_ZN39_INTERNAL_169f4478_4_k_cu_060fcb60_28814cuda3std3__48in_placeE,@object
	.size		_ZN39_INTERNAL_169f4478_4_k_cu_060fcb60_28814cuda3std3__48in_placeE,(_ZN39_INTERNAL_169f4478_4_k_cu_060fcb60_28814cuda3std6ranges3__45__cpo9iter_moveE - _ZN39_INTERNAL_169f4478_4_k_cu_060fcb60_28814cuda3std3__48in_placeE)
_ZN39_INTERNAL_169f4478_4_k_cu_060fcb60_28814cuda3std3__48in_placeE:
	.zero		1
	.type		_ZN39_INTERNAL_169f4478_4_k_cu_060fcb60_28814cuda3std6ranges3__45__cpo9iter_moveE,@object
	.size		_ZN39_INTERNAL_169f4478_4_k_cu_060fcb60_28814cuda3std6ranges3__45__cpo9iter_moveE,(_ZN39_INTERNAL_169f4478_4_k_cu_060fcb60_28814cuda3std3__45__cpo5beginE - _ZN39_INTERNAL_169f4478_4_k_cu_060fcb60_28814cuda3std6ranges3__45__cpo9iter_moveE)
_ZN39_INTERNAL_169f4478_4_k_cu_060fcb60_28814cuda3std6ranges3__45__cpo9iter_moveE:
	.zero		1
	.type		_ZN39_INTERNAL_169f4478_4_k_cu_060fcb60_28814cuda3std3__45__cpo5beginE,@object
	.size		_ZN39_INTERNAL_169f4478_4_k_cu_060fcb60_28814cuda3std3__45__cpo5beginE,(_ZN39_INTERNAL_169f4478_4_k_cu_060fcb60_28814cuda3std3__441_GLOBAL__N__169f4478_4_k_cu_060fcb60_28816ignoreE - _ZN39_INTERNAL_169f4478_4_k_cu_060fcb60_28814cuda3std3__45__cpo5beginE)
_ZN39_INTERNAL_169f4478_4_k_cu_060fcb60_28814cuda3std3__45__cpo5beginE:
	.zero		1
	.type		_ZN39_INTERNAL_169f4478_4_k_cu_060fcb60_28814cuda3std3__441_GLOBAL__N__169f4478_4_k_cu_060fcb60_28816ignoreE,@object
	.size		_ZN39_INTERNAL_169f4478_4_k_cu_060fcb60_28814cuda3std3__441_GLOBAL__N__169f4478_4_k_cu_060fcb60_28816ignoreE,(_ZN39_INTERNAL_169f4478_4_k_cu_060fcb60_28814cute7productE - _ZN39_INTERNAL_169f4478_4_k_cu_060fcb60_28814cuda3std3__441_GLOBAL__N__169f4478_4_k_cu_060fcb60_28816ignoreE)
_ZN39_INTERNAL_169f4478_4_k_cu_060fcb60_28814cuda3std3__441_GLOBAL__N__169f4478_4_k_cu_060fcb60_28816ignoreE:
	.zero		1
	.type		_ZN39_INTERNAL_169f4478_4_k_cu_060fcb60_28814cute7productE,@object
	.size		_ZN39_INTERNAL_169f4478_4_k_cu_060fcb60_28814cute7productE,(_ZN39_INTERNAL_169f4478_4_k_cu_060fcb60_28814cuda3std3__45__cpo3endE - _ZN39_INTERNAL_169f4478_4_k_cu_060fcb60_28814cute7productE)
_ZN39_INTERNAL_169f4478_4_k_cu_060fcb60_28814cute7productE:
	.zero		1
	.type		_ZN39_INTERNAL_169f4478_4_k_cu_060fcb60_28814cuda3std3__45__cpo3endE,@object
	.size		_ZN39_INTERNAL_169f4478_4_k_cu_060fcb60_28814cuda3std3__45__cpo3endE,(_ZN39_INTERNAL_169f4478_4_k_cu_060fcb60_28814cuda3std3__419piecewise_constructE - _ZN39_INTERNAL_169f4478_4_k_cu_060fcb60_28814cuda3std3__45__cpo3endE)
_ZN39_INTERNAL_169f4478_4_k_cu_060fcb60_28814cuda3std3__45__cpo3endE:
	.zero		1
	.type		_ZN39_INTERNAL_169f4478_4_k_cu_060fcb60_28814cuda3std3__419piecewise_constructE,@object
	.size		_ZN39_INTERNAL_169f4478_4_k_cu_060fcb60_28814cuda3std3__419piecewise_constructE,(_ZN39_INTERNAL_169f4478_4_k_cu_060fcb60_28814cuda3std3__45__cpo4cendE - _ZN39_INTERNAL_169f4478_4_k_cu_060fcb60_28814cuda3std3__419piecewise_constructE)
_ZN39_INTERNAL_169f4478_4_k_cu_060fcb60_28814cuda3std3__419piecewise_constructE:
	.zero		1
	.type		_ZN39_INTERNAL_169f4478_4_k_cu_060fcb60_28814cuda3std3__45__cpo4cendE,@object
	.size		_ZN39_INTERNAL_169f4478_4_k_cu_060fcb60_28814cuda3std3__45__cpo4cendE,(_ZN39_INTERNAL_169f4478_4_k_cu_060fcb60_28814cuda3std6ranges3__45__cpo4swapE - _ZN39_INTERNAL_169f4478_4_k_cu_060fcb60_28814cuda3std3__45__cpo4cendE)
_ZN39_INTERNAL_169f4478_4_k_cu_060fcb60_28814cuda3std3__45__cpo4cendE:
	.zero		1
	.type		_ZN39_INTERNAL_169f4478_4_k_cu_060fcb60_28814cuda3std6ranges3__45__cpo4swapE,@object
	.size		_ZN39_INTERNAL_169f4478_4_k_cu_060fcb60_28814cuda3std6ranges3__45__cpo4swapE,(.L_9 - _ZN39_INTERNAL_169f4478_4_k_cu_060fcb60_28814cuda3std6ranges3__45__cpo4swapE)
_ZN39_INTERNAL_169f4478_4_k_cu_060fcb60_28814cuda3std6ranges3__45__cpo4swapE:
	.zero		1
.L_9:


//--------------------- .nv.constant0._ZN7cutlass13device_kernelINS_4fmha6kernel28FmhaKernelTmaWarpSpecializedINS1_10collective30FmhaMainloopTmaWarpSpecializedINS_6half_tEffN4cute5tupleIJNS7_1CILi128EEENS9_ILi256EEENS9_ILi192EEEEEENS8_IJiNS9_ILi1EEENS8_IJiiEEEEEESG_SG_NS4_12CausalFusionEJEEENS4_15FmhaFwdEpilogueIS6_fNS8_IJNS9_ILi64EEESC_SB_EEEEENS2_23IndividualTileSchedulerEJEEEEEvNT_6ParamsE --------------------------
	.section	.nv.constant0._ZN7cutlass13device_kernelINS_4fmha6kernel28FmhaKernelTmaWarpSpecializedINS1_10collective30FmhaMainloopTmaWarpSpecializedINS_6half_tEffN4cute5tupleIJNS7_1CILi128EEENS9_ILi256EEENS9_ILi192EEEEEENS8_IJiNS9_ILi1EEENS8_IJiiEEEEEESG_SG_NS4_12CausalFusionEJEEENS4_15FmhaFwdEpilogueIS6_fNS8_IJNS9_ILi64EEESC_SB_EEEEENS2_23IndividualTileSchedulerEJEEEEEvNT_6ParamsE,"a",@progbits
	.sectionflags	@""
	.align	4
.nv.constant0._ZN7cutlass13device_kernelINS_4fmha6kernel28FmhaKernelTmaWarpSpecializedINS1_10collective30FmhaMainloopTmaWarpSpecializedINS_6half_tEffN4cute5tupleIJNS7_1CILi128EEENS9_ILi256EEENS9_ILi192EEEEEENS8_IJiNS9_ILi1EEENS8_IJiiEEEEEESG_SG_NS4_12CausalFusionEJEEENS4_15FmhaFwdEpilogueIS6_fNS8_IJNS9_ILi64EEESC_SB_EEEEENS2_23IndividualTileSchedulerEJEEEEEvNT_6ParamsE:
	.zero		2688


//--------------------- SYMBOLS --------------------------

	.type		.nv.reservedSmem.offset0,@object
	.size		.nv.reservedSmem.offset0,0x4
	.type		__assertfail,@function
